//
// Generated by NVIDIA NVVM Compiler
//
// Compiler Build ID: CL-36424714
// Cuda compilation tools, release 13.0, V13.0.88
// Based on NVVM 20.0.0
//

.version 9.0
.target sm_100
.address_size 64

	// .globl	_ZN3cub18CUB_300001_SM_10006detail11EmptyKernelIvEEvv
// _ZZN3cub18CUB_300001_SM_10006detail6select23DeviceSelectSweepKernelINS2_10policy_hubIiNS0_8NullTypeEiLb0ELNS0_10SelectImplE2EE10Policy1000EPiPS5_N6thrust24THRUST_300001_SM_1000_NS6detail15normal_iteratorINSC_10device_ptrIiEEEES9_NS0_13ScanTileStateIiLb1EEE7is_evenS5_iNS2_19streaming_context_tIiLb0EEELS6_2EEEvT0_T1_T2_T3_T4_T5_T6_T7_iT8_NS1_7vsmem_tEE19static_temp_storage has been demoted
// _ZZN3cub18CUB_300001_SM_10006detail6select23DeviceSelectSweepKernelINS2_10policy_hubIiNS0_8NullTypeElLb0ELNS0_10SelectImplE2EE10Policy1000EPiPS5_N6thrust24THRUST_300001_SM_1000_NS6detail15normal_iteratorINSC_10device_ptrIiEEEEPlNS0_13ScanTileStateIiLb1EEE7is_evenS5_iNS2_19streaming_context_tIlLb1EEELS6_2EEEvT0_T1_T2_T3_T4_T5_T6_T7_iT8_NS1_7vsmem_tEE19static_temp_storage has been demoted
// _ZZN3cub18CUB_300001_SM_10006detail6select23DeviceSelectSweepKernelINS2_10policy_hubIiiiLb0ELNS0_10SelectImplE2EE10Policy1000EPiN6thrust24THRUST_300001_SM_1000_NS6detail15normal_iteratorINSA_10device_ptrIiEEEESF_S8_NS0_13ScanTileStateIiLb1EEE7is_evenNS0_8NullTypeEiNS2_19streaming_context_tIiLb0EEELS5_2EEEvT0_T1_T2_T3_T4_T5_T6_T7_iT8_NS1_7vsmem_tEE19static_temp_storage has been demoted
// _ZZN3cub18CUB_300001_SM_10006detail6select23DeviceSelectSweepKernelINS2_10policy_hubIiilLb0ELNS0_10SelectImplE2EE10Policy1000EPiN6thrust24THRUST_300001_SM_1000_NS6detail15normal_iteratorINSA_10device_ptrIiEEEESF_PlNS0_13ScanTileStateIiLb1EEE7is_evenNS0_8NullTypeEiNS2_19streaming_context_tIlLb1EEELS5_2EEEvT0_T1_T2_T3_T4_T5_T6_T7_iT8_NS1_7vsmem_tEE19static_temp_storage has been demoted
.global .align 1 .b8 _ZN34_INTERNAL_0928794f_4_k_cu__Z4testv4cuda3std3__45__cpo5beginE[1];
.global .align 1 .b8 _ZN34_INTERNAL_0928794f_4_k_cu__Z4testv4cuda3std3__45__cpo3endE[1];
.global .align 1 .b8 _ZN34_INTERNAL_0928794f_4_k_cu__Z4testv4cuda3std3__45__cpo6cbeginE[1];
.global .align 1 .b8 _ZN34_INTERNAL_0928794f_4_k_cu__Z4testv4cuda3std3__45__cpo4cendE[1];
.global .align 1 .b8 _ZN34_INTERNAL_0928794f_4_k_cu__Z4testv4cuda3std3__45__cpo6rbeginE[1];
.global .align 1 .b8 _ZN34_INTERNAL_0928794f_4_k_cu__Z4testv4cuda3std3__45__cpo4rendE[1];
.global .align 1 .b8 _ZN34_INTERNAL_0928794f_4_k_cu__Z4testv4cuda3std3__45__cpo7crbeginE[1];
.global .align 1 .b8 _ZN34_INTERNAL_0928794f_4_k_cu__Z4testv4cuda3std3__45__cpo5crendE[1];
.global .align 1 .b8 _ZN34_INTERNAL_0928794f_4_k_cu__Z4testv4cuda3std3__436_GLOBAL__N__0928794f_4_k_cu__Z4testv6ignoreE[1];
.global .align 1 .b8 _ZN34_INTERNAL_0928794f_4_k_cu__Z4testv4cuda3std3__419piecewise_constructE[1];
.global .align 1 .b8 _ZN34_INTERNAL_0928794f_4_k_cu__Z4testv4cuda3std3__48in_placeE[1];
.global .align 1 .b8 _ZN34_INTERNAL_0928794f_4_k_cu__Z4testv4cuda3std3__420unreachable_sentinelE[1];
.global .align 1 .b8 _ZN34_INTERNAL_0928794f_4_k_cu__Z4testv4cuda3std3__47nulloptE[1];
.global .align 1 .b8 _ZN34_INTERNAL_0928794f_4_k_cu__Z4testv4cuda3std3__48unexpectE[1];
.global .align 1 .b8 _ZN34_INTERNAL_0928794f_4_k_cu__Z4testv4cuda3std6ranges3__45__cpo4swapE[1];
.global .align 1 .b8 _ZN34_INTERNAL_0928794f_4_k_cu__Z4testv4cuda3std6ranges3__45__cpo9iter_moveE[1];
.global .align 1 .b8 _ZN34_INTERNAL_0928794f_4_k_cu__Z4testv4cuda3std6ranges3__45__cpo5beginE[1];
.global .align 1 .b8 _ZN34_INTERNAL_0928794f_4_k_cu__Z4testv4cuda3std6ranges3__45__cpo3endE[1];
.global .align 1 .b8 _ZN34_INTERNAL_0928794f_4_k_cu__Z4testv4cuda3std6ranges3__45__cpo6cbeginE[1];
.global .align 1 .b8 _ZN34_INTERNAL_0928794f_4_k_cu__Z4testv4cuda3std6ranges3__45__cpo4cendE[1];
.global .align 1 .b8 _ZN34_INTERNAL_0928794f_4_k_cu__Z4testv4cuda3std6ranges3__45__cpo7advanceE[1];
.global .align 1 .b8 _ZN34_INTERNAL_0928794f_4_k_cu__Z4testv4cuda3std6ranges3__45__cpo9iter_swapE[1];
.global .align 1 .b8 _ZN34_INTERNAL_0928794f_4_k_cu__Z4testv4cuda3std6ranges3__45__cpo4nextE[1];
.global .align 1 .b8 _ZN34_INTERNAL_0928794f_4_k_cu__Z4testv4cuda3std6ranges3__45__cpo4prevE[1];
.global .align 1 .b8 _ZN34_INTERNAL_0928794f_4_k_cu__Z4testv4cuda3std6ranges3__45__cpo4dataE[1];
.global .align 1 .b8 _ZN34_INTERNAL_0928794f_4_k_cu__Z4testv4cuda3std6ranges3__45__cpo5cdataE[1];
.global .align 1 .b8 _ZN34_INTERNAL_0928794f_4_k_cu__Z4testv4cuda3std6ranges3__45__cpo4sizeE[1];
.global .align 1 .b8 _ZN34_INTERNAL_0928794f_4_k_cu__Z4testv4cuda3std6ranges3__45__cpo5ssizeE[1];
.global .align 1 .b8 _ZN34_INTERNAL_0928794f_4_k_cu__Z4testv4cuda3std6ranges3__45__cpo8distanceE[1];
.global .align 1 .b8 _ZN34_INTERNAL_0928794f_4_k_cu__Z4testv6thrust24THRUST_300001_SM_1000_NS8cuda_cub3parE[1];
.global .align 1 .b8 _ZN34_INTERNAL_0928794f_4_k_cu__Z4testv6thrust24THRUST_300001_SM_1000_NS8cuda_cub10par_nosyncE[1];
.global .align 1 .b8 _ZN34_INTERNAL_0928794f_4_k_cu__Z4testv6thrust24THRUST_300001_SM_1000_NS6system6detail10sequential3seqE[1];
.global .align 1 .b8 _ZN34_INTERNAL_0928794f_4_k_cu__Z4testv6thrust24THRUST_300001_SM_1000_NS6system3cpp3parE[1];
.global .align 1 .b8 _ZN34_INTERNAL_0928794f_4_k_cu__Z4testv6thrust24THRUST_300001_SM_1000_NS12placeholders2_1E[1];
.global .align 1 .b8 _ZN34_INTERNAL_0928794f_4_k_cu__Z4testv6thrust24THRUST_300001_SM_1000_NS12placeholders2_2E[1];
.global .align 1 .b8 _ZN34_INTERNAL_0928794f_4_k_cu__Z4testv6thrust24THRUST_300001_SM_1000_NS12placeholders2_3E[1];
.global .align 1 .b8 _ZN34_INTERNAL_0928794f_4_k_cu__Z4testv6thrust24THRUST_300001_SM_1000_NS12placeholders2_4E[1];
.global .align 1 .b8 _ZN34_INTERNAL_0928794f_4_k_cu__Z4testv6thrust24THRUST_300001_SM_1000_NS12placeholders2_5E[1];
.global .align 1 .b8 _ZN34_INTERNAL_0928794f_4_k_cu__Z4testv6thrust24THRUST_300001_SM_1000_NS12placeholders2_6E[1];
.global .align 1 .b8 _ZN34_INTERNAL_0928794f_4_k_cu__Z4testv6thrust24THRUST_300001_SM_1000_NS12placeholders2_7E[1];
.global .align 1 .b8 _ZN34_INTERNAL_0928794f_4_k_cu__Z4testv6thrust24THRUST_300001_SM_1000_NS12placeholders2_8E[1];
.global .align 1 .b8 _ZN34_INTERNAL_0928794f_4_k_cu__Z4testv6thrust24THRUST_300001_SM_1000_NS12placeholders2_9E[1];
.global .align 1 .b8 _ZN34_INTERNAL_0928794f_4_k_cu__Z4testv6thrust24THRUST_300001_SM_1000_NS12placeholders3_10E[1];
.global .align 1 .b8 _ZN34_INTERNAL_0928794f_4_k_cu__Z4testv6thrust24THRUST_300001_SM_1000_NS3seqE[1];
.global .align 1 .b8 _ZN34_INTERNAL_0928794f_4_k_cu__Z4testv6thrust24THRUST_300001_SM_1000_NS6deviceE[1];

.visible .entry _ZN3cub18CUB_300001_SM_10006detail11EmptyKernelIvEEvv()
{


	ret;

}
	// .globl	_ZN3cub18CUB_300001_SM_10006detail8for_each13static_kernelINS2_12policy_hub_t12policy_500_tElN6thrust24THRUST_300001_SM_1000_NS8cuda_cub20__uninitialized_copy7functorINS7_6detail15normal_iteratorINS7_10device_ptrIiEEEENSC_INS7_7pointerIiNS8_5par_tENS7_11use_defaultESI_EEEEEEEEvT0_T1_
.visible .entry _ZN3cub18CUB_300001_SM_10006detail8for_each13static_kernelINS2_12policy_hub_t12policy_500_tElN6thrust24THRUST_300001_SM_1000_NS8cuda_cub20__uninitialized_copy7functorINS7_6detail15normal_iteratorINS7_10device_ptrIiEEEENSC_INS7_7pointerIiNS8_5par_tENS7_11use_defaultESI_EEEEEEEEvT0_T1_(
	.param .u64 _ZN3cub18CUB_300001_SM_10006detail8for_each13static_kernelINS2_12policy_hub_t12policy_500_tElN6thrust24THRUST_300001_SM_1000_NS8cuda_cub20__uninitialized_copy7functorINS7_6detail15normal_iteratorINS7_10device_ptrIiEEEENSC_INS7_7pointerIiNS8_5par_tENS7_11use_defaultESI_EEEEEEEEvT0_T1__param_0,
	.param .align 8 .b8 _ZN3cub18CUB_300001_SM_10006detail8for_each13static_kernelINS2_12policy_hub_t12policy_500_tElN6thrust24THRUST_300001_SM_1000_NS8cuda_cub20__uninitialized_copy7functorINS7_6detail15normal_iteratorINS7_10device_ptrIiEEEENSC_INS7_7pointerIiNS8_5par_tENS7_11use_defaultESI_EEEEEEEEvT0_T1__param_1[16]
)
.maxntid 256
{
	.reg .pred 	%p<4>;
	.reg .b32 	%r<10>;
	.reg .b64 	%rd<26>;

	ld.param.u64 	%rd8, [_ZN3cub18CUB_300001_SM_10006detail8for_each13static_kernelINS2_12policy_hub_t12policy_500_tElN6thrust24THRUST_300001_SM_1000_NS8cuda_cub20__uninitialized_copy7functorINS7_6detail15normal_iteratorINS7_10device_ptrIiEEEENSC_INS7_7pointerIiNS8_5par_tENS7_11use_defaultESI_EEEEEEEEvT0_T1__param_1+8];
	ld.param.u64 	%rd7, [_ZN3cub18CUB_300001_SM_10006detail8for_each13static_kernelINS2_12policy_hub_t12policy_500_tElN6thrust24THRUST_300001_SM_1000_NS8cuda_cub20__uninitialized_copy7functorINS7_6detail15normal_iteratorINS7_10device_ptrIiEEEENSC_INS7_7pointerIiNS8_5par_tENS7_11use_defaultESI_EEEEEEEEvT0_T1__param_1];
	ld.param.u64 	%rd9, [_ZN3cub18CUB_300001_SM_10006detail8for_each13static_kernelINS2_12policy_hub_t12policy_500_tElN6thrust24THRUST_300001_SM_1000_NS8cuda_cub20__uninitialized_copy7functorINS7_6detail15normal_iteratorINS7_10device_ptrIiEEEENSC_INS7_7pointerIiNS8_5par_tENS7_11use_defaultESI_EEEEEEEEvT0_T1__param_0];
	mov.u32 	%r1, %ctaid.x;
	mul.wide.u32 	%rd1, %r1, 512;
	sub.s64 	%rd2, %rd9, %rd1;
	setp.lt.s64 	%p1, %rd2, 512;
	@%p1 bra 	$L__BB1_2;
	mov.u32 	%r7, %tid.x;
	cvta.to.global.u64 	%rd19, %rd8;
	cvta.to.global.u64 	%rd20, %rd7;
	cvt.u64.u32 	%rd21, %r7;
	add.s64 	%rd22, %rd1, %rd21;
	shl.b64 	%rd23, %rd22, 2;
	add.s64 	%rd24, %rd20, %rd23;
	add.s64 	%rd25, %rd19, %rd23;
	ld.global.u32 	%r8, [%rd24];
	st.global.u32 	[%rd25], %r8;
	ld.global.u32 	%r9, [%rd24+1024];
	st.global.u32 	[%rd25+1024], %r9;
	bra.uni 	$L__BB1_6;
$L__BB1_2:
	cvta.to.global.u64 	%rd3, %rd7;
	cvta.to.global.u64 	%rd4, %rd8;
	mov.u32 	%r2, %tid.x;
	cvt.s64.s32 	%rd5, %rd2;
	cvt.u64.u32 	%rd6, %r2;
	setp.le.s64 	%p2, %rd5, %rd6;
	@%p2 bra 	$L__BB1_4;
	add.s64 	%rd10, %rd1, %rd6;
	shl.b64 	%rd11, %rd10, 2;
	add.s64 	%rd12, %rd3, %rd11;
	add.s64 	%rd13, %rd4, %rd11;
	ld.global.u32 	%r3, [%rd12];
	st.global.u32 	[%rd13], %r3;
$L__BB1_4:
	cvt.u32.u64 	%r4, %rd6;
	add.s32 	%r5, %r4, 256;
	cvt.u64.u32 	%rd14, %r5;
	setp.le.s64 	%p3, %rd5, %rd14;
	@%p3 bra 	$L__BB1_6;
	add.s64 	%rd15, %rd1, %rd6;
	shl.b64 	%rd16, %rd15, 2;
	add.s64 	%rd17, %rd3, %rd16;
	add.s64 	%rd18, %rd4, %rd16;
	ld.global.u32 	%r6, [%rd17+1024];
	st.global.u32 	[%rd18+1024], %r6;
$L__BB1_6:
	ret;

}
	// .globl	_ZN3cub18CUB_300001_SM_10006detail8for_each13static_kernelINS2_12policy_hub_t12policy_500_tElN6thrust24THRUST_300001_SM_1000_NS8cuda_cub13__swap_ranges6swap_fINS7_6detail15normal_iteratorINS7_10device_ptrIiEEEENS7_16reverse_iteratorISF_EEEEEEvT0_T1_
.visible .entry _ZN3cub18CUB_300001_SM_10006detail8for_each13static_kernelINS2_12policy_hub_t12policy_500_tElN6thrust24THRUST_300001_SM_1000_NS8cuda_cub13__swap_ranges6swap_fINS7_6detail15normal_iteratorINS7_10device_ptrIiEEEENS7_16reverse_iteratorISF_EEEEEEvT0_T1_(
	.param .u64 _ZN3cub18CUB_300001_SM_10006detail8for_each13static_kernelINS2_12policy_hub_t12policy_500_tElN6thrust24THRUST_300001_SM_1000_NS8cuda_cub13__swap_ranges6swap_fINS7_6detail15normal_iteratorINS7_10device_ptrIiEEEENS7_16reverse_iteratorISF_EEEEEEvT0_T1__param_0,
	.param .align 8 .b8 _ZN3cub18CUB_300001_SM_10006detail8for_each13static_kernelINS2_12policy_hub_t12policy_500_tElN6thrust24THRUST_300001_SM_1000_NS8cuda_cub13__swap_ranges6swap_fINS7_6detail15normal_iteratorINS7_10device_ptrIiEEEENS7_16reverse_iteratorISF_EEEEEEvT0_T1__param_1[16]
)
.maxntid 256
{
	.reg .pred 	%p<4>;
	.reg .b32 	%r<14>;
	.reg .b64 	%rd<26>;

	ld.param.u64 	%rd8, [_ZN3cub18CUB_300001_SM_10006detail8for_each13static_kernelINS2_12policy_hub_t12policy_500_tElN6thrust24THRUST_300001_SM_1000_NS8cuda_cub13__swap_ranges6swap_fINS7_6detail15normal_iteratorINS7_10device_ptrIiEEEENS7_16reverse_iteratorISF_EEEEEEvT0_T1__param_1+8];
	ld.param.u64 	%rd7, [_ZN3cub18CUB_300001_SM_10006detail8for_each13static_kernelINS2_12policy_hub_t12policy_500_tElN6thrust24THRUST_300001_SM_1000_NS8cuda_cub13__swap_ranges6swap_fINS7_6detail15normal_iteratorINS7_10device_ptrIiEEEENS7_16reverse_iteratorISF_EEEEEEvT0_T1__param_1];
	ld.param.u64 	%rd9, [_ZN3cub18CUB_300001_SM_10006detail8for_each13static_kernelINS2_12policy_hub_t12policy_500_tElN6thrust24THRUST_300001_SM_1000_NS8cuda_cub13__swap_ranges6swap_fINS7_6detail15normal_iteratorINS7_10device_ptrIiEEEENS7_16reverse_iteratorISF_EEEEEEvT0_T1__param_0];
	mov.u32 	%r1, %ctaid.x;
	mul.wide.u32 	%rd1, %r1, 512;
	sub.s64 	%rd2, %rd9, %rd1;
	setp.lt.s64 	%p1, %rd2, 512;
	@%p1 bra 	$L__BB2_2;
	cvta.to.global.u64 	%rd19, %rd8;
	mov.u32 	%r9, %tid.x;
	cvta.to.global.u64 	%rd20, %rd7;
	cvt.u64.u32 	%rd21, %r9;
	add.s64 	%rd22, %rd1, %rd21;
	shl.b64 	%rd23, %rd22, 2;
	add.s64 	%rd24, %rd20, %rd23;
	ld.global.u32 	%r10, [%rd24];
	sub.s64 	%rd25, %rd19, %rd23;
	ld.global.u32 	%r11, [%rd25+-4];
	st.global.u32 	[%rd24], %r11;
	st.global.u32 	[%rd25+-4], %r10;
	ld.global.u32 	%r12, [%rd24+1024];
	ld.global.u32 	%r13, [%rd25+-1028];
	st.global.u32 	[%rd24+1024], %r13;
	st.global.u32 	[%rd25+-1028], %r12;
	bra.uni 	$L__BB2_6;
$L__BB2_2:
	cvta.to.global.u64 	%rd3, %rd7;
	cvta.to.global.u64 	%rd4, %rd8;
	mov.u32 	%r2, %tid.x;
	cvt.s64.s32 	%rd5, %rd2;
	cvt.u64.u32 	%rd6, %r2;
	setp.le.s64 	%p2, %rd5, %rd6;
	@%p2 bra 	$L__BB2_4;
	add.s64 	%rd10, %rd1, %rd6;
	shl.b64 	%rd11, %rd10, 2;
	add.s64 	%rd12, %rd3, %rd11;
	ld.global.u32 	%r3, [%rd12];
	sub.s64 	%rd13, %rd4, %rd11;
	ld.global.u32 	%r4, [%rd13+-4];
	st.global.u32 	[%rd12], %r4;
	st.global.u32 	[%rd13+-4], %r3;
$L__BB2_4:
	cvt.u32.u64 	%r5, %rd6;
	add.s32 	%r6, %r5, 256;
	cvt.u64.u32 	%rd14, %r6;
	setp.le.s64 	%p3, %rd5, %rd14;
	@%p3 bra 	$L__BB2_6;
	add.s64 	%rd15, %rd1, %rd6;
	shl.b64 	%rd16, %rd15, 2;
	add.s64 	%rd17, %rd3, %rd16;
	ld.global.u32 	%r7, [%rd17+1024];
	sub.s64 	%rd18, %rd4, %rd16;
	ld.global.u32 	%r8, [%rd18+-1028];
	st.global.u32 	[%rd17+1024], %r8;
	st.global.u32 	[%rd18+-1028], %r7;
$L__BB2_6:
	ret;

}
	// .globl	_ZN3cub18CUB_300001_SM_10006detail8for_each13static_kernelINS2_12policy_hub_t12policy_500_tElN6thrust24THRUST_300001_SM_1000_NS8cuda_cub20__uninitialized_copy7functorINS7_6detail15normal_iteratorINS7_10device_ptrIiEEEENSC_INS7_7pointerIiNS8_3tagENS7_11use_defaultESI_EEEEEEEEvT0_T1_
.visible .entry _ZN3cub18CUB_300001_SM_10006detail8for_each13static_kernelINS2_12policy_hub_t12policy_500_tElN6thrust24THRUST_300001_SM_1000_NS8cuda_cub20__uninitialized_copy7functorINS7_6detail15normal_iteratorINS7_10device_ptrIiEEEENSC_INS7_7pointerIiNS8_3tagENS7_11use_defaultESI_EEEEEEEEvT0_T1_(
	.param .u64 _ZN3cub18CUB_300001_SM_10006detail8for_each13static_kernelINS2_12policy_hub_t12policy_500_tElN6thrust24THRUST_300001_SM_1000_NS8cuda_cub20__uninitialized_copy7functorINS7_6detail15normal_iteratorINS7_10device_ptrIiEEEENSC_INS7_7pointerIiNS8_3tagENS7_11use_defaultESI_EEEEEEEEvT0_T1__param_0,
	.param .align 8 .b8 _ZN3cub18CUB_300001_SM_10006detail8for_each13static_kernelINS2_12policy_hub_t12policy_500_tElN6thrust24THRUST_300001_SM_1000_NS8cuda_cub20__uninitialized_copy7functorINS7_6detail15normal_iteratorINS7_10device_ptrIiEEEENSC_INS7_7pointerIiNS8_3tagENS7_11use_defaultESI_EEEEEEEEvT0_T1__param_1[16]
)
.maxntid 256
{
	.reg .pred 	%p<4>;
	.reg .b32 	%r<10>;
	.reg .b64 	%rd<26>;

	ld.param.u64 	%rd8, [_ZN3cub18CUB_300001_SM_10006detail8for_each13static_kernelINS2_12policy_hub_t12policy_500_tElN6thrust24THRUST_300001_SM_1000_NS8cuda_cub20__uninitialized_copy7functorINS7_6detail15normal_iteratorINS7_10device_ptrIiEEEENSC_INS7_7pointerIiNS8_3tagENS7_11use_defaultESI_EEEEEEEEvT0_T1__param_1+8];
	ld.param.u64 	%rd7, [_ZN3cub18CUB_300001_SM_10006detail8for_each13static_kernelINS2_12policy_hub_t12policy_500_tElN6thrust24THRUST_300001_SM_1000_NS8cuda_cub20__uninitialized_copy7functorINS7_6detail15normal_iteratorINS7_10device_ptrIiEEEENSC_INS7_7pointerIiNS8_3tagENS7_11use_defaultESI_EEEEEEEEvT0_T1__param_1];
	ld.param.u64 	%rd9, [_ZN3cub18CUB_300001_SM_10006detail8for_each13static_kernelINS2_12policy_hub_t12policy_500_tElN6thrust24THRUST_300001_SM_1000_NS8cuda_cub20__uninitialized_copy7functorINS7_6detail15normal_iteratorINS7_10device_ptrIiEEEENSC_INS7_7pointerIiNS8_3tagENS7_11use_defaultESI_EEEEEEEEvT0_T1__param_0];
	mov.u32 	%r1, %ctaid.x;
	mul.wide.u32 	%rd1, %r1, 512;
	sub.s64 	%rd2, %rd9, %rd1;
	setp.lt.s64 	%p1, %rd2, 512;
	@%p1 bra 	$L__BB3_2;
	mov.u32 	%r7, %tid.x;
	cvta.to.global.u64 	%rd19, %rd8;
	cvta.to.global.u64 	%rd20, %rd7;
	cvt.u64.u32 	%rd21, %r7;
	add.s64 	%rd22, %rd1, %rd21;
	shl.b64 	%rd23, %rd22, 2;
	add.s64 	%rd24, %rd20, %rd23;
	add.s64 	%rd25, %rd19, %rd23;
	ld.global.u32 	%r8, [%rd24];
	st.global.u32 	[%rd25], %r8;
	ld.global.u32 	%r9, [%rd24+1024];
	st.global.u32 	[%rd25+1024], %r9;
	bra.uni 	$L__BB3_6;
$L__BB3_2:
	cvta.to.global.u64 	%rd3, %rd7;
	cvta.to.global.u64 	%rd4, %rd8;
	mov.u32 	%r2, %tid.x;
	cvt.s64.s32 	%rd5, %rd2;
	cvt.u64.u32 	%rd6, %r2;
	setp.le.s64 	%p2, %rd5, %rd6;
	@%p2 bra 	$L__BB3_4;
	add.s64 	%rd10, %rd1, %rd6;
	shl.b64 	%rd11, %rd10, 2;
	add.s64 	%rd12, %rd3, %rd11;
	add.s64 	%rd13, %rd4, %rd11;
	ld.global.u32 	%r3, [%rd12];
	st.global.u32 	[%rd13], %r3;
$L__BB3_4:
	cvt.u32.u64 	%r4, %rd6;
	add.s32 	%r5, %r4, 256;
	cvt.u64.u32 	%rd14, %r5;
	setp.le.s64 	%p3, %rd5, %rd14;
	@%p3 bra 	$L__BB3_6;
	add.s64 	%rd15, %rd1, %rd6;
	shl.b64 	%rd16, %rd15, 2;
	add.s64 	%rd17, %rd3, %rd16;
	add.s64 	%rd18, %rd4, %rd16;
	ld.global.u32 	%r6, [%rd17+1024];
	st.global.u32 	[%rd18+1024], %r6;
$L__BB3_6:
	ret;

}
	// .globl	_ZN3cub18CUB_300001_SM_10006detail4scan23DeviceCompactInitKernelINS0_13ScanTileStateIiLb1EEEPiEEvT_iT0_
.visible .entry _ZN3cub18CUB_300001_SM_10006detail4scan23DeviceCompactInitKernelINS0_13ScanTileStateIiLb1EEEPiEEvT_iT0_(
	.param .align 8 .b8 _ZN3cub18CUB_300001_SM_10006detail4scan23DeviceCompactInitKernelINS0_13ScanTileStateIiLb1EEEPiEEvT_iT0__param_0[8],
	.param .u32 _ZN3cub18CUB_300001_SM_10006detail4scan23DeviceCompactInitKernelINS0_13ScanTileStateIiLb1EEEPiEEvT_iT0__param_1,
	.param .u64 .ptr .align 1 _ZN3cub18CUB_300001_SM_10006detail4scan23DeviceCompactInitKernelINS0_13ScanTileStateIiLb1EEEPiEEvT_iT0__param_2
)
{
	.reg .pred 	%p<6>;
	.reg .b32 	%r<12>;
	.reg .b64 	%rd<9>;

	ld.param.u64 	%rd3, [_ZN3cub18CUB_300001_SM_10006detail4scan23DeviceCompactInitKernelINS0_13ScanTileStateIiLb1EEEPiEEvT_iT0__param_0];
	ld.param.u32 	%r4, [_ZN3cub18CUB_300001_SM_10006detail4scan23DeviceCompactInitKernelINS0_13ScanTileStateIiLb1EEEPiEEvT_iT0__param_1];
	ld.param.u64 	%rd2, [_ZN3cub18CUB_300001_SM_10006detail4scan23DeviceCompactInitKernelINS0_13ScanTileStateIiLb1EEEPiEEvT_iT0__param_2];
	cvta.to.global.u64 	%rd1, %rd3;
	mov.u32 	%r1, %ctaid.x;
	mov.u32 	%r5, %ntid.x;
	mov.u32 	%r2, %tid.x;
	mad.lo.s32 	%r3, %r1, %r5, %r2;
	setp.ge.s32 	%p1, %r3, %r4;
	@%p1 bra 	$L__BB4_2;
	mul.wide.s32 	%rd4, %r3, 8;
	add.s64 	%rd5, %rd1, %rd4;
	mov.b32 	%r6, 0;
	mov.b32 	%r7, 99;
	st.global.v2.u32 	[%rd5+256], {%r7, %r6};
$L__BB4_2:
	setp.ne.s32 	%p2, %r1, 0;
	setp.gt.u32 	%p3, %r2, 31;
	or.pred  	%p4, %p2, %p3;
	@%p4 bra 	$L__BB4_4;
	mul.wide.u32 	%rd6, %r2, 8;
	add.s64 	%rd7, %rd1, %rd6;
	mov.b32 	%r9, 0;
	st.global.v2.u32 	[%rd7], {%r9, %r9};
$L__BB4_4:
	or.b32  	%r10, %r1, %r2;
	setp.ne.s32 	%p5, %r10, 0;
	@%p5 bra 	$L__BB4_6;
	cvta.to.global.u64 	%rd8, %rd2;
	mov.b32 	%r11, 0;
	st.global.u32 	[%rd8], %r11;
$L__BB4_6:
	ret;

}
	// .globl	_ZN3cub18CUB_300001_SM_10006detail4scan23DeviceCompactInitKernelINS0_13ScanTileStateIiLb1EEEPlEEvT_iT0_
.visible .entry _ZN3cub18CUB_300001_SM_10006detail4scan23DeviceCompactInitKernelINS0_13ScanTileStateIiLb1EEEPlEEvT_iT0_(
	.param .align 8 .b8 _ZN3cub18CUB_300001_SM_10006detail4scan23DeviceCompactInitKernelINS0_13ScanTileStateIiLb1EEEPlEEvT_iT0__param_0[8],
	.param .u32 _ZN3cub18CUB_300001_SM_10006detail4scan23DeviceCompactInitKernelINS0_13ScanTileStateIiLb1EEEPlEEvT_iT0__param_1,
	.param .u64 .ptr .align 1 _ZN3cub18CUB_300001_SM_10006detail4scan23DeviceCompactInitKernelINS0_13ScanTileStateIiLb1EEEPlEEvT_iT0__param_2
)
{
	.reg .pred 	%p<6>;
	.reg .b32 	%r<11>;
	.reg .b64 	%rd<10>;

	ld.param.u64 	%rd3, [_ZN3cub18CUB_300001_SM_10006detail4scan23DeviceCompactInitKernelINS0_13ScanTileStateIiLb1EEEPlEEvT_iT0__param_0];
	ld.param.u32 	%r4, [_ZN3cub18CUB_300001_SM_10006detail4scan23DeviceCompactInitKernelINS0_13ScanTileStateIiLb1EEEPlEEvT_iT0__param_1];
	ld.param.u64 	%rd2, [_ZN3cub18CUB_300001_SM_10006detail4scan23DeviceCompactInitKernelINS0_13ScanTileStateIiLb1EEEPlEEvT_iT0__param_2];
	cvta.to.global.u64 	%rd1, %rd3;
	mov.u32 	%r1, %ctaid.x;
	mov.u32 	%r5, %ntid.x;
	mov.u32 	%r2, %tid.x;
	mad.lo.s32 	%r3, %r1, %r5, %r2;
	setp.ge.s32 	%p1, %r3, %r4;
	@%p1 bra 	$L__BB5_2;
	mul.wide.s32 	%rd4, %r3, 8;
	add.s64 	%rd5, %rd1, %rd4;
	mov.b32 	%r6, 0;
	mov.b32 	%r7, 99;
	st.global.v2.u32 	[%rd5+256], {%r7, %r6};
$L__BB5_2:
	setp.ne.s32 	%p2, %r1, 0;
	setp.gt.u32 	%p3, %r2, 31;
	or.pred  	%p4, %p2, %p3;
	@%p4 bra 	$L__BB5_4;
	mul.wide.u32 	%rd6, %r2, 8;
	add.s64 	%rd7, %rd1, %rd6;
	mov.b32 	%r9, 0;
	st.global.v2.u32 	[%rd7], {%r9, %r9};
$L__BB5_4:
	or.b32  	%r10, %r1, %r2;
	setp.ne.s32 	%p5, %r10, 0;
	@%p5 bra 	$L__BB5_6;
	cvta.to.global.u64 	%rd8, %rd2;
	mov.b64 	%rd9, 0;
	st.global.u64 	[%rd8], %rd9;
$L__BB5_6:
	ret;

}
	// .globl	_ZN3cub18CUB_300001_SM_10006detail6select23DeviceSelectSweepKernelINS2_10policy_hubIiNS0_8NullTypeEiLb0ELNS0_10SelectImplE2EE10Policy1000EPiPS5_N6thrust24THRUST_300001_SM_1000_NS6detail15normal_iteratorINSC_10device_ptrIiEEEES9_NS0_13ScanTileStateIiLb1EEE7is_evenS5_iNS2_19streaming_context_tIiLb0EEELS6_2EEEvT0_T1_T2_T3_T4_T5_T6_T7_iT8_NS1_7vsmem_tE
.visible .entry _ZN3cub18CUB_300001_SM_10006detail6select23DeviceSelectSweepKernelINS2_10policy_hubIiNS0_8NullTypeEiLb0ELNS0_10SelectImplE2EE10Policy1000EPiPS5_N6thrust24THRUST_300001_SM_1000_NS6detail15normal_iteratorINSC_10device_ptrIiEEEES9_NS0_13ScanTileStateIiLb1EEE7is_evenS5_iNS2_19streaming_context_tIiLb0EEELS6_2EEEvT0_T1_T2_T3_T4_T5_T6_T7_iT8_NS1_7vsmem_tE(
	.param .u64 .ptr .align 1 _ZN3cub18CUB_300001_SM_10006detail6select23DeviceSelectSweepKernelINS2_10policy_hubIiNS0_8NullTypeEiLb0ELNS0_10SelectImplE2EE10Policy1000EPiPS5_N6thrust24THRUST_300001_SM_1000_NS6detail15normal_iteratorINSC_10device_ptrIiEEEES9_NS0_13ScanTileStateIiLb1EEE7is_evenS5_iNS2_19streaming_context_tIiLb0EEELS6_2EEEvT0_T1_T2_T3_T4_T5_T6_T7_iT8_NS1_7vsmem_tE_param_0,
	.param .u64 .ptr .align 1 _ZN3cub18CUB_300001_SM_10006detail6select23DeviceSelectSweepKernelINS2_10policy_hubIiNS0_8NullTypeEiLb0ELNS0_10SelectImplE2EE10Policy1000EPiPS5_N6thrust24THRUST_300001_SM_1000_NS6detail15normal_iteratorINSC_10device_ptrIiEEEES9_NS0_13ScanTileStateIiLb1EEE7is_evenS5_iNS2_19streaming_context_tIiLb0EEELS6_2EEEvT0_T1_T2_T3_T4_T5_T6_T7_iT8_NS1_7vsmem_tE_param_1,
	.param .align 8 .b8 _ZN3cub18CUB_300001_SM_10006detail6select23DeviceSelectSweepKernelINS2_10policy_hubIiNS0_8NullTypeEiLb0ELNS0_10SelectImplE2EE10Policy1000EPiPS5_N6thrust24THRUST_300001_SM_1000_NS6detail15normal_iteratorINSC_10device_ptrIiEEEES9_NS0_13ScanTileStateIiLb1EEE7is_evenS5_iNS2_19streaming_context_tIiLb0EEELS6_2EEEvT0_T1_T2_T3_T4_T5_T6_T7_iT8_NS1_7vsmem_tE_param_2[8],
	.param .u64 .ptr .align 1 _ZN3cub18CUB_300001_SM_10006detail6select23DeviceSelectSweepKernelINS2_10policy_hubIiNS0_8NullTypeEiLb0ELNS0_10SelectImplE2EE10Policy1000EPiPS5_N6thrust24THRUST_300001_SM_1000_NS6detail15normal_iteratorINSC_10device_ptrIiEEEES9_NS0_13ScanTileStateIiLb1EEE7is_evenS5_iNS2_19streaming_context_tIiLb0EEELS6_2EEEvT0_T1_T2_T3_T4_T5_T6_T7_iT8_NS1_7vsmem_tE_param_3,
	.param .align 8 .b8 _ZN3cub18CUB_300001_SM_10006detail6select23DeviceSelectSweepKernelINS2_10policy_hubIiNS0_8NullTypeEiLb0ELNS0_10SelectImplE2EE10Policy1000EPiPS5_N6thrust24THRUST_300001_SM_1000_NS6detail15normal_iteratorINSC_10device_ptrIiEEEES9_NS0_13ScanTileStateIiLb1EEE7is_evenS5_iNS2_19streaming_context_tIiLb0EEELS6_2EEEvT0_T1_T2_T3_T4_T5_T6_T7_iT8_NS1_7vsmem_tE_param_4[8],
	.param .align 1 .b8 _ZN3cub18CUB_300001_SM_10006detail6select23DeviceSelectSweepKernelINS2_10policy_hubIiNS0_8NullTypeEiLb0ELNS0_10SelectImplE2EE10Policy1000EPiPS5_N6thrust24THRUST_300001_SM_1000_NS6detail15normal_iteratorINSC_10device_ptrIiEEEES9_NS0_13ScanTileStateIiLb1EEE7is_evenS5_iNS2_19streaming_context_tIiLb0EEELS6_2EEEvT0_T1_T2_T3_T4_T5_T6_T7_iT8_NS1_7vsmem_tE_param_5[1],
	.param .align 1 .b8 _ZN3cub18CUB_300001_SM_10006detail6select23DeviceSelectSweepKernelINS2_10policy_hubIiNS0_8NullTypeEiLb0ELNS0_10SelectImplE2EE10Policy1000EPiPS5_N6thrust24THRUST_300001_SM_1000_NS6detail15normal_iteratorINSC_10device_ptrIiEEEES9_NS0_13ScanTileStateIiLb1EEE7is_evenS5_iNS2_19streaming_context_tIiLb0EEELS6_2EEEvT0_T1_T2_T3_T4_T5_T6_T7_iT8_NS1_7vsmem_tE_param_6[1],
	.param .u32 _ZN3cub18CUB_300001_SM_10006detail6select23DeviceSelectSweepKernelINS2_10policy_hubIiNS0_8NullTypeEiLb0ELNS0_10SelectImplE2EE10Policy1000EPiPS5_N6thrust24THRUST_300001_SM_1000_NS6detail15normal_iteratorINSC_10device_ptrIiEEEES9_NS0_13ScanTileStateIiLb1EEE7is_evenS5_iNS2_19streaming_context_tIiLb0EEELS6_2EEEvT0_T1_T2_T3_T4_T5_T6_T7_iT8_NS1_7vsmem_tE_param_7,
	.param .u32 _ZN3cub18CUB_300001_SM_10006detail6select23DeviceSelectSweepKernelINS2_10policy_hubIiNS0_8NullTypeEiLb0ELNS0_10SelectImplE2EE10Policy1000EPiPS5_N6thrust24THRUST_300001_SM_1000_NS6detail15normal_iteratorINSC_10device_ptrIiEEEES9_NS0_13ScanTileStateIiLb1EEE7is_evenS5_iNS2_19streaming_context_tIiLb0EEELS6_2EEEvT0_T1_T2_T3_T4_T5_T6_T7_iT8_NS1_7vsmem_tE_param_8,
	.param .align 1 .b8 _ZN3cub18CUB_300001_SM_10006detail6select23DeviceSelectSweepKernelINS2_10policy_hubIiNS0_8NullTypeEiLb0ELNS0_10SelectImplE2EE10Policy1000EPiPS5_N6thrust24THRUST_300001_SM_1000_NS6detail15normal_iteratorINSC_10device_ptrIiEEEES9_NS0_13ScanTileStateIiLb1EEE7is_evenS5_iNS2_19streaming_context_tIiLb0EEELS6_2EEEvT0_T1_T2_T3_T4_T5_T6_T7_iT8_NS1_7vsmem_tE_param_9[1],
	.param .align 8 .b8 _ZN3cub18CUB_300001_SM_10006detail6select23DeviceSelectSweepKernelINS2_10policy_hubIiNS0_8NullTypeEiLb0ELNS0_10SelectImplE2EE10Policy1000EPiPS5_N6thrust24THRUST_300001_SM_1000_NS6detail15normal_iteratorINSC_10device_ptrIiEEEES9_NS0_13ScanTileStateIiLb1EEE7is_evenS5_iNS2_19streaming_context_tIiLb0EEELS6_2EEEvT0_T1_T2_T3_T4_T5_T6_T7_iT8_NS1_7vsmem_tE_param_10[8]
)
.maxntid 608
{
	.reg .pred 	%p<435>;
	.reg .b32 	%r<2569>;
	.reg .b64 	%rd<212>;
	// demoted variable
	.shared .align 16 .b8 _ZZN3cub18CUB_300001_SM_10006detail6select23DeviceSelectSweepKernelINS2_10policy_hubIiNS0_8NullTypeEiLb0ELNS0_10SelectImplE2EE10Policy1000EPiPS5_N6thrust24THRUST_300001_SM_1000_NS6detail15normal_iteratorINSC_10device_ptrIiEEEES9_NS0_13ScanTileStateIiLb1EEE7is_evenS5_iNS2_19streaming_context_tIiLb0EEELS6_2EEEvT0_T1_T2_T3_T4_T5_T6_T7_iT8_NS1_7vsmem_tEE19static_temp_storage[46208];
	ld.param.u64 	%rd2, [_ZN3cub18CUB_300001_SM_10006detail6select23DeviceSelectSweepKernelINS2_10policy_hubIiNS0_8NullTypeEiLb0ELNS0_10SelectImplE2EE10Policy1000EPiPS5_N6thrust24THRUST_300001_SM_1000_NS6detail15normal_iteratorINSC_10device_ptrIiEEEES9_NS0_13ScanTileStateIiLb1EEE7is_evenS5_iNS2_19streaming_context_tIiLb0EEELS6_2EEEvT0_T1_T2_T3_T4_T5_T6_T7_iT8_NS1_7vsmem_tE_param_4];
	ld.param.u64 	%rd16, [_ZN3cub18CUB_300001_SM_10006detail6select23DeviceSelectSweepKernelINS2_10policy_hubIiNS0_8NullTypeEiLb0ELNS0_10SelectImplE2EE10Policy1000EPiPS5_N6thrust24THRUST_300001_SM_1000_NS6detail15normal_iteratorINSC_10device_ptrIiEEEES9_NS0_13ScanTileStateIiLb1EEE7is_evenS5_iNS2_19streaming_context_tIiLb0EEELS6_2EEEvT0_T1_T2_T3_T4_T5_T6_T7_iT8_NS1_7vsmem_tE_param_2];
	ld.param.u64 	%rd14, [_ZN3cub18CUB_300001_SM_10006detail6select23DeviceSelectSweepKernelINS2_10policy_hubIiNS0_8NullTypeEiLb0ELNS0_10SelectImplE2EE10Policy1000EPiPS5_N6thrust24THRUST_300001_SM_1000_NS6detail15normal_iteratorINSC_10device_ptrIiEEEES9_NS0_13ScanTileStateIiLb1EEE7is_evenS5_iNS2_19streaming_context_tIiLb0EEELS6_2EEEvT0_T1_T2_T3_T4_T5_T6_T7_iT8_NS1_7vsmem_tE_param_0];
	ld.param.u32 	%r332, [_ZN3cub18CUB_300001_SM_10006detail6select23DeviceSelectSweepKernelINS2_10policy_hubIiNS0_8NullTypeEiLb0ELNS0_10SelectImplE2EE10Policy1000EPiPS5_N6thrust24THRUST_300001_SM_1000_NS6detail15normal_iteratorINSC_10device_ptrIiEEEES9_NS0_13ScanTileStateIiLb1EEE7is_evenS5_iNS2_19streaming_context_tIiLb0EEELS6_2EEEvT0_T1_T2_T3_T4_T5_T6_T7_iT8_NS1_7vsmem_tE_param_8];
	cvta.to.global.u64 	%rd1, %rd14;
	cvta.to.global.u64 	%rd3, %rd16;
	mov.u32 	%r333, %ctaid.x;
	mov.u32 	%r334, %nctaid.y;
	mov.u32 	%r335, %ctaid.y;
	mad.lo.s32 	%r1, %r333, %r334, %r335;
	mul.lo.s32 	%r2, %r1, 11552;
	add.s32 	%r336, %r332, -1;
	setp.ge.s32 	%p1, %r1, %r336;
	@%p1 bra 	$L__BB6_28;
	setp.ne.s32 	%p289, %r1, 0;
	@%p289 bra 	$L__BB6_7;
	ld.param.u64 	%rd210, [_ZN3cub18CUB_300001_SM_10006detail6select23DeviceSelectSweepKernelINS2_10policy_hubIiNS0_8NullTypeEiLb0ELNS0_10SelectImplE2EE10Policy1000EPiPS5_N6thrust24THRUST_300001_SM_1000_NS6detail15normal_iteratorINSC_10device_ptrIiEEEES9_NS0_13ScanTileStateIiLb1EEE7is_evenS5_iNS2_19streaming_context_tIiLb0EEELS6_2EEEvT0_T1_T2_T3_T4_T5_T6_T7_iT8_NS1_7vsmem_tE_param_0];
	mov.u32 	%r3, %tid.x;
	and.b32  	%r2086, %r3, 31;
	and.b32  	%r2087, %r3, 992;
	mul.lo.s32 	%r2088, %r2087, 19;
	or.b32  	%r2089, %r2088, %r2086;
	mov.u32 	%r2090, %ctaid.x;
	mov.u32 	%r2091, %nctaid.y;
	mov.u32 	%r2092, %ctaid.y;
	mad.lo.s32 	%r2093, %r2090, %r2091, %r2092;
	mad.lo.s32 	%r2094, %r2093, 11552, %r2089;
	cvta.to.global.u64 	%rd167, %rd210;
	mul.wide.u32 	%rd168, %r2094, 4;
	add.s64 	%rd169, %rd167, %rd168;
	ld.global.u32 	%r2095, [%rd169];
	ld.global.u32 	%r2096, [%rd169+128];
	ld.global.u32 	%r2097, [%rd169+256];
	ld.global.u32 	%r2098, [%rd169+384];
	ld.global.u32 	%r2099, [%rd169+512];
	ld.global.u32 	%r2100, [%rd169+640];
	ld.global.u32 	%r2101, [%rd169+768];
	ld.global.u32 	%r2102, [%rd169+896];
	ld.global.u32 	%r2103, [%rd169+1024];
	ld.global.u32 	%r2104, [%rd169+1152];
	ld.global.u32 	%r2105, [%rd169+1280];
	ld.global.u32 	%r2106, [%rd169+1408];
	ld.global.u32 	%r2107, [%rd169+1536];
	ld.global.u32 	%r2108, [%rd169+1664];
	ld.global.u32 	%r2109, [%rd169+1792];
	ld.global.u32 	%r2110, [%rd169+1920];
	ld.global.u32 	%r2111, [%rd169+2048];
	ld.global.u32 	%r2112, [%rd169+2176];
	ld.global.u32 	%r2113, [%rd169+2304];
	// begin inline asm
	mov.u32 %r2055, %laneid;
	// end inline asm
	shr.u32 	%r5, %r3, 5;
	mad.lo.s32 	%r2114, %r5, 608, %r2055;
	shl.b32 	%r2115, %r2114, 2;
	mov.u32 	%r2116, _ZZN3cub18CUB_300001_SM_10006detail6select23DeviceSelectSweepKernelINS2_10policy_hubIiNS0_8NullTypeEiLb0ELNS0_10SelectImplE2EE10Policy1000EPiPS5_N6thrust24THRUST_300001_SM_1000_NS6detail15normal_iteratorINSC_10device_ptrIiEEEES9_NS0_13ScanTileStateIiLb1EEE7is_evenS5_iNS2_19streaming_context_tIiLb0EEELS6_2EEEvT0_T1_T2_T3_T4_T5_T6_T7_iT8_NS1_7vsmem_tEE19static_temp_storage;
	add.s32 	%r2117, %r2116, %r2115;
	st.shared.u32 	[%r2117], %r2095;
	st.shared.u32 	[%r2117+128], %r2096;
	st.shared.u32 	[%r2117+256], %r2097;
	st.shared.u32 	[%r2117+384], %r2098;
	st.shared.u32 	[%r2117+512], %r2099;
	st.shared.u32 	[%r2117+640], %r2100;
	st.shared.u32 	[%r2117+768], %r2101;
	st.shared.u32 	[%r2117+896], %r2102;
	st.shared.u32 	[%r2117+1024], %r2103;
	st.shared.u32 	[%r2117+1152], %r2104;
	st.shared.u32 	[%r2117+1280], %r2105;
	st.shared.u32 	[%r2117+1408], %r2106;
	st.shared.u32 	[%r2117+1536], %r2107;
	st.shared.u32 	[%r2117+1664], %r2108;
	st.shared.u32 	[%r2117+1792], %r2109;
	st.shared.u32 	[%r2117+1920], %r2110;
	st.shared.u32 	[%r2117+2048], %r2111;
	st.shared.u32 	[%r2117+2176], %r2112;
	st.shared.u32 	[%r2117+2304], %r2113;
	bar.warp.sync 	-1;
	mad.lo.s32 	%r2118, %r2055, 72, %r2117;
	ld.shared.u32 	%r6, [%r2118];
	ld.shared.u32 	%r7, [%r2118+4];
	not.b32 	%r2119, %r7;
	ld.shared.u32 	%r8, [%r2118+8];
	not.b32 	%r2120, %r8;
	ld.shared.u32 	%r9, [%r2118+12];
	ld.shared.u32 	%r10, [%r2118+16];
	not.b32 	%r2121, %r10;
	ld.shared.u32 	%r11, [%r2118+20];
	not.b32 	%r2122, %r11;
	ld.shared.u32 	%r12, [%r2118+24];
	not.b32 	%r2123, %r12;
	ld.shared.u32 	%r13, [%r2118+28];
	not.b32 	%r2124, %r13;
	ld.shared.u32 	%r14, [%r2118+32];
	not.b32 	%r2125, %r14;
	ld.shared.u32 	%r15, [%r2118+36];
	ld.shared.u32 	%r16, [%r2118+40];
	not.b32 	%r2126, %r16;
	ld.shared.u32 	%r17, [%r2118+44];
	not.b32 	%r2127, %r17;
	ld.shared.u32 	%r18, [%r2118+48];
	not.b32 	%r2128, %r18;
	ld.shared.u32 	%r19, [%r2118+52];
	not.b32 	%r2129, %r19;
	ld.shared.u32 	%r20, [%r2118+56];
	not.b32 	%r2130, %r20;
	ld.shared.u32 	%r21, [%r2118+60];
	not.b32 	%r2131, %r21;
	ld.shared.u32 	%r22, [%r2118+64];
	not.b32 	%r2132, %r22;
	ld.shared.u32 	%r23, [%r2118+68];
	not.b32 	%r2133, %r23;
	ld.shared.u32 	%r24, [%r2118+72];
	not.b32 	%r2134, %r24;
	and.b32  	%r25, %r6, 1;
	xor.b32  	%r2135, %r25, 1;
	and.b32  	%r2136, %r2119, 1;
	and.b32  	%r26, %r2120, 1;
	and.b32  	%r27, %r9, 1;
	xor.b32  	%r2137, %r27, 1;
	and.b32  	%r2138, %r2121, 1;
	and.b32  	%r2139, %r2122, 1;
	and.b32  	%r2140, %r2123, 1;
	and.b32  	%r28, %r2124, 1;
	and.b32  	%r29, %r2125, 1;
	and.b32  	%r30, %r15, 1;
	xor.b32  	%r2141, %r30, 1;
	and.b32  	%r2142, %r2126, 1;
	and.b32  	%r2143, %r2127, 1;
	and.b32  	%r2144, %r2128, 1;
	and.b32  	%r2145, %r2129, 1;
	and.b32  	%r2146, %r2130, 1;
	and.b32  	%r2147, %r2131, 1;
	and.b32  	%r2148, %r2132, 1;
	and.b32  	%r2149, %r2133, 1;
	and.b32  	%r2150, %r2134, 1;
	bar.sync 	0;
	add.s32 	%r2151, %r2136, %r2135;
	add.s32 	%r2152, %r26, %r2151;
	add.s32 	%r2153, %r2137, %r2152;
	add.s32 	%r2154, %r2138, %r2153;
	add.s32 	%r2155, %r2139, %r2154;
	add.s32 	%r2156, %r2140, %r2155;
	add.s32 	%r2157, %r28, %r2156;
	add.s32 	%r31, %r29, %r2157;
	add.s32 	%r32, %r2141, %r31;
	add.s32 	%r2158, %r2142, %r32;
	add.s32 	%r2159, %r2143, %r2158;
	add.s32 	%r2160, %r2144, %r2159;
	add.s32 	%r2161, %r2145, %r2160;
	add.s32 	%r2162, %r2146, %r2161;
	add.s32 	%r2163, %r2147, %r2162;
	add.s32 	%r2164, %r2148, %r2163;
	add.s32 	%r2165, %r2149, %r2164;
	add.s32 	%r2060, %r2150, %r2165;
	mov.b32 	%r2058, 1;
	mov.b32 	%r2083, 0;
	mov.b32 	%r2085, -1;
	// begin inline asm
	{  .reg .s32 r0;  .reg .pred p;  shfl.sync.up.b32 r0|p, %r2060, %r2058, %r2083, %r2085;  @p add.s32 r0, r0, %r2060;  mov.s32 %r2056, r0;}
	// end inline asm
	mov.b32 	%r2064, 2;
	// begin inline asm
	{  .reg .s32 r0;  .reg .pred p;  shfl.sync.up.b32 r0|p, %r2056, %r2064, %r2083, %r2085;  @p add.s32 r0, r0, %r2056;  mov.s32 %r2062, r0;}
	// end inline asm
	mov.b32 	%r2070, 4;
	// begin inline asm
	{  .reg .s32 r0;  .reg .pred p;  shfl.sync.up.b32 r0|p, %r2062, %r2070, %r2083, %r2085;  @p add.s32 r0, r0, %r2062;  mov.s32 %r2068, r0;}
	// end inline asm
	mov.b32 	%r2076, 8;
	// begin inline asm
	{  .reg .s32 r0;  .reg .pred p;  shfl.sync.up.b32 r0|p, %r2068, %r2076, %r2083, %r2085;  @p add.s32 r0, r0, %r2068;  mov.s32 %r2074, r0;}
	// end inline asm
	mov.b32 	%r2082, 16;
	// begin inline asm
	{  .reg .s32 r0;  .reg .pred p;  shfl.sync.up.b32 r0|p, %r2074, %r2082, %r2083, %r2085;  @p add.s32 r0, r0, %r2074;  mov.s32 %r2080, r0;}
	// end inline asm
	setp.ne.s32 	%p376, %r2055, 31;
	@%p376 bra 	$L__BB6_4;
	shl.b32 	%r2166, %r5, 2;
	add.s32 	%r2168, %r2116, %r2166;
	st.shared.u32 	[%r2168], %r2080;
$L__BB6_4:
	bar.sync 	0;
	ld.shared.v4.u32 	{%r2169, %r2170, %r2171, %r2172}, [_ZZN3cub18CUB_300001_SM_10006detail6select23DeviceSelectSweepKernelINS2_10policy_hubIiNS0_8NullTypeEiLb0ELNS0_10SelectImplE2EE10Policy1000EPiPS5_N6thrust24THRUST_300001_SM_1000_NS6detail15normal_iteratorINSC_10device_ptrIiEEEES9_NS0_13ScanTileStateIiLb1EEE7is_evenS5_iNS2_19streaming_context_tIiLb0EEELS6_2EEEvT0_T1_T2_T3_T4_T5_T6_T7_iT8_NS1_7vsmem_tEE19static_temp_storage];
	add.s32 	%r2173, %r2170, %r2169;
	setp.eq.s32 	%p377, %r5, 2;
	selp.b32 	%r2174, %r2173, %r2169, %p377;
	add.s32 	%r2175, %r2173, %r2171;
	setp.eq.s32 	%p378, %r5, 3;
	selp.b32 	%r2176, %r2175, %r2174, %p378;
	add.s32 	%r2177, %r2175, %r2172;
	setp.eq.s32 	%p379, %r5, 4;
	selp.b32 	%r2178, %r2177, %r2176, %p379;
	ld.shared.v4.u32 	{%r2179, %r2180, %r2181, %r2182}, [_ZZN3cub18CUB_300001_SM_10006detail6select23DeviceSelectSweepKernelINS2_10policy_hubIiNS0_8NullTypeEiLb0ELNS0_10SelectImplE2EE10Policy1000EPiPS5_N6thrust24THRUST_300001_SM_1000_NS6detail15normal_iteratorINSC_10device_ptrIiEEEES9_NS0_13ScanTileStateIiLb1EEE7is_evenS5_iNS2_19streaming_context_tIiLb0EEELS6_2EEEvT0_T1_T2_T3_T4_T5_T6_T7_iT8_NS1_7vsmem_tEE19static_temp_storage+16];
	add.s32 	%r2183, %r2177, %r2179;
	setp.eq.s32 	%p380, %r5, 5;
	selp.b32 	%r2184, %r2183, %r2178, %p380;
	add.s32 	%r2185, %r2183, %r2180;
	setp.eq.s32 	%p381, %r5, 6;
	selp.b32 	%r2186, %r2185, %r2184, %p381;
	add.s32 	%r2187, %r2185, %r2181;
	setp.eq.s32 	%p382, %r5, 7;
	selp.b32 	%r2188, %r2187, %r2186, %p382;
	add.s32 	%r2189, %r2187, %r2182;
	setp.eq.s32 	%p383, %r5, 8;
	selp.b32 	%r2190, %r2189, %r2188, %p383;
	ld.shared.v4.u32 	{%r2191, %r2192, %r2193, %r2194}, [_ZZN3cub18CUB_300001_SM_10006detail6select23DeviceSelectSweepKernelINS2_10policy_hubIiNS0_8NullTypeEiLb0ELNS0_10SelectImplE2EE10Policy1000EPiPS5_N6thrust24THRUST_300001_SM_1000_NS6detail15normal_iteratorINSC_10device_ptrIiEEEES9_NS0_13ScanTileStateIiLb1EEE7is_evenS5_iNS2_19streaming_context_tIiLb0EEELS6_2EEEvT0_T1_T2_T3_T4_T5_T6_T7_iT8_NS1_7vsmem_tEE19static_temp_storage+32];
	add.s32 	%r2195, %r2189, %r2191;
	setp.eq.s32 	%p384, %r5, 9;
	selp.b32 	%r2196, %r2195, %r2190, %p384;
	add.s32 	%r2197, %r2195, %r2192;
	setp.eq.s32 	%p385, %r5, 10;
	selp.b32 	%r2198, %r2197, %r2196, %p385;
	add.s32 	%r2199, %r2197, %r2193;
	setp.eq.s32 	%p386, %r5, 11;
	selp.b32 	%r2200, %r2199, %r2198, %p386;
	add.s32 	%r2201, %r2199, %r2194;
	setp.eq.s32 	%p387, %r5, 12;
	selp.b32 	%r2202, %r2201, %r2200, %p387;
	ld.shared.v4.u32 	{%r2203, %r2204, %r2205, %r2206}, [_ZZN3cub18CUB_300001_SM_10006detail6select23DeviceSelectSweepKernelINS2_10policy_hubIiNS0_8NullTypeEiLb0ELNS0_10SelectImplE2EE10Policy1000EPiPS5_N6thrust24THRUST_300001_SM_1000_NS6detail15normal_iteratorINSC_10device_ptrIiEEEES9_NS0_13ScanTileStateIiLb1EEE7is_evenS5_iNS2_19streaming_context_tIiLb0EEELS6_2EEEvT0_T1_T2_T3_T4_T5_T6_T7_iT8_NS1_7vsmem_tEE19static_temp_storage+48];
	add.s32 	%r2207, %r2201, %r2203;
	setp.eq.s32 	%p388, %r5, 13;
	selp.b32 	%r2208, %r2207, %r2202, %p388;
	add.s32 	%r2209, %r2207, %r2204;
	setp.eq.s32 	%p389, %r5, 14;
	selp.b32 	%r2210, %r2209, %r2208, %p389;
	add.s32 	%r2211, %r2209, %r2205;
	setp.eq.s32 	%p390, %r5, 15;
	selp.b32 	%r2212, %r2211, %r2210, %p390;
	add.s32 	%r2213, %r2211, %r2206;
	setp.eq.s32 	%p391, %r5, 16;
	selp.b32 	%r2214, %r2213, %r2212, %p391;
	.pragma "used_bytes_mask 4095";
	ld.shared.v4.u32 	{%r2215, %r2216, %r2217, %r2218}, [_ZZN3cub18CUB_300001_SM_10006detail6select23DeviceSelectSweepKernelINS2_10policy_hubIiNS0_8NullTypeEiLb0ELNS0_10SelectImplE2EE10Policy1000EPiPS5_N6thrust24THRUST_300001_SM_1000_NS6detail15normal_iteratorINSC_10device_ptrIiEEEES9_NS0_13ScanTileStateIiLb1EEE7is_evenS5_iNS2_19streaming_context_tIiLb0EEELS6_2EEEvT0_T1_T2_T3_T4_T5_T6_T7_iT8_NS1_7vsmem_tEE19static_temp_storage+64];
	add.s32 	%r2219, %r2213, %r2215;
	setp.eq.s32 	%p392, %r5, 17;
	selp.b32 	%r2220, %r2219, %r2214, %p392;
	add.s32 	%r2221, %r2219, %r2216;
	setp.eq.s32 	%p393, %r5, 18;
	selp.b32 	%r2222, %r2221, %r2220, %p393;
	add.s32 	%r35, %r2221, %r2217;
	setp.lt.u32 	%p394, %r3, 32;
	selp.b32 	%r2223, 0, %r2222, %p394;
	setp.eq.s32 	%p395, %r2055, 0;
	sub.s32 	%r2224, %r2080, %r2060;
	selp.b32 	%r2225, 0, %r2224, %p395;
	add.s32 	%r36, %r2223, %r2225;
	setp.ne.s32 	%p396, %r3, 0;
	@%p396 bra 	$L__BB6_6;
	add.s64 	%rd170, %rd2, 256;
	mov.b32 	%r2226, 101;
	// begin inline asm
	st.relaxed.gpu.v2.u32 [%rd170], {%r2226, %r35};
	// end inline asm
$L__BB6_6:
	ld.param.u32 	%r2499, [_ZN3cub18CUB_300001_SM_10006detail6select23DeviceSelectSweepKernelINS2_10policy_hubIiNS0_8NullTypeEiLb0ELNS0_10SelectImplE2EE10Policy1000EPiPS5_N6thrust24THRUST_300001_SM_1000_NS6detail15normal_iteratorINSC_10device_ptrIiEEEES9_NS0_13ScanTileStateIiLb1EEE7is_evenS5_iNS2_19streaming_context_tIiLb0EEELS6_2EEEvT0_T1_T2_T3_T4_T5_T6_T7_iT8_NS1_7vsmem_tE_param_7];
	bar.sync 	0;
	sub.s32 	%r2228, 11552, %r35;
	mul.lo.s32 	%r2229, %r3, 19;
	sub.s32 	%r2230, %r2229, %r36;
	setp.eq.s32 	%p397, %r25, 0;
	add.s32 	%r2231, %r36, %r2228;
	selp.b32 	%r2232, %r2231, %r2230, %p397;
	shl.b32 	%r2233, %r2232, 2;
	add.s32 	%r2235, %r2116, %r2233;
	st.shared.u32 	[%r2235], %r6;
	add.s32 	%r2237, %r36, %r2135;
	sub.s32 	%r2238, %r2229, %r2237;
	add.s32 	%r2239, %r2238, 1;
	and.b32  	%r2240, %r7, 1;
	setp.eq.s32 	%p398, %r2240, 0;
	add.s32 	%r2241, %r2231, %r2135;
	selp.b32 	%r2242, %r2241, %r2239, %p398;
	shl.b32 	%r2243, %r2242, 2;
	add.s32 	%r2244, %r2116, %r2243;
	st.shared.u32 	[%r2244], %r7;
	xor.b32  	%r2245, %r2240, 1;
	add.s32 	%r2246, %r2245, %r2135;
	add.s32 	%r2247, %r2246, %r36;
	sub.s32 	%r2248, %r2229, %r2247;
	add.s32 	%r2249, %r2248, 2;
	and.b32  	%r2250, %r8, 1;
	setp.eq.b32 	%p399, %r2250, 1;
	add.s32 	%r2251, %r2241, %r2245;
	selp.b32 	%r2252, %r2249, %r2251, %p399;
	shl.b32 	%r2253, %r2252, 2;
	add.s32 	%r2254, %r2116, %r2253;
	st.shared.u32 	[%r2254], %r8;
	add.s32 	%r2255, %r2247, %r26;
	sub.s32 	%r2256, %r2229, %r2255;
	add.s32 	%r2257, %r2256, 3;
	setp.eq.s32 	%p400, %r27, 0;
	add.s32 	%r2258, %r2251, %r26;
	selp.b32 	%r2259, %r2258, %r2257, %p400;
	shl.b32 	%r2260, %r2259, 2;
	add.s32 	%r2261, %r2116, %r2260;
	st.shared.u32 	[%r2261], %r9;
	add.s32 	%r2263, %r2255, %r2137;
	sub.s32 	%r2264, %r2229, %r2263;
	add.s32 	%r2265, %r2264, 4;
	and.b32  	%r2266, %r10, 1;
	setp.eq.s32 	%p401, %r2266, 0;
	add.s32 	%r2267, %r2258, %r2137;
	selp.b32 	%r2268, %r2267, %r2265, %p401;
	shl.b32 	%r2269, %r2268, 2;
	add.s32 	%r2270, %r2116, %r2269;
	st.shared.u32 	[%r2270], %r10;
	xor.b32  	%r2271, %r2266, 1;
	add.s32 	%r2272, %r2263, %r2271;
	sub.s32 	%r2273, %r2229, %r2272;
	add.s32 	%r2274, %r2273, 5;
	and.b32  	%r2275, %r11, 1;
	setp.eq.s32 	%p402, %r2275, 0;
	add.s32 	%r2276, %r2267, %r2271;
	selp.b32 	%r2277, %r2276, %r2274, %p402;
	shl.b32 	%r2278, %r2277, 2;
	add.s32 	%r2279, %r2116, %r2278;
	st.shared.u32 	[%r2279], %r11;
	xor.b32  	%r2280, %r2275, 1;
	add.s32 	%r2281, %r2272, %r2280;
	sub.s32 	%r2282, %r2229, %r2281;
	add.s32 	%r2283, %r2282, 6;
	and.b32  	%r2284, %r12, 1;
	setp.eq.s32 	%p403, %r2284, 0;
	add.s32 	%r2285, %r2276, %r2280;
	selp.b32 	%r2286, %r2285, %r2283, %p403;
	shl.b32 	%r2287, %r2286, 2;
	add.s32 	%r2288, %r2116, %r2287;
	st.shared.u32 	[%r2288], %r12;
	xor.b32  	%r2289, %r2284, 1;
	add.s32 	%r2290, %r2281, %r2289;
	sub.s32 	%r2291, %r2229, %r2290;
	add.s32 	%r2292, %r2291, 7;
	and.b32  	%r2293, %r13, 1;
	setp.eq.b32 	%p404, %r2293, 1;
	add.s32 	%r2294, %r2285, %r2289;
	selp.b32 	%r2295, %r2292, %r2294, %p404;
	shl.b32 	%r2296, %r2295, 2;
	add.s32 	%r2297, %r2116, %r2296;
	st.shared.u32 	[%r2297], %r13;
	add.s32 	%r2298, %r2290, %r28;
	sub.s32 	%r2299, %r2229, %r2298;
	add.s32 	%r2300, %r2299, 8;
	and.b32  	%r2301, %r14, 1;
	setp.eq.b32 	%p405, %r2301, 1;
	add.s32 	%r2302, %r2294, %r28;
	selp.b32 	%r2303, %r2300, %r2302, %p405;
	shl.b32 	%r2304, %r2303, 2;
	add.s32 	%r2305, %r2116, %r2304;
	st.shared.u32 	[%r2305], %r14;
	add.s32 	%r2306, %r31, %r36;
	sub.s32 	%r2307, %r2229, %r2306;
	add.s32 	%r2308, %r2307, 9;
	setp.eq.s32 	%p406, %r30, 0;
	add.s32 	%r2309, %r2302, %r29;
	selp.b32 	%r2310, %r2309, %r2308, %p406;
	shl.b32 	%r2311, %r2310, 2;
	add.s32 	%r2312, %r2116, %r2311;
	st.shared.u32 	[%r2312], %r15;
	add.s32 	%r2313, %r32, %r36;
	sub.s32 	%r2314, %r2229, %r2313;
	add.s32 	%r2315, %r2314, 10;
	and.b32  	%r2316, %r16, 1;
	setp.eq.s32 	%p407, %r2316, 0;
	add.s32 	%r2318, %r2309, %r2141;
	selp.b32 	%r2319, %r2318, %r2315, %p407;
	shl.b32 	%r2320, %r2319, 2;
	add.s32 	%r2321, %r2116, %r2320;
	st.shared.u32 	[%r2321], %r16;
	xor.b32  	%r2322, %r2316, 1;
	add.s32 	%r2323, %r2313, %r2322;
	sub.s32 	%r2324, %r2229, %r2323;
	add.s32 	%r2325, %r2324, 11;
	and.b32  	%r2326, %r17, 1;
	setp.eq.s32 	%p408, %r2326, 0;
	add.s32 	%r2327, %r2318, %r2322;
	selp.b32 	%r2328, %r2327, %r2325, %p408;
	shl.b32 	%r2329, %r2328, 2;
	add.s32 	%r2330, %r2116, %r2329;
	st.shared.u32 	[%r2330], %r17;
	xor.b32  	%r2331, %r2326, 1;
	add.s32 	%r2332, %r2323, %r2331;
	sub.s32 	%r2333, %r2229, %r2332;
	add.s32 	%r2334, %r2333, 12;
	and.b32  	%r2335, %r18, 1;
	setp.eq.s32 	%p409, %r2335, 0;
	add.s32 	%r2336, %r2327, %r2331;
	selp.b32 	%r2337, %r2336, %r2334, %p409;
	shl.b32 	%r2338, %r2337, 2;
	add.s32 	%r2339, %r2116, %r2338;
	st.shared.u32 	[%r2339], %r18;
	xor.b32  	%r2340, %r2335, 1;
	add.s32 	%r2341, %r2332, %r2340;
	sub.s32 	%r2342, %r2229, %r2341;
	add.s32 	%r2343, %r2342, 13;
	and.b32  	%r2344, %r19, 1;
	setp.eq.s32 	%p410, %r2344, 0;
	add.s32 	%r2345, %r2336, %r2340;
	selp.b32 	%r2346, %r2345, %r2343, %p410;
	shl.b32 	%r2347, %r2346, 2;
	add.s32 	%r2348, %r2116, %r2347;
	st.shared.u32 	[%r2348], %r19;
	xor.b32  	%r2349, %r2344, 1;
	add.s32 	%r2350, %r2341, %r2349;
	sub.s32 	%r2351, %r2229, %r2350;
	add.s32 	%r2352, %r2351, 14;
	and.b32  	%r2353, %r20, 1;
	setp.eq.s32 	%p411, %r2353, 0;
	add.s32 	%r2354, %r2345, %r2349;
	selp.b32 	%r2355, %r2354, %r2352, %p411;
	shl.b32 	%r2356, %r2355, 2;
	add.s32 	%r2357, %r2116, %r2356;
	st.shared.u32 	[%r2357], %r20;
	xor.b32  	%r2358, %r2353, 1;
	add.s32 	%r2359, %r2350, %r2358;
	sub.s32 	%r2360, %r2229, %r2359;
	add.s32 	%r2361, %r2360, 15;
	and.b32  	%r2362, %r21, 1;
	setp.eq.s32 	%p412, %r2362, 0;
	add.s32 	%r2363, %r2354, %r2358;
	selp.b32 	%r2364, %r2363, %r2361, %p412;
	shl.b32 	%r2365, %r2364, 2;
	add.s32 	%r2366, %r2116, %r2365;
	st.shared.u32 	[%r2366], %r21;
	xor.b32  	%r2367, %r2362, 1;
	add.s32 	%r2368, %r2359, %r2367;
	sub.s32 	%r2369, %r2229, %r2368;
	add.s32 	%r2370, %r2369, 16;
	and.b32  	%r2371, %r22, 1;
	setp.eq.s32 	%p413, %r2371, 0;
	add.s32 	%r2372, %r2363, %r2367;
	selp.b32 	%r2373, %r2372, %r2370, %p413;
	shl.b32 	%r2374, %r2373, 2;
	add.s32 	%r2375, %r2116, %r2374;
	st.shared.u32 	[%r2375], %r22;
	xor.b32  	%r2376, %r2371, 1;
	add.s32 	%r2377, %r2368, %r2376;
	sub.s32 	%r2378, %r2229, %r2377;
	add.s32 	%r2379, %r2378, 17;
	and.b32  	%r2380, %r23, 1;
	setp.eq.s32 	%p414, %r2380, 0;
	add.s32 	%r2381, %r2372, %r2376;
	selp.b32 	%r2382, %r2381, %r2379, %p414;
	shl.b32 	%r2383, %r2382, 2;
	add.s32 	%r2384, %r2116, %r2383;
	st.shared.u32 	[%r2384], %r23;
	xor.b32  	%r2385, %r2380, 1;
	add.s32 	%r2386, %r2377, %r2385;
	sub.s32 	%r2387, %r2229, %r2386;
	add.s32 	%r2388, %r2387, 18;
	and.b32  	%r2389, %r24, 1;
	setp.eq.b32 	%p415, %r2389, 1;
	add.s32 	%r2390, %r2381, %r2385;
	selp.b32 	%r2391, %r2388, %r2390, %p415;
	shl.b32 	%r2392, %r2391, 2;
	add.s32 	%r2393, %r2116, %r2392;
	st.shared.u32 	[%r2393], %r24;
	bar.sync 	0;
	sub.s32 	%r2394, %r3, %r2228;
	setp.lt.s32 	%p416, %r3, %r2228;
	not.b32 	%r2395, %r3;
	add.s32 	%r2396, %r2499, %r2395;
	selp.b32 	%r2397, %r2396, %r2394, %p416;
	shl.b32 	%r2398, %r3, 2;
	add.s32 	%r2399, %r2116, %r2398;
	ld.shared.u32 	%r2400, [%r2399];
	mul.wide.s32 	%rd171, %r2397, 4;
	add.s64 	%rd172, %rd3, %rd171;
	st.global.u32 	[%rd172], %r2400;
	add.s32 	%r2401, %r3, 608;
	sub.s32 	%r2402, %r2401, %r2228;
	setp.lt.s32 	%p417, %r2401, %r2228;
	sub.s32 	%r2403, %r2499, %r3;
	add.s32 	%r2404, %r2403, -609;
	selp.b32 	%r2405, %r2404, %r2402, %p417;
	ld.shared.u32 	%r2406, [%r2399+2432];
	mul.wide.s32 	%rd173, %r2405, 4;
	add.s64 	%rd174, %rd3, %rd173;
	st.global.u32 	[%rd174], %r2406;
	add.s32 	%r2407, %r3, 1216;
	sub.s32 	%r2408, %r2407, %r2228;
	setp.lt.s32 	%p418, %r2407, %r2228;
	add.s32 	%r2409, %r2403, -1217;
	selp.b32 	%r2410, %r2409, %r2408, %p418;
	ld.shared.u32 	%r2411, [%r2399+4864];
	mul.wide.s32 	%rd175, %r2410, 4;
	add.s64 	%rd176, %rd3, %rd175;
	st.global.u32 	[%rd176], %r2411;
	add.s32 	%r2412, %r3, 1824;
	sub.s32 	%r2413, %r2412, %r2228;
	setp.lt.s32 	%p419, %r2412, %r2228;
	add.s32 	%r2414, %r2403, -1825;
	selp.b32 	%r2415, %r2414, %r2413, %p419;
	ld.shared.u32 	%r2416, [%r2399+7296];
	mul.wide.s32 	%rd177, %r2415, 4;
	add.s64 	%rd178, %rd3, %rd177;
	st.global.u32 	[%rd178], %r2416;
	add.s32 	%r2417, %r3, 2432;
	sub.s32 	%r2418, %r2417, %r2228;
	setp.lt.s32 	%p420, %r2417, %r2228;
	add.s32 	%r2419, %r2403, -2433;
	selp.b32 	%r2420, %r2419, %r2418, %p420;
	ld.shared.u32 	%r2421, [%r2399+9728];
	mul.wide.s32 	%rd179, %r2420, 4;
	add.s64 	%rd180, %rd3, %rd179;
	st.global.u32 	[%rd180], %r2421;
	add.s32 	%r2422, %r3, 3040;
	sub.s32 	%r2423, %r2422, %r2228;
	setp.lt.s32 	%p421, %r2422, %r2228;
	add.s32 	%r2424, %r2403, -3041;
	selp.b32 	%r2425, %r2424, %r2423, %p421;
	ld.shared.u32 	%r2426, [%r2399+12160];
	mul.wide.s32 	%rd181, %r2425, 4;
	add.s64 	%rd182, %rd3, %rd181;
	st.global.u32 	[%rd182], %r2426;
	add.s32 	%r2427, %r3, 3648;
	sub.s32 	%r2428, %r2427, %r2228;
	setp.lt.s32 	%p422, %r2427, %r2228;
	add.s32 	%r2429, %r2403, -3649;
	selp.b32 	%r2430, %r2429, %r2428, %p422;
	ld.shared.u32 	%r2431, [%r2399+14592];
	mul.wide.s32 	%rd183, %r2430, 4;
	add.s64 	%rd184, %rd3, %rd183;
	st.global.u32 	[%rd184], %r2431;
	add.s32 	%r2432, %r3, 4256;
	sub.s32 	%r2433, %r2432, %r2228;
	setp.lt.s32 	%p423, %r2432, %r2228;
	add.s32 	%r2434, %r2403, -4257;
	selp.b32 	%r2435, %r2434, %r2433, %p423;
	ld.shared.u32 	%r2436, [%r2399+17024];
	mul.wide.s32 	%rd185, %r2435, 4;
	add.s64 	%rd186, %rd3, %rd185;
	st.global.u32 	[%rd186], %r2436;
	add.s32 	%r2437, %r3, 4864;
	sub.s32 	%r2438, %r2437, %r2228;
	setp.lt.s32 	%p424, %r2437, %r2228;
	add.s32 	%r2439, %r2403, -4865;
	selp.b32 	%r2440, %r2439, %r2438, %p424;
	ld.shared.u32 	%r2441, [%r2399+19456];
	mul.wide.s32 	%rd187, %r2440, 4;
	add.s64 	%rd188, %rd3, %rd187;
	st.global.u32 	[%rd188], %r2441;
	add.s32 	%r2442, %r3, 5472;
	sub.s32 	%r2443, %r2442, %r2228;
	setp.lt.s32 	%p425, %r2442, %r2228;
	add.s32 	%r2444, %r2403, -5473;
	selp.b32 	%r2445, %r2444, %r2443, %p425;
	ld.shared.u32 	%r2446, [%r2399+21888];
	mul.wide.s32 	%rd189, %r2445, 4;
	add.s64 	%rd190, %rd3, %rd189;
	st.global.u32 	[%rd190], %r2446;
	add.s32 	%r2447, %r3, 6080;
	sub.s32 	%r2448, %r2447, %r2228;
	setp.lt.s32 	%p426, %r2447, %r2228;
	add.s32 	%r2449, %r2403, -6081;
	selp.b32 	%r2450, %r2449, %r2448, %p426;
	ld.shared.u32 	%r2451, [%r2399+24320];
	mul.wide.s32 	%rd191, %r2450, 4;
	add.s64 	%rd192, %rd3, %rd191;
	st.global.u32 	[%rd192], %r2451;
	add.s32 	%r2452, %r3, 6688;
	sub.s32 	%r2453, %r2452, %r2228;
	setp.lt.s32 	%p427, %r2452, %r2228;
	add.s32 	%r2454, %r2403, -6689;
	selp.b32 	%r2455, %r2454, %r2453, %p427;
	ld.shared.u32 	%r2456, [%r2399+26752];
	mul.wide.s32 	%rd193, %r2455, 4;
	add.s64 	%rd194, %rd3, %rd193;
	st.global.u32 	[%rd194], %r2456;
	add.s32 	%r2457, %r3, 7296;
	sub.s32 	%r2458, %r2457, %r2228;
	setp.lt.s32 	%p428, %r2457, %r2228;
	add.s32 	%r2459, %r2403, -7297;
	selp.b32 	%r2460, %r2459, %r2458, %p428;
	ld.shared.u32 	%r2461, [%r2399+29184];
	mul.wide.s32 	%rd195, %r2460, 4;
	add.s64 	%rd196, %rd3, %rd195;
	st.global.u32 	[%rd196], %r2461;
	add.s32 	%r2462, %r3, 7904;
	sub.s32 	%r2463, %r2462, %r2228;
	setp.lt.s32 	%p429, %r2462, %r2228;
	add.s32 	%r2464, %r2403, -7905;
	selp.b32 	%r2465, %r2464, %r2463, %p429;
	ld.shared.u32 	%r2466, [%r2399+31616];
	mul.wide.s32 	%rd197, %r2465, 4;
	add.s64 	%rd198, %rd3, %rd197;
	st.global.u32 	[%rd198], %r2466;
	add.s32 	%r2467, %r3, 8512;
	sub.s32 	%r2468, %r2467, %r2228;
	setp.lt.s32 	%p430, %r2467, %r2228;
	add.s32 	%r2469, %r2403, -8513;
	selp.b32 	%r2470, %r2469, %r2468, %p430;
	ld.shared.u32 	%r2471, [%r2399+34048];
	mul.wide.s32 	%rd199, %r2470, 4;
	add.s64 	%rd200, %rd3, %rd199;
	st.global.u32 	[%rd200], %r2471;
	add.s32 	%r2472, %r3, 9120;
	sub.s32 	%r2473, %r2472, %r2228;
	setp.lt.s32 	%p431, %r2472, %r2228;
	add.s32 	%r2474, %r2403, -9121;
	selp.b32 	%r2475, %r2474, %r2473, %p431;
	ld.shared.u32 	%r2476, [%r2399+36480];
	mul.wide.s32 	%rd201, %r2475, 4;
	add.s64 	%rd202, %rd3, %rd201;
	st.global.u32 	[%rd202], %r2476;
	add.s32 	%r2477, %r3, 9728;
	sub.s32 	%r2478, %r2477, %r2228;
	setp.lt.s32 	%p432, %r2477, %r2228;
	add.s32 	%r2479, %r2403, -9729;
	selp.b32 	%r2480, %r2479, %r2478, %p432;
	ld.shared.u32 	%r2481, [%r2399+38912];
	mul.wide.s32 	%rd203, %r2480, 4;
	add.s64 	%rd204, %rd3, %rd203;
	st.global.u32 	[%rd204], %r2481;
	add.s32 	%r2482, %r3, 10336;
	sub.s32 	%r2483, %r2482, %r2228;
	setp.lt.s32 	%p433, %r2482, %r2228;
	add.s32 	%r2484, %r2403, -10337;
	selp.b32 	%r2485, %r2484, %r2483, %p433;
	ld.shared.u32 	%r2486, [%r2399+41344];
	mul.wide.s32 	%rd205, %r2485, 4;
	add.s64 	%rd206, %rd3, %rd205;
	st.global.u32 	[%rd206], %r2486;
	add.s32 	%r2487, %r3, 10944;
	sub.s32 	%r2488, %r2487, %r2228;
	setp.lt.s32 	%p434, %r2487, %r2228;
	add.s32 	%r2489, %r2403, -10945;
	selp.b32 	%r2490, %r2489, %r2488, %p434;
	ld.shared.u32 	%r2491, [%r2399+43776];
	mul.wide.s32 	%rd207, %r2490, 4;
	add.s64 	%rd208, %rd3, %rd207;
	st.global.u32 	[%rd208], %r2491;
	bra.uni 	$L__BB6_205;
$L__BB6_7:
	ld.param.u64 	%rd209, [_ZN3cub18CUB_300001_SM_10006detail6select23DeviceSelectSweepKernelINS2_10policy_hubIiNS0_8NullTypeEiLb0ELNS0_10SelectImplE2EE10Policy1000EPiPS5_N6thrust24THRUST_300001_SM_1000_NS6detail15normal_iteratorINSC_10device_ptrIiEEEES9_NS0_13ScanTileStateIiLb1EEE7is_evenS5_iNS2_19streaming_context_tIiLb0EEELS6_2EEEvT0_T1_T2_T3_T4_T5_T6_T7_iT8_NS1_7vsmem_tE_param_0];
	mov.u32 	%r37, %tid.x;
	and.b32  	%r1504, %r37, 31;
	and.b32  	%r1505, %r37, 992;
	mul.lo.s32 	%r1506, %r1505, 19;
	or.b32  	%r1507, %r1506, %r1504;
	mov.u32 	%r1509, %nctaid.y;
	mov.u32 	%r1510, %ctaid.y;
	mad.lo.s32 	%r2509, %r333, %r1509, %r1510;
	mul.lo.s32 	%r39, %r2509, 11552;
	cvt.s64.s32 	%rd112, %r39;
	cvt.u64.u32 	%rd113, %r1507;
	add.s64 	%rd114, %rd113, %rd112;
	cvta.to.global.u64 	%rd115, %rd209;
	shl.b64 	%rd116, %rd114, 2;
	add.s64 	%rd117, %rd115, %rd116;
	ld.global.u32 	%r1511, [%rd117];
	ld.global.u32 	%r1512, [%rd117+128];
	ld.global.u32 	%r1513, [%rd117+256];
	ld.global.u32 	%r1514, [%rd117+384];
	ld.global.u32 	%r1515, [%rd117+512];
	ld.global.u32 	%r1516, [%rd117+640];
	ld.global.u32 	%r1517, [%rd117+768];
	ld.global.u32 	%r1518, [%rd117+896];
	ld.global.u32 	%r1519, [%rd117+1024];
	ld.global.u32 	%r1520, [%rd117+1152];
	ld.global.u32 	%r1521, [%rd117+1280];
	ld.global.u32 	%r1522, [%rd117+1408];
	ld.global.u32 	%r1523, [%rd117+1536];
	ld.global.u32 	%r1524, [%rd117+1664];
	ld.global.u32 	%r1525, [%rd117+1792];
	ld.global.u32 	%r1526, [%rd117+1920];
	ld.global.u32 	%r1527, [%rd117+2048];
	ld.global.u32 	%r1528, [%rd117+2176];
	ld.global.u32 	%r1529, [%rd117+2304];
	// begin inline asm
	mov.u32 %r1473, %laneid;
	// end inline asm
	shr.u32 	%r41, %r37, 5;
	mad.lo.s32 	%r1530, %r41, 608, %r1473;
	shl.b32 	%r1531, %r1530, 2;
	mov.u32 	%r1532, _ZZN3cub18CUB_300001_SM_10006detail6select23DeviceSelectSweepKernelINS2_10policy_hubIiNS0_8NullTypeEiLb0ELNS0_10SelectImplE2EE10Policy1000EPiPS5_N6thrust24THRUST_300001_SM_1000_NS6detail15normal_iteratorINSC_10device_ptrIiEEEES9_NS0_13ScanTileStateIiLb1EEE7is_evenS5_iNS2_19streaming_context_tIiLb0EEELS6_2EEEvT0_T1_T2_T3_T4_T5_T6_T7_iT8_NS1_7vsmem_tEE19static_temp_storage;
	add.s32 	%r1533, %r1532, %r1531;
	st.shared.u32 	[%r1533], %r1511;
	st.shared.u32 	[%r1533+128], %r1512;
	st.shared.u32 	[%r1533+256], %r1513;
	st.shared.u32 	[%r1533+384], %r1514;
	st.shared.u32 	[%r1533+512], %r1515;
	st.shared.u32 	[%r1533+640], %r1516;
	st.shared.u32 	[%r1533+768], %r1517;
	st.shared.u32 	[%r1533+896], %r1518;
	st.shared.u32 	[%r1533+1024], %r1519;
	st.shared.u32 	[%r1533+1152], %r1520;
	st.shared.u32 	[%r1533+1280], %r1521;
	st.shared.u32 	[%r1533+1408], %r1522;
	st.shared.u32 	[%r1533+1536], %r1523;
	st.shared.u32 	[%r1533+1664], %r1524;
	st.shared.u32 	[%r1533+1792], %r1525;
	st.shared.u32 	[%r1533+1920], %r1526;
	st.shared.u32 	[%r1533+2048], %r1527;
	st.shared.u32 	[%r1533+2176], %r1528;
	st.shared.u32 	[%r1533+2304], %r1529;
	bar.warp.sync 	-1;
	mad.lo.s32 	%r1534, %r1473, 72, %r1533;
	ld.shared.u32 	%r42, [%r1534];
	not.b32 	%r1535, %r42;
	ld.shared.u32 	%r43, [%r1534+4];
	not.b32 	%r1536, %r43;
	ld.shared.u32 	%r44, [%r1534+8];
	not.b32 	%r1537, %r44;
	ld.shared.u32 	%r45, [%r1534+12];
	not.b32 	%r1538, %r45;
	ld.shared.u32 	%r46, [%r1534+16];
	not.b32 	%r1539, %r46;
	ld.shared.u32 	%r47, [%r1534+20];
	not.b32 	%r1540, %r47;
	ld.shared.u32 	%r48, [%r1534+24];
	not.b32 	%r1541, %r48;
	ld.shared.u32 	%r49, [%r1534+28];
	not.b32 	%r1542, %r49;
	ld.shared.u32 	%r50, [%r1534+32];
	not.b32 	%r1543, %r50;
	ld.shared.u32 	%r51, [%r1534+36];
	not.b32 	%r1544, %r51;
	ld.shared.u32 	%r52, [%r1534+40];
	not.b32 	%r1545, %r52;
	ld.shared.u32 	%r53, [%r1534+44];
	not.b32 	%r1546, %r53;
	ld.shared.u32 	%r54, [%r1534+48];
	not.b32 	%r1547, %r54;
	ld.shared.u32 	%r55, [%r1534+52];
	not.b32 	%r1548, %r55;
	ld.shared.u32 	%r56, [%r1534+56];
	not.b32 	%r1549, %r56;
	ld.shared.u32 	%r57, [%r1534+60];
	not.b32 	%r1550, %r57;
	ld.shared.u32 	%r58, [%r1534+64];
	not.b32 	%r1551, %r58;
	ld.shared.u32 	%r59, [%r1534+68];
	not.b32 	%r1552, %r59;
	ld.shared.u32 	%r60, [%r1534+72];
	not.b32 	%r1553, %r60;
	and.b32  	%r1554, %r1535, 1;
	and.b32  	%r1555, %r1536, 1;
	and.b32  	%r1556, %r1537, 1;
	and.b32  	%r1557, %r1538, 1;
	and.b32  	%r1558, %r1539, 1;
	and.b32  	%r1559, %r1540, 1;
	and.b32  	%r1560, %r1541, 1;
	and.b32  	%r1561, %r1542, 1;
	and.b32  	%r1562, %r1543, 1;
	and.b32  	%r1563, %r1544, 1;
	and.b32  	%r1564, %r1545, 1;
	and.b32  	%r1565, %r1546, 1;
	and.b32  	%r1566, %r1547, 1;
	and.b32  	%r1567, %r1548, 1;
	and.b32  	%r1568, %r1549, 1;
	and.b32  	%r1569, %r1550, 1;
	and.b32  	%r1570, %r1551, 1;
	and.b32  	%r1571, %r1552, 1;
	and.b32  	%r1572, %r1553, 1;
	bar.sync 	0;
	add.s32 	%r1573, %r1555, %r1554;
	add.s32 	%r1574, %r1556, %r1573;
	add.s32 	%r1575, %r1557, %r1574;
	add.s32 	%r1576, %r1558, %r1575;
	add.s32 	%r1577, %r1559, %r1576;
	add.s32 	%r1578, %r1560, %r1577;
	add.s32 	%r1579, %r1561, %r1578;
	add.s32 	%r1580, %r1562, %r1579;
	add.s32 	%r1581, %r1563, %r1580;
	add.s32 	%r1582, %r1564, %r1581;
	add.s32 	%r1583, %r1565, %r1582;
	add.s32 	%r1584, %r1566, %r1583;
	add.s32 	%r1585, %r1567, %r1584;
	add.s32 	%r1586, %r1568, %r1585;
	add.s32 	%r1587, %r1569, %r1586;
	add.s32 	%r1588, %r1570, %r1587;
	add.s32 	%r1589, %r1571, %r1588;
	add.s32 	%r1478, %r1572, %r1589;
	mov.b32 	%r1476, 1;
	mov.b32 	%r1501, 0;
	mov.b32 	%r1503, -1;
	// begin inline asm
	{  .reg .s32 r0;  .reg .pred p;  shfl.sync.up.b32 r0|p, %r1478, %r1476, %r1501, %r1503;  @p add.s32 r0, r0, %r1478;  mov.s32 %r1474, r0;}
	// end inline asm
	mov.b32 	%r1482, 2;
	// begin inline asm
	{  .reg .s32 r0;  .reg .pred p;  shfl.sync.up.b32 r0|p, %r1474, %r1482, %r1501, %r1503;  @p add.s32 r0, r0, %r1474;  mov.s32 %r1480, r0;}
	// end inline asm
	mov.b32 	%r1488, 4;
	// begin inline asm
	{  .reg .s32 r0;  .reg .pred p;  shfl.sync.up.b32 r0|p, %r1480, %r1488, %r1501, %r1503;  @p add.s32 r0, r0, %r1480;  mov.s32 %r1486, r0;}
	// end inline asm
	mov.b32 	%r1494, 8;
	// begin inline asm
	{  .reg .s32 r0;  .reg .pred p;  shfl.sync.up.b32 r0|p, %r1486, %r1494, %r1501, %r1503;  @p add.s32 r0, r0, %r1486;  mov.s32 %r1492, r0;}
	// end inline asm
	mov.b32 	%r1500, 16;
	// begin inline asm
	{  .reg .s32 r0;  .reg .pred p;  shfl.sync.up.b32 r0|p, %r1492, %r1500, %r1501, %r1503;  @p add.s32 r0, r0, %r1492;  mov.s32 %r1498, r0;}
	// end inline asm
	setp.ne.s32 	%p290, %r1473, 31;
	@%p290 bra 	$L__BB6_9;
	shl.b32 	%r1590, %r41, 2;
	add.s32 	%r1592, %r1532, %r1590;
	st.shared.u32 	[%r1592], %r1498;
$L__BB6_9:
	sub.s32 	%r1593, %r1498, %r1478;
	bar.sync 	0;
	ld.shared.v4.u32 	{%r1594, %r1595, %r1596, %r1597}, [_ZZN3cub18CUB_300001_SM_10006detail6select23DeviceSelectSweepKernelINS2_10policy_hubIiNS0_8NullTypeEiLb0ELNS0_10SelectImplE2EE10Policy1000EPiPS5_N6thrust24THRUST_300001_SM_1000_NS6detail15normal_iteratorINSC_10device_ptrIiEEEES9_NS0_13ScanTileStateIiLb1EEE7is_evenS5_iNS2_19streaming_context_tIiLb0EEELS6_2EEEvT0_T1_T2_T3_T4_T5_T6_T7_iT8_NS1_7vsmem_tEE19static_temp_storage];
	add.s32 	%r1598, %r1595, %r1594;
	setp.eq.s32 	%p291, %r41, 2;
	selp.b32 	%r1599, %r1598, %r1594, %p291;
	add.s32 	%r1600, %r1598, %r1596;
	setp.eq.s32 	%p292, %r41, 3;
	selp.b32 	%r1601, %r1600, %r1599, %p292;
	add.s32 	%r1602, %r1600, %r1597;
	setp.eq.s32 	%p293, %r41, 4;
	selp.b32 	%r1603, %r1602, %r1601, %p293;
	ld.shared.v4.u32 	{%r1604, %r1605, %r1606, %r1607}, [_ZZN3cub18CUB_300001_SM_10006detail6select23DeviceSelectSweepKernelINS2_10policy_hubIiNS0_8NullTypeEiLb0ELNS0_10SelectImplE2EE10Policy1000EPiPS5_N6thrust24THRUST_300001_SM_1000_NS6detail15normal_iteratorINSC_10device_ptrIiEEEES9_NS0_13ScanTileStateIiLb1EEE7is_evenS5_iNS2_19streaming_context_tIiLb0EEELS6_2EEEvT0_T1_T2_T3_T4_T5_T6_T7_iT8_NS1_7vsmem_tEE19static_temp_storage+16];
	add.s32 	%r1608, %r1602, %r1604;
	setp.eq.s32 	%p294, %r41, 5;
	selp.b32 	%r1609, %r1608, %r1603, %p294;
	add.s32 	%r1610, %r1608, %r1605;
	setp.eq.s32 	%p295, %r41, 6;
	selp.b32 	%r1611, %r1610, %r1609, %p295;
	add.s32 	%r1612, %r1610, %r1606;
	setp.eq.s32 	%p296, %r41, 7;
	selp.b32 	%r1613, %r1612, %r1611, %p296;
	add.s32 	%r1614, %r1612, %r1607;
	setp.eq.s32 	%p297, %r41, 8;
	selp.b32 	%r1615, %r1614, %r1613, %p297;
	ld.shared.v4.u32 	{%r1616, %r1617, %r1618, %r1619}, [_ZZN3cub18CUB_300001_SM_10006detail6select23DeviceSelectSweepKernelINS2_10policy_hubIiNS0_8NullTypeEiLb0ELNS0_10SelectImplE2EE10Policy1000EPiPS5_N6thrust24THRUST_300001_SM_1000_NS6detail15normal_iteratorINSC_10device_ptrIiEEEES9_NS0_13ScanTileStateIiLb1EEE7is_evenS5_iNS2_19streaming_context_tIiLb0EEELS6_2EEEvT0_T1_T2_T3_T4_T5_T6_T7_iT8_NS1_7vsmem_tEE19static_temp_storage+32];
	add.s32 	%r1620, %r1614, %r1616;
	setp.eq.s32 	%p298, %r41, 9;
	selp.b32 	%r1621, %r1620, %r1615, %p298;
	add.s32 	%r1622, %r1620, %r1617;
	setp.eq.s32 	%p299, %r41, 10;
	selp.b32 	%r1623, %r1622, %r1621, %p299;
	add.s32 	%r1624, %r1622, %r1618;
	setp.eq.s32 	%p300, %r41, 11;
	selp.b32 	%r1625, %r1624, %r1623, %p300;
	add.s32 	%r1626, %r1624, %r1619;
	setp.eq.s32 	%p301, %r41, 12;
	selp.b32 	%r1627, %r1626, %r1625, %p301;
	ld.shared.v4.u32 	{%r1628, %r1629, %r1630, %r1631}, [_ZZN3cub18CUB_300001_SM_10006detail6select23DeviceSelectSweepKernelINS2_10policy_hubIiNS0_8NullTypeEiLb0ELNS0_10SelectImplE2EE10Policy1000EPiPS5_N6thrust24THRUST_300001_SM_1000_NS6detail15normal_iteratorINSC_10device_ptrIiEEEES9_NS0_13ScanTileStateIiLb1EEE7is_evenS5_iNS2_19streaming_context_tIiLb0EEELS6_2EEEvT0_T1_T2_T3_T4_T5_T6_T7_iT8_NS1_7vsmem_tEE19static_temp_storage+48];
	add.s32 	%r1632, %r1626, %r1628;
	setp.eq.s32 	%p302, %r41, 13;
	selp.b32 	%r1633, %r1632, %r1627, %p302;
	add.s32 	%r1634, %r1632, %r1629;
	setp.eq.s32 	%p303, %r41, 14;
	selp.b32 	%r1635, %r1634, %r1633, %p303;
	add.s32 	%r1636, %r1634, %r1630;
	setp.eq.s32 	%p304, %r41, 15;
	selp.b32 	%r1637, %r1636, %r1635, %p304;
	add.s32 	%r1638, %r1636, %r1631;
	setp.eq.s32 	%p305, %r41, 16;
	selp.b32 	%r1639, %r1638, %r1637, %p305;
	.pragma "used_bytes_mask 4095";
	ld.shared.v4.u32 	{%r1640, %r1641, %r1642, %r1643}, [_ZZN3cub18CUB_300001_SM_10006detail6select23DeviceSelectSweepKernelINS2_10policy_hubIiNS0_8NullTypeEiLb0ELNS0_10SelectImplE2EE10Policy1000EPiPS5_N6thrust24THRUST_300001_SM_1000_NS6detail15normal_iteratorINSC_10device_ptrIiEEEES9_NS0_13ScanTileStateIiLb1EEE7is_evenS5_iNS2_19streaming_context_tIiLb0EEELS6_2EEEvT0_T1_T2_T3_T4_T5_T6_T7_iT8_NS1_7vsmem_tEE19static_temp_storage+64];
	add.s32 	%r1644, %r1638, %r1640;
	setp.eq.s32 	%p306, %r41, 17;
	selp.b32 	%r1645, %r1644, %r1639, %p306;
	add.s32 	%r1646, %r1644, %r1641;
	setp.eq.s32 	%p307, %r41, 18;
	selp.b32 	%r1647, %r1646, %r1645, %p307;
	add.s32 	%r63, %r1646, %r1642;
	setp.gt.u32 	%p308, %r37, 31;
	setp.lt.u32 	%p309, %r37, 32;
	setp.eq.s32 	%p310, %r1473, 0;
	selp.b32 	%r1648, 0, %r1593, %p310;
	add.s32 	%r2513, %r1647, %r1648;
	selp.b32 	%r65, %r1593, %r2513, %p309;
	@%p308 bra 	$L__BB6_25;
	setp.ne.s32 	%p311, %r37, 0;
	mul.wide.s32 	%rd118, %r2509, 8;
	add.s64 	%rd4, %rd2, %rd118;
	@%p311 bra 	$L__BB6_12;
	st.shared.u32 	[_ZZN3cub18CUB_300001_SM_10006detail6select23DeviceSelectSweepKernelINS2_10policy_hubIiNS0_8NullTypeEiLb0ELNS0_10SelectImplE2EE10Policy1000EPiPS5_N6thrust24THRUST_300001_SM_1000_NS6detail15normal_iteratorINSC_10device_ptrIiEEEES9_NS0_13ScanTileStateIiLb1EEE7is_evenS5_iNS2_19streaming_context_tIiLb0EEELS6_2EEEvT0_T1_T2_T3_T4_T5_T6_T7_iT8_NS1_7vsmem_tEE19static_temp_storage+140], %r63;
	add.s64 	%rd119, %rd4, 256;
	mov.b32 	%r1649, 100;
	// begin inline asm
	st.relaxed.gpu.v2.u32 [%rd119], {%r1649, %r63};
	// end inline asm
$L__BB6_12:
	not.b32 	%r1655, %r37;
	add.s32 	%r2508, %r2509, %r1655;
	mov.b32 	%r1651, 970;
	// begin inline asm
	nanosleep.u32 %r1651;
	// end inline asm
	mul.wide.s32 	%rd121, %r2508, 8;
	add.s64 	%rd122, %rd2, %rd121;
	add.s64 	%rd120, %rd122, 256;
	// begin inline asm
	ld.relaxed.gpu.v2.u32 {%r2510, %r2502}, [%rd120];
	// end inline asm
	mov.b32 	%r2503, 362;
$L__BB6_13:
	setp.eq.s32 	%p312, %r2510, 99;
	mov.b32 	%r1656, -1;
	vote.sync.any.pred 	%p313, %p312, %r1656;
	not.pred 	%p314, %p313;
	@%p314 bra 	$L__BB6_15;
	shr.u32 	%r75, %r2503, 1;
	mul.lo.s32 	%r2051, %r2509, 16807;
	and.b32  	%r2509, %r2051, 2147483647;
	sub.s32 	%r2052, %r2503, %r75;
	add.s32 	%r2053, %r2052, 1;
	rem.u32 	%r2054, %r2509, %r2053;
	add.s32 	%r2048, %r2054, %r75;
	// begin inline asm
	nanosleep.u32 %r2048;
	// end inline asm
	// begin inline asm
	ld.relaxed.gpu.v2.u32 {%r2510, %r2502}, [%rd120];
	// end inline asm
	mov.u32 	%r2503, %r75;
	bra.uni 	$L__BB6_13;
$L__BB6_15:
	setp.eq.s32 	%p315, %r2510, 101;
	mov.b32 	%r1683, -1;
	vote.sync.ballot.b32 	%r1685, %p315, %r1683;
	// begin inline asm
	mov.u32 %r1658, %lanemask_ge;
	// end inline asm
	and.b32  	%r1686, %r1685, %r1658;
	or.b32  	%r1687, %r1686, -2147483648;
	add.s32 	%r1688, %r1687, -1;
	not.b32 	%r1689, %r1687;
	and.b32  	%r1690, %r1689, %r1688;
	popc.b32 	%r1662, %r1690;
	mov.b32 	%r1661, 1;
	// begin inline asm
	shfl.sync.down.b32 %r1659, %r2502, %r1661, %r1662, %r1683;
	// end inline asm
	setp.lt.s32 	%p317, %r1473, %r1662;
	selp.b32 	%r1691, %r1659, 0, %p317;
	add.s32 	%r1665, %r1691, %r2502;
	mov.b32 	%r1666, 2;
	// begin inline asm
	shfl.sync.down.b32 %r1664, %r1665, %r1666, %r1662, %r1683;
	// end inline asm
	add.s32 	%r80, %r1473, 2;
	setp.gt.s32 	%p318, %r80, %r1662;
	selp.b32 	%r1692, 0, %r1664, %p318;
	add.s32 	%r1670, %r1665, %r1692;
	mov.b32 	%r1671, 4;
	// begin inline asm
	shfl.sync.down.b32 %r1669, %r1670, %r1671, %r1662, %r1683;
	// end inline asm
	add.s32 	%r1693, %r1473, 4;
	setp.gt.s32 	%p319, %r1693, %r1662;
	selp.b32 	%r1694, 0, %r1669, %p319;
	add.s32 	%r1675, %r1670, %r1694;
	mov.b32 	%r1676, 8;
	// begin inline asm
	shfl.sync.down.b32 %r1674, %r1675, %r1676, %r1662, %r1683;
	// end inline asm
	add.s32 	%r1695, %r1473, 8;
	setp.gt.s32 	%p320, %r1695, %r1662;
	selp.b32 	%r1696, 0, %r1674, %p320;
	add.s32 	%r1680, %r1675, %r1696;
	mov.b32 	%r1681, 16;
	// begin inline asm
	shfl.sync.down.b32 %r1679, %r1680, %r1681, %r1662, %r1683;
	// end inline asm
	add.s32 	%r1697, %r1473, 16;
	setp.gt.s32 	%p321, %r1697, %r1662;
	selp.b32 	%r1698, 0, %r1679, %p321;
	add.s32 	%r2506, %r1680, %r1698;
	add.s64 	%rd6, %rd2, 256;
	mov.b32 	%r2504, 362;
$L__BB6_16:
	setp.ne.s32 	%p322, %r2510, 101;
	mov.b32 	%r1699, -1;
	vote.sync.all.pred 	%p323, %p322, %r1699;
	not.pred 	%p324, %p323;
	@%p324 bra 	$L__BB6_21;
	shr.u32 	%r2504, %r2504, 1;
	mul.wide.s32 	%rd163, %r2508, 8;
	add.s64 	%rd164, %rd6, %rd163;
	add.s64 	%rd162, %rd164, -256;
	// begin inline asm
	ld.relaxed.gpu.v2.u32 {%r2510, %r2511}, [%rd162];
	// end inline asm
	mov.u32 	%r2512, %r2504;
$L__BB6_18:
	setp.eq.s32 	%p366, %r2510, 99;
	mov.b32 	%r1999, -1;
	vote.sync.any.pred 	%p367, %p366, %r1999;
	not.pred 	%p368, %p367;
	@%p368 bra 	$L__BB6_20;
	shr.u32 	%r96, %r2512, 1;
	mul.lo.s32 	%r2044, %r2509, 16807;
	and.b32  	%r2509, %r2044, 2147483647;
	sub.s32 	%r2045, %r2512, %r96;
	add.s32 	%r2046, %r2045, 1;
	rem.u32 	%r2047, %r2509, %r2046;
	add.s32 	%r2041, %r2047, %r96;
	// begin inline asm
	nanosleep.u32 %r2041;
	// end inline asm
	// begin inline asm
	ld.relaxed.gpu.v2.u32 {%r2510, %r2511}, [%rd162];
	// end inline asm
	mov.u32 	%r2512, %r96;
	bra.uni 	$L__BB6_18;
$L__BB6_20:
	setp.eq.s32 	%p369, %r2510, 101;
	mov.b32 	%r2025, -1;
	vote.sync.ballot.b32 	%r2026, %p369, %r2025;
	and.b32  	%r2027, %r2026, %r1658;
	or.b32  	%r2028, %r2027, -2147483648;
	add.s32 	%r2029, %r2028, -1;
	not.b32 	%r2030, %r2028;
	and.b32  	%r2031, %r2030, %r2029;
	popc.b32 	%r2004, %r2031;
	mov.b32 	%r2003, 1;
	// begin inline asm
	shfl.sync.down.b32 %r2001, %r2511, %r2003, %r2004, %r2025;
	// end inline asm
	setp.lt.s32 	%p371, %r1473, %r2004;
	selp.b32 	%r2032, %r2001, 0, %p371;
	add.s32 	%r2007, %r2032, %r2511;
	mov.b32 	%r2008, 2;
	// begin inline asm
	shfl.sync.down.b32 %r2006, %r2007, %r2008, %r2004, %r2025;
	// end inline asm
	setp.gt.s32 	%p372, %r80, %r2004;
	selp.b32 	%r2033, 0, %r2006, %p372;
	add.s32 	%r2012, %r2007, %r2033;
	mov.b32 	%r2013, 4;
	// begin inline asm
	shfl.sync.down.b32 %r2011, %r2012, %r2013, %r2004, %r2025;
	// end inline asm
	setp.gt.s32 	%p373, %r1693, %r2004;
	selp.b32 	%r2035, 0, %r2011, %p373;
	add.s32 	%r2017, %r2012, %r2035;
	mov.b32 	%r2018, 8;
	// begin inline asm
	shfl.sync.down.b32 %r2016, %r2017, %r2018, %r2004, %r2025;
	// end inline asm
	setp.gt.s32 	%p374, %r1695, %r2004;
	selp.b32 	%r2037, 0, %r2016, %p374;
	add.s32 	%r2022, %r2017, %r2037;
	mov.b32 	%r2023, 16;
	// begin inline asm
	shfl.sync.down.b32 %r2021, %r2022, %r2023, %r2004, %r2025;
	// end inline asm
	setp.gt.s32 	%p375, %r1697, %r2004;
	selp.b32 	%r2039, 0, %r2021, %p375;
	add.s32 	%r2040, %r2039, %r2506;
	add.s32 	%r2506, %r2040, %r2022;
	add.s32 	%r2508, %r2508, -32;
	bra.uni 	$L__BB6_16;
$L__BB6_21:
	setp.ne.s32 	%p325, %r37, 0;
	@%p325 bra 	$L__BB6_23;
	add.s32 	%r1702, %r2506, %r63;
	add.s64 	%rd123, %rd4, 256;
	mov.b32 	%r1701, 101;
	// begin inline asm
	st.relaxed.gpu.v2.u32 [%rd123], {%r1701, %r1702};
	// end inline asm
	st.shared.u32 	[_ZZN3cub18CUB_300001_SM_10006detail6select23DeviceSelectSweepKernelINS2_10policy_hubIiNS0_8NullTypeEiLb0ELNS0_10SelectImplE2EE10Policy1000EPiPS5_N6thrust24THRUST_300001_SM_1000_NS6detail15normal_iteratorINSC_10device_ptrIiEEEES9_NS0_13ScanTileStateIiLb1EEE7is_evenS5_iNS2_19streaming_context_tIiLb0EEELS6_2EEEvT0_T1_T2_T3_T4_T5_T6_T7_iT8_NS1_7vsmem_tEE19static_temp_storage+132], %r2506;
	st.shared.u32 	[_ZZN3cub18CUB_300001_SM_10006detail6select23DeviceSelectSweepKernelINS2_10policy_hubIiNS0_8NullTypeEiLb0ELNS0_10SelectImplE2EE10Policy1000EPiPS5_N6thrust24THRUST_300001_SM_1000_NS6detail15normal_iteratorINSC_10device_ptrIiEEEES9_NS0_13ScanTileStateIiLb1EEE7is_evenS5_iNS2_19streaming_context_tIiLb0EEELS6_2EEEvT0_T1_T2_T3_T4_T5_T6_T7_iT8_NS1_7vsmem_tEE19static_temp_storage+136], %r1702;
$L__BB6_23:
	setp.ne.s32 	%p326, %r1473, 0;
	mov.u32 	%r2513, %r65;
	@%p326 bra 	$L__BB6_25;
	st.shared.u32 	[_ZZN3cub18CUB_300001_SM_10006detail6select23DeviceSelectSweepKernelINS2_10policy_hubIiNS0_8NullTypeEiLb0ELNS0_10SelectImplE2EE10Policy1000EPiPS5_N6thrust24THRUST_300001_SM_1000_NS6detail15normal_iteratorINSC_10device_ptrIiEEEES9_NS0_13ScanTileStateIiLb1EEE7is_evenS5_iNS2_19streaming_context_tIiLb0EEELS6_2EEEvT0_T1_T2_T3_T4_T5_T6_T7_iT8_NS1_7vsmem_tEE19static_temp_storage+96], %r2506;
	mov.u32 	%r2513, %r2506;
$L__BB6_25:
	bar.sync 	0;
	setp.eq.s32 	%p327, %r37, 0;
	@%p327 bra 	$L__BB6_27;
	ld.shared.u32 	%r1703, [_ZZN3cub18CUB_300001_SM_10006detail6select23DeviceSelectSweepKernelINS2_10policy_hubIiNS0_8NullTypeEiLb0ELNS0_10SelectImplE2EE10Policy1000EPiPS5_N6thrust24THRUST_300001_SM_1000_NS6detail15normal_iteratorINSC_10device_ptrIiEEEES9_NS0_13ScanTileStateIiLb1EEE7is_evenS5_iNS2_19streaming_context_tIiLb0EEELS6_2EEEvT0_T1_T2_T3_T4_T5_T6_T7_iT8_NS1_7vsmem_tEE19static_temp_storage+96];
	add.s32 	%r2513, %r1703, %r2513;
$L__BB6_27:
	ld.param.u32 	%r2498, [_ZN3cub18CUB_300001_SM_10006detail6select23DeviceSelectSweepKernelINS2_10policy_hubIiNS0_8NullTypeEiLb0ELNS0_10SelectImplE2EE10Policy1000EPiPS5_N6thrust24THRUST_300001_SM_1000_NS6detail15normal_iteratorINSC_10device_ptrIiEEEES9_NS0_13ScanTileStateIiLb1EEE7is_evenS5_iNS2_19streaming_context_tIiLb0EEELS6_2EEEvT0_T1_T2_T3_T4_T5_T6_T7_iT8_NS1_7vsmem_tE_param_7];
	and.b32  	%r1704, %r42, 1;
	xor.b32  	%r1705, %r1704, 1;
	add.s32 	%r1706, %r1705, %r2513;
	and.b32  	%r1707, %r43, 1;
	xor.b32  	%r1708, %r1707, 1;
	add.s32 	%r1709, %r1706, %r1708;
	and.b32  	%r1710, %r44, 1;
	xor.b32  	%r1711, %r1710, 1;
	add.s32 	%r1712, %r1709, %r1711;
	and.b32  	%r1713, %r45, 1;
	xor.b32  	%r1714, %r1713, 1;
	add.s32 	%r1715, %r1712, %r1714;
	and.b32  	%r1716, %r46, 1;
	xor.b32  	%r1717, %r1716, 1;
	add.s32 	%r1718, %r1715, %r1717;
	and.b32  	%r1719, %r47, 1;
	xor.b32  	%r1720, %r1719, 1;
	add.s32 	%r1721, %r1718, %r1720;
	and.b32  	%r1722, %r48, 1;
	xor.b32  	%r1723, %r1722, 1;
	add.s32 	%r1724, %r1721, %r1723;
	and.b32  	%r1725, %r49, 1;
	xor.b32  	%r1726, %r1725, 1;
	add.s32 	%r1727, %r1724, %r1726;
	and.b32  	%r1728, %r50, 1;
	xor.b32  	%r1729, %r1728, 1;
	add.s32 	%r1730, %r1727, %r1729;
	and.b32  	%r1731, %r51, 1;
	xor.b32  	%r1732, %r1731, 1;
	add.s32 	%r1733, %r1730, %r1732;
	and.b32  	%r1734, %r52, 1;
	xor.b32  	%r1735, %r1734, 1;
	add.s32 	%r1736, %r1733, %r1735;
	and.b32  	%r1737, %r53, 1;
	xor.b32  	%r1738, %r1737, 1;
	add.s32 	%r1739, %r1736, %r1738;
	and.b32  	%r1740, %r54, 1;
	xor.b32  	%r1741, %r1740, 1;
	add.s32 	%r1742, %r1739, %r1741;
	and.b32  	%r1743, %r55, 1;
	xor.b32  	%r1744, %r1743, 1;
	add.s32 	%r1745, %r1742, %r1744;
	and.b32  	%r1746, %r56, 1;
	xor.b32  	%r1747, %r1746, 1;
	add.s32 	%r1748, %r1745, %r1747;
	and.b32  	%r1749, %r57, 1;
	xor.b32  	%r1750, %r1749, 1;
	add.s32 	%r1751, %r1748, %r1750;
	and.b32  	%r1752, %r58, 1;
	xor.b32  	%r1753, %r1752, 1;
	add.s32 	%r1754, %r1751, %r1753;
	and.b32  	%r1755, %r59, 1;
	xor.b32  	%r1756, %r1755, 1;
	add.s32 	%r1757, %r1754, %r1756;
	mov.u32 	%r1758, _ZZN3cub18CUB_300001_SM_10006detail6select23DeviceSelectSweepKernelINS2_10policy_hubIiNS0_8NullTypeEiLb0ELNS0_10SelectImplE2EE10Policy1000EPiPS5_N6thrust24THRUST_300001_SM_1000_NS6detail15normal_iteratorINSC_10device_ptrIiEEEES9_NS0_13ScanTileStateIiLb1EEE7is_evenS5_iNS2_19streaming_context_tIiLb0EEELS6_2EEEvT0_T1_T2_T3_T4_T5_T6_T7_iT8_NS1_7vsmem_tEE19static_temp_storage;
	ld.shared.u32 	%r1759, [_ZZN3cub18CUB_300001_SM_10006detail6select23DeviceSelectSweepKernelINS2_10policy_hubIiNS0_8NullTypeEiLb0ELNS0_10SelectImplE2EE10Policy1000EPiPS5_N6thrust24THRUST_300001_SM_1000_NS6detail15normal_iteratorINSC_10device_ptrIiEEEES9_NS0_13ScanTileStateIiLb1EEE7is_evenS5_iNS2_19streaming_context_tIiLb0EEELS6_2EEEvT0_T1_T2_T3_T4_T5_T6_T7_iT8_NS1_7vsmem_tEE19static_temp_storage+140];
	ld.shared.u32 	%r1760, [_ZZN3cub18CUB_300001_SM_10006detail6select23DeviceSelectSweepKernelINS2_10policy_hubIiNS0_8NullTypeEiLb0ELNS0_10SelectImplE2EE10Policy1000EPiPS5_N6thrust24THRUST_300001_SM_1000_NS6detail15normal_iteratorINSC_10device_ptrIiEEEES9_NS0_13ScanTileStateIiLb1EEE7is_evenS5_iNS2_19streaming_context_tIiLb0EEELS6_2EEEvT0_T1_T2_T3_T4_T5_T6_T7_iT8_NS1_7vsmem_tEE19static_temp_storage+132];
	sub.s32 	%r1761, %r39, %r1760;
	bar.sync 	0;
	sub.s32 	%r1762, 11552, %r1759;
	mul.lo.s32 	%r1763, %r37, 19;
	add.s32 	%r1764, %r1759, %r1760;
	sub.s32 	%r1765, %r2513, %r1760;
	sub.s32 	%r1766, %r1763, %r1765;
	setp.eq.s32 	%p328, %r1704, 0;
	add.s32 	%r1767, %r1765, %r1762;
	selp.b32 	%r1768, %r1767, %r1766, %p328;
	shl.b32 	%r1769, %r1768, 2;
	add.s32 	%r1770, %r1758, %r1769;
	st.shared.u32 	[%r1770], %r42;
	sub.s32 	%r1771, %r1760, %r1706;
	add.s32 	%r1772, %r1763, %r1771;
	add.s32 	%r1773, %r1772, 1;
	setp.eq.s32 	%p329, %r1707, 0;
	add.s32 	%r1774, %r1767, %r1705;
	selp.b32 	%r1775, %r1774, %r1773, %p329;
	shl.b32 	%r1776, %r1775, 2;
	add.s32 	%r1777, %r1758, %r1776;
	st.shared.u32 	[%r1777], %r43;
	sub.s32 	%r1778, %r1760, %r1709;
	add.s32 	%r1779, %r1763, %r1778;
	add.s32 	%r1780, %r1779, 2;
	setp.eq.s32 	%p330, %r1710, 0;
	add.s32 	%r1781, %r1774, %r1708;
	selp.b32 	%r1782, %r1781, %r1780, %p330;
	shl.b32 	%r1783, %r1782, 2;
	add.s32 	%r1784, %r1758, %r1783;
	st.shared.u32 	[%r1784], %r44;
	sub.s32 	%r1785, %r1760, %r1712;
	add.s32 	%r1786, %r1763, %r1785;
	add.s32 	%r1787, %r1786, 3;
	setp.eq.s32 	%p331, %r1713, 0;
	add.s32 	%r1788, %r1781, %r1711;
	selp.b32 	%r1789, %r1788, %r1787, %p331;
	shl.b32 	%r1790, %r1789, 2;
	add.s32 	%r1791, %r1758, %r1790;
	st.shared.u32 	[%r1791], %r45;
	sub.s32 	%r1792, %r1760, %r1715;
	add.s32 	%r1793, %r1763, %r1792;
	add.s32 	%r1794, %r1793, 4;
	setp.eq.s32 	%p332, %r1716, 0;
	add.s32 	%r1795, %r1788, %r1714;
	selp.b32 	%r1796, %r1795, %r1794, %p332;
	shl.b32 	%r1797, %r1796, 2;
	add.s32 	%r1798, %r1758, %r1797;
	st.shared.u32 	[%r1798], %r46;
	sub.s32 	%r1799, %r1760, %r1718;
	add.s32 	%r1800, %r1763, %r1799;
	add.s32 	%r1801, %r1800, 5;
	setp.eq.s32 	%p333, %r1719, 0;
	add.s32 	%r1802, %r1795, %r1717;
	selp.b32 	%r1803, %r1802, %r1801, %p333;
	shl.b32 	%r1804, %r1803, 2;
	add.s32 	%r1805, %r1758, %r1804;
	st.shared.u32 	[%r1805], %r47;
	sub.s32 	%r1806, %r1760, %r1721;
	add.s32 	%r1807, %r1763, %r1806;
	add.s32 	%r1808, %r1807, 6;
	setp.eq.s32 	%p334, %r1722, 0;
	add.s32 	%r1809, %r1802, %r1720;
	selp.b32 	%r1810, %r1809, %r1808, %p334;
	shl.b32 	%r1811, %r1810, 2;
	add.s32 	%r1812, %r1758, %r1811;
	st.shared.u32 	[%r1812], %r48;
	sub.s32 	%r1813, %r1760, %r1724;
	add.s32 	%r1814, %r1763, %r1813;
	add.s32 	%r1815, %r1814, 7;
	setp.eq.s32 	%p335, %r1725, 0;
	add.s32 	%r1816, %r1809, %r1723;
	selp.b32 	%r1817, %r1816, %r1815, %p335;
	shl.b32 	%r1818, %r1817, 2;
	add.s32 	%r1819, %r1758, %r1818;
	st.shared.u32 	[%r1819], %r49;
	sub.s32 	%r1820, %r1760, %r1727;
	add.s32 	%r1821, %r1763, %r1820;
	add.s32 	%r1822, %r1821, 8;
	setp.eq.s32 	%p336, %r1728, 0;
	add.s32 	%r1823, %r1816, %r1726;
	selp.b32 	%r1824, %r1823, %r1822, %p336;
	shl.b32 	%r1825, %r1824, 2;
	add.s32 	%r1826, %r1758, %r1825;
	st.shared.u32 	[%r1826], %r50;
	sub.s32 	%r1827, %r1760, %r1730;
	add.s32 	%r1828, %r1763, %r1827;
	add.s32 	%r1829, %r1828, 9;
	setp.eq.s32 	%p337, %r1731, 0;
	add.s32 	%r1830, %r1823, %r1729;
	selp.b32 	%r1831, %r1830, %r1829, %p337;
	shl.b32 	%r1832, %r1831, 2;
	add.s32 	%r1833, %r1758, %r1832;
	st.shared.u32 	[%r1833], %r51;
	sub.s32 	%r1834, %r1760, %r1733;
	add.s32 	%r1835, %r1763, %r1834;
	add.s32 	%r1836, %r1835, 10;
	setp.eq.s32 	%p338, %r1734, 0;
	add.s32 	%r1837, %r1830, %r1732;
	selp.b32 	%r1838, %r1837, %r1836, %p338;
	shl.b32 	%r1839, %r1838, 2;
	add.s32 	%r1840, %r1758, %r1839;
	st.shared.u32 	[%r1840], %r52;
	sub.s32 	%r1841, %r1760, %r1736;
	add.s32 	%r1842, %r1763, %r1841;
	add.s32 	%r1843, %r1842, 11;
	setp.eq.s32 	%p339, %r1737, 0;
	add.s32 	%r1844, %r1837, %r1735;
	selp.b32 	%r1845, %r1844, %r1843, %p339;
	shl.b32 	%r1846, %r1845, 2;
	add.s32 	%r1847, %r1758, %r1846;
	st.shared.u32 	[%r1847], %r53;
	sub.s32 	%r1848, %r1760, %r1739;
	add.s32 	%r1849, %r1763, %r1848;
	add.s32 	%r1850, %r1849, 12;
	setp.eq.s32 	%p340, %r1740, 0;
	add.s32 	%r1851, %r1844, %r1738;
	selp.b32 	%r1852, %r1851, %r1850, %p340;
	shl.b32 	%r1853, %r1852, 2;
	add.s32 	%r1854, %r1758, %r1853;
	st.shared.u32 	[%r1854], %r54;
	sub.s32 	%r1855, %r1760, %r1742;
	add.s32 	%r1856, %r1763, %r1855;
	add.s32 	%r1857, %r1856, 13;
	setp.eq.s32 	%p341, %r1743, 0;
	add.s32 	%r1858, %r1851, %r1741;
	selp.b32 	%r1859, %r1858, %r1857, %p341;
	shl.b32 	%r1860, %r1859, 2;
	add.s32 	%r1861, %r1758, %r1860;
	st.shared.u32 	[%r1861], %r55;
	sub.s32 	%r1862, %r1760, %r1745;
	add.s32 	%r1863, %r1763, %r1862;
	add.s32 	%r1864, %r1863, 14;
	setp.eq.s32 	%p342, %r1746, 0;
	add.s32 	%r1865, %r1858, %r1744;
	selp.b32 	%r1866, %r1865, %r1864, %p342;
	shl.b32 	%r1867, %r1866, 2;
	add.s32 	%r1868, %r1758, %r1867;
	st.shared.u32 	[%r1868], %r56;
	sub.s32 	%r1869, %r1760, %r1748;
	add.s32 	%r1870, %r1763, %r1869;
	add.s32 	%r1871, %r1870, 15;
	setp.eq.s32 	%p343, %r1749, 0;
	add.s32 	%r1872, %r1865, %r1747;
	selp.b32 	%r1873, %r1872, %r1871, %p343;
	shl.b32 	%r1874, %r1873, 2;
	add.s32 	%r1875, %r1758, %r1874;
	st.shared.u32 	[%r1875], %r57;
	sub.s32 	%r1876, %r1760, %r1751;
	add.s32 	%r1877, %r1763, %r1876;
	add.s32 	%r1878, %r1877, 16;
	setp.eq.s32 	%p344, %r1752, 0;
	add.s32 	%r1879, %r1872, %r1750;
	selp.b32 	%r1880, %r1879, %r1878, %p344;
	shl.b32 	%r1881, %r1880, 2;
	add.s32 	%r1882, %r1758, %r1881;
	st.shared.u32 	[%r1882], %r58;
	sub.s32 	%r1883, %r1760, %r1754;
	add.s32 	%r1884, %r1763, %r1883;
	add.s32 	%r1885, %r1884, 17;
	setp.eq.s32 	%p345, %r1755, 0;
	add.s32 	%r1886, %r1879, %r1753;
	selp.b32 	%r1887, %r1886, %r1885, %p345;
	shl.b32 	%r1888, %r1887, 2;
	add.s32 	%r1889, %r1758, %r1888;
	st.shared.u32 	[%r1889], %r59;
	sub.s32 	%r1890, %r1760, %r1757;
	add.s32 	%r1891, %r1763, %r1890;
	add.s32 	%r1892, %r1891, 18;
	and.b32  	%r1893, %r60, 1;
	setp.eq.b32 	%p346, %r1893, 1;
	add.s32 	%r1894, %r1886, %r1756;
	selp.b32 	%r1895, %r1892, %r1894, %p346;
	shl.b32 	%r1896, %r1895, 2;
	add.s32 	%r1897, %r1758, %r1896;
	st.shared.u32 	[%r1897], %r60;
	bar.sync 	0;
	add.s32 	%r1898, %r1764, %r37;
	setp.lt.s32 	%p347, %r37, %r1762;
	add.s32 	%r1899, %r1761, %r37;
	not.b32 	%r1900, %r1899;
	add.s32 	%r1901, %r2498, %r1900;
	add.s32 	%r1902, %r1898, -11552;
	selp.b32 	%r1903, %r1901, %r1902, %p347;
	shl.b32 	%r1904, %r37, 2;
	add.s32 	%r1905, %r1758, %r1904;
	ld.shared.u32 	%r1906, [%r1905];
	mul.wide.s32 	%rd124, %r1903, 4;
	add.s64 	%rd125, %rd3, %rd124;
	st.global.u32 	[%rd125], %r1906;
	add.s32 	%r1907, %r37, 608;
	setp.lt.s32 	%p348, %r1907, %r1762;
	add.s32 	%r1908, %r1901, -608;
	add.s32 	%r1909, %r1898, -10944;
	selp.b32 	%r1910, %r1908, %r1909, %p348;
	ld.shared.u32 	%r1911, [%r1905+2432];
	mul.wide.s32 	%rd126, %r1910, 4;
	add.s64 	%rd127, %rd3, %rd126;
	st.global.u32 	[%rd127], %r1911;
	add.s32 	%r1912, %r37, 1216;
	setp.lt.s32 	%p349, %r1912, %r1762;
	add.s32 	%r1913, %r1901, -1216;
	add.s32 	%r1914, %r1898, -10336;
	selp.b32 	%r1915, %r1913, %r1914, %p349;
	ld.shared.u32 	%r1916, [%r1905+4864];
	mul.wide.s32 	%rd128, %r1915, 4;
	add.s64 	%rd129, %rd3, %rd128;
	st.global.u32 	[%rd129], %r1916;
	add.s32 	%r1917, %r37, 1824;
	setp.lt.s32 	%p350, %r1917, %r1762;
	add.s32 	%r1918, %r1901, -1824;
	add.s32 	%r1919, %r1898, -9728;
	selp.b32 	%r1920, %r1918, %r1919, %p350;
	ld.shared.u32 	%r1921, [%r1905+7296];
	mul.wide.s32 	%rd130, %r1920, 4;
	add.s64 	%rd131, %rd3, %rd130;
	st.global.u32 	[%rd131], %r1921;
	add.s32 	%r1922, %r37, 2432;
	setp.lt.s32 	%p351, %r1922, %r1762;
	add.s32 	%r1923, %r1901, -2432;
	add.s32 	%r1924, %r1898, -9120;
	selp.b32 	%r1925, %r1923, %r1924, %p351;
	ld.shared.u32 	%r1926, [%r1905+9728];
	mul.wide.s32 	%rd132, %r1925, 4;
	add.s64 	%rd133, %rd3, %rd132;
	st.global.u32 	[%rd133], %r1926;
	add.s32 	%r1927, %r37, 3040;
	setp.lt.s32 	%p352, %r1927, %r1762;
	add.s32 	%r1928, %r1901, -3040;
	add.s32 	%r1929, %r1898, -8512;
	selp.b32 	%r1930, %r1928, %r1929, %p352;
	ld.shared.u32 	%r1931, [%r1905+12160];
	mul.wide.s32 	%rd134, %r1930, 4;
	add.s64 	%rd135, %rd3, %rd134;
	st.global.u32 	[%rd135], %r1931;
	add.s32 	%r1932, %r37, 3648;
	setp.lt.s32 	%p353, %r1932, %r1762;
	add.s32 	%r1933, %r1901, -3648;
	add.s32 	%r1934, %r1898, -7904;
	selp.b32 	%r1935, %r1933, %r1934, %p353;
	ld.shared.u32 	%r1936, [%r1905+14592];
	mul.wide.s32 	%rd136, %r1935, 4;
	add.s64 	%rd137, %rd3, %rd136;
	st.global.u32 	[%rd137], %r1936;
	add.s32 	%r1937, %r37, 4256;
	setp.lt.s32 	%p354, %r1937, %r1762;
	add.s32 	%r1938, %r1901, -4256;
	add.s32 	%r1939, %r1898, -7296;
	selp.b32 	%r1940, %r1938, %r1939, %p354;
	ld.shared.u32 	%r1941, [%r1905+17024];
	mul.wide.s32 	%rd138, %r1940, 4;
	add.s64 	%rd139, %rd3, %rd138;
	st.global.u32 	[%rd139], %r1941;
	add.s32 	%r1942, %r37, 4864;
	setp.lt.s32 	%p355, %r1942, %r1762;
	add.s32 	%r1943, %r1901, -4864;
	add.s32 	%r1944, %r1898, -6688;
	selp.b32 	%r1945, %r1943, %r1944, %p355;
	ld.shared.u32 	%r1946, [%r1905+19456];
	mul.wide.s32 	%rd140, %r1945, 4;
	add.s64 	%rd141, %rd3, %rd140;
	st.global.u32 	[%rd141], %r1946;
	add.s32 	%r1947, %r37, 5472;
	setp.lt.s32 	%p356, %r1947, %r1762;
	add.s32 	%r1948, %r1901, -5472;
	add.s32 	%r1949, %r1898, -6080;
	selp.b32 	%r1950, %r1948, %r1949, %p356;
	ld.shared.u32 	%r1951, [%r1905+21888];
	mul.wide.s32 	%rd142, %r1950, 4;
	add.s64 	%rd143, %rd3, %rd142;
	st.global.u32 	[%rd143], %r1951;
	add.s32 	%r1952, %r37, 6080;
	setp.lt.s32 	%p357, %r1952, %r1762;
	add.s32 	%r1953, %r1901, -6080;
	add.s32 	%r1954, %r1898, -5472;
	selp.b32 	%r1955, %r1953, %r1954, %p357;
	ld.shared.u32 	%r1956, [%r1905+24320];
	mul.wide.s32 	%rd144, %r1955, 4;
	add.s64 	%rd145, %rd3, %rd144;
	st.global.u32 	[%rd145], %r1956;
	add.s32 	%r1957, %r37, 6688;
	setp.lt.s32 	%p358, %r1957, %r1762;
	add.s32 	%r1958, %r1901, -6688;
	add.s32 	%r1959, %r1898, -4864;
	selp.b32 	%r1960, %r1958, %r1959, %p358;
	ld.shared.u32 	%r1961, [%r1905+26752];
	mul.wide.s32 	%rd146, %r1960, 4;
	add.s64 	%rd147, %rd3, %rd146;
	st.global.u32 	[%rd147], %r1961;
	add.s32 	%r1962, %r37, 7296;
	setp.lt.s32 	%p359, %r1962, %r1762;
	add.s32 	%r1963, %r1901, -7296;
	add.s32 	%r1964, %r1898, -4256;
	selp.b32 	%r1965, %r1963, %r1964, %p359;
	ld.shared.u32 	%r1966, [%r1905+29184];
	mul.wide.s32 	%rd148, %r1965, 4;
	add.s64 	%rd149, %rd3, %rd148;
	st.global.u32 	[%rd149], %r1966;
	add.s32 	%r1967, %r37, 7904;
	setp.lt.s32 	%p360, %r1967, %r1762;
	add.s32 	%r1968, %r1901, -7904;
	add.s32 	%r1969, %r1898, -3648;
	selp.b32 	%r1970, %r1968, %r1969, %p360;
	ld.shared.u32 	%r1971, [%r1905+31616];
	mul.wide.s32 	%rd150, %r1970, 4;
	add.s64 	%rd151, %rd3, %rd150;
	st.global.u32 	[%rd151], %r1971;
	add.s32 	%r1972, %r37, 8512;
	setp.lt.s32 	%p361, %r1972, %r1762;
	add.s32 	%r1973, %r1901, -8512;
	add.s32 	%r1974, %r1898, -3040;
	selp.b32 	%r1975, %r1973, %r1974, %p361;
	ld.shared.u32 	%r1976, [%r1905+34048];
	mul.wide.s32 	%rd152, %r1975, 4;
	add.s64 	%rd153, %rd3, %rd152;
	st.global.u32 	[%rd153], %r1976;
	add.s32 	%r1977, %r37, 9120;
	setp.lt.s32 	%p362, %r1977, %r1762;
	add.s32 	%r1978, %r1901, -9120;
	add.s32 	%r1979, %r1898, -2432;
	selp.b32 	%r1980, %r1978, %r1979, %p362;
	ld.shared.u32 	%r1981, [%r1905+36480];
	mul.wide.s32 	%rd154, %r1980, 4;
	add.s64 	%rd155, %rd3, %rd154;
	st.global.u32 	[%rd155], %r1981;
	add.s32 	%r1982, %r37, 9728;
	setp.lt.s32 	%p363, %r1982, %r1762;
	add.s32 	%r1983, %r1901, -9728;
	add.s32 	%r1984, %r1898, -1824;
	selp.b32 	%r1985, %r1983, %r1984, %p363;
	ld.shared.u32 	%r1986, [%r1905+38912];
	mul.wide.s32 	%rd156, %r1985, 4;
	add.s64 	%rd157, %rd3, %rd156;
	st.global.u32 	[%rd157], %r1986;
	add.s32 	%r1987, %r37, 10336;
	setp.lt.s32 	%p364, %r1987, %r1762;
	add.s32 	%r1988, %r1901, -10336;
	add.s32 	%r1989, %r1898, -1216;
	selp.b32 	%r1990, %r1988, %r1989, %p364;
	ld.shared.u32 	%r1991, [%r1905+41344];
	mul.wide.s32 	%rd158, %r1990, 4;
	add.s64 	%rd159, %rd3, %rd158;
	st.global.u32 	[%rd159], %r1991;
	add.s32 	%r1992, %r37, 10944;
	setp.lt.s32 	%p365, %r1992, %r1762;
	add.s32 	%r1993, %r1901, -10944;
	add.s32 	%r1994, %r1898, -608;
	selp.b32 	%r1995, %r1993, %r1994, %p365;
	ld.shared.u32 	%r1996, [%r1905+43776];
	mul.wide.s32 	%rd160, %r1995, 4;
	add.s64 	%rd161, %rd3, %rd160;
	st.global.u32 	[%rd161], %r1996;
	bra.uni 	$L__BB6_205;
$L__BB6_28:
	ld.param.u32 	%r2492, [_ZN3cub18CUB_300001_SM_10006detail6select23DeviceSelectSweepKernelINS2_10policy_hubIiNS0_8NullTypeEiLb0ELNS0_10SelectImplE2EE10Policy1000EPiPS5_N6thrust24THRUST_300001_SM_1000_NS6detail15normal_iteratorINSC_10device_ptrIiEEEES9_NS0_13ScanTileStateIiLb1EEE7is_evenS5_iNS2_19streaming_context_tIiLb0EEELS6_2EEEvT0_T1_T2_T3_T4_T5_T6_T7_iT8_NS1_7vsmem_tE_param_7];
	sub.s32 	%r105, %r2492, %r2;
	setp.ne.s32 	%p2, %r1, 0;
	@%p2 bra 	$L__BB6_107;
	mov.u32 	%r988, %tid.x;
	and.b32  	%r989, %r988, 31;
	and.b32  	%r990, %r988, 992;
	mul.lo.s32 	%r991, %r990, 19;
	or.b32  	%r106, %r991, %r989;
	setp.ge.s32 	%p165, %r106, %r105;
	@%p165 bra 	$L__BB6_31;
	add.s32 	%r992, %r106, %r2;
	mul.wide.u32 	%rd70, %r992, 4;
	add.s64 	%rd71, %rd1, %rd70;
	ld.global.u32 	%r2515, [%rd71];
$L__BB6_31:
	add.s32 	%r994, %r106, 32;
	setp.ge.s32 	%p166, %r994, %r105;
	add.s32 	%r995, %r106, %r2;
	mul.wide.u32 	%rd72, %r995, 4;
	add.s64 	%rd8, %rd1, %rd72;
	@%p166 bra 	$L__BB6_33;
	ld.global.u32 	%r2516, [%rd8+128];
$L__BB6_33:
	add.s32 	%r997, %r106, 64;
	setp.ge.s32 	%p167, %r997, %r105;
	@%p167 bra 	$L__BB6_35;
	ld.global.u32 	%r2517, [%rd8+256];
$L__BB6_35:
	add.s32 	%r999, %r106, 96;
	setp.ge.s32 	%p168, %r999, %r105;
	@%p168 bra 	$L__BB6_37;
	ld.global.u32 	%r2518, [%rd8+384];
$L__BB6_37:
	add.s32 	%r1001, %r106, 128;
	setp.ge.s32 	%p169, %r1001, %r105;
	@%p169 bra 	$L__BB6_39;
	ld.global.u32 	%r2519, [%rd8+512];
$L__BB6_39:
	add.s32 	%r1003, %r106, 160;
	setp.ge.s32 	%p170, %r1003, %r105;
	@%p170 bra 	$L__BB6_41;
	ld.global.u32 	%r2520, [%rd8+640];
$L__BB6_41:
	add.s32 	%r1005, %r106, 192;
	setp.ge.s32 	%p171, %r1005, %r105;
	@%p171 bra 	$L__BB6_43;
	ld.global.u32 	%r2521, [%rd8+768];
$L__BB6_43:
	add.s32 	%r1007, %r106, 224;
	setp.ge.s32 	%p172, %r1007, %r105;
	@%p172 bra 	$L__BB6_45;
	ld.global.u32 	%r2522, [%rd8+896];
$L__BB6_45:
	add.s32 	%r1009, %r106, 256;
	setp.ge.s32 	%p173, %r1009, %r105;
	@%p173 bra 	$L__BB6_47;
	ld.global.u32 	%r2523, [%rd8+1024];
$L__BB6_47:
	add.s32 	%r1011, %r106, 288;
	setp.ge.s32 	%p174, %r1011, %r105;
	@%p174 bra 	$L__BB6_49;
	ld.global.u32 	%r2524, [%rd8+1152];
$L__BB6_49:
	add.s32 	%r1013, %r106, 320;
	setp.ge.s32 	%p175, %r1013, %r105;
	@%p175 bra 	$L__BB6_51;
	ld.global.u32 	%r2525, [%rd8+1280];
$L__BB6_51:
	add.s32 	%r1015, %r106, 352;
	setp.ge.s32 	%p176, %r1015, %r105;
	@%p176 bra 	$L__BB6_53;
	ld.global.u32 	%r2526, [%rd8+1408];
$L__BB6_53:
	add.s32 	%r1017, %r106, 384;
	setp.ge.s32 	%p177, %r1017, %r105;
	@%p177 bra 	$L__BB6_55;
	ld.global.u32 	%r2527, [%rd8+1536];
$L__BB6_55:
	add.s32 	%r1019, %r106, 416;
	setp.ge.s32 	%p178, %r1019, %r105;
	@%p178 bra 	$L__BB6_57;
	ld.global.u32 	%r2528, [%rd8+1664];
$L__BB6_57:
	add.s32 	%r1021, %r106, 448;
	setp.ge.s32 	%p179, %r1021, %r105;
	@%p179 bra 	$L__BB6_59;
	ld.global.u32 	%r2529, [%rd8+1792];
$L__BB6_59:
	add.s32 	%r1023, %r106, 480;
	setp.ge.s32 	%p180, %r1023, %r105;
	@%p180 bra 	$L__BB6_61;
	ld.global.u32 	%r2530, [%rd8+1920];
$L__BB6_61:
	add.s32 	%r1025, %r106, 512;
	setp.ge.s32 	%p181, %r1025, %r105;
	@%p181 bra 	$L__BB6_63;
	ld.global.u32 	%r2531, [%rd8+2048];
$L__BB6_63:
	add.s32 	%r1027, %r106, 544;
	setp.ge.s32 	%p182, %r1027, %r105;
	@%p182 bra 	$L__BB6_65;
	ld.global.u32 	%r2532, [%rd8+2176];
$L__BB6_65:
	add.s32 	%r1029, %r106, 576;
	setp.ge.s32 	%p183, %r1029, %r105;
	@%p183 bra 	$L__BB6_67;
	ld.global.u32 	%r2533, [%rd8+2304];
$L__BB6_67:
	ld.param.u32 	%r2495, [_ZN3cub18CUB_300001_SM_10006detail6select23DeviceSelectSweepKernelINS2_10policy_hubIiNS0_8NullTypeEiLb0ELNS0_10SelectImplE2EE10Policy1000EPiPS5_N6thrust24THRUST_300001_SM_1000_NS6detail15normal_iteratorINSC_10device_ptrIiEEEES9_NS0_13ScanTileStateIiLb1EEE7is_evenS5_iNS2_19streaming_context_tIiLb0EEELS6_2EEEvT0_T1_T2_T3_T4_T5_T6_T7_iT8_NS1_7vsmem_tE_param_7];
	// begin inline asm
	mov.u32 %r1030, %laneid;
	// end inline asm
	shr.u32 	%r1061, %r988, 5;
	mad.lo.s32 	%r1062, %r1061, 608, %r1030;
	shl.b32 	%r1063, %r1062, 2;
	mov.u32 	%r1064, _ZZN3cub18CUB_300001_SM_10006detail6select23DeviceSelectSweepKernelINS2_10policy_hubIiNS0_8NullTypeEiLb0ELNS0_10SelectImplE2EE10Policy1000EPiPS5_N6thrust24THRUST_300001_SM_1000_NS6detail15normal_iteratorINSC_10device_ptrIiEEEES9_NS0_13ScanTileStateIiLb1EEE7is_evenS5_iNS2_19streaming_context_tIiLb0EEELS6_2EEEvT0_T1_T2_T3_T4_T5_T6_T7_iT8_NS1_7vsmem_tEE19static_temp_storage;
	add.s32 	%r1065, %r1064, %r1063;
	st.shared.u32 	[%r1065], %r2515;
	st.shared.u32 	[%r1065+128], %r2516;
	st.shared.u32 	[%r1065+256], %r2517;
	st.shared.u32 	[%r1065+384], %r2518;
	st.shared.u32 	[%r1065+512], %r2519;
	st.shared.u32 	[%r1065+640], %r2520;
	st.shared.u32 	[%r1065+768], %r2521;
	st.shared.u32 	[%r1065+896], %r2522;
	st.shared.u32 	[%r1065+1024], %r2523;
	st.shared.u32 	[%r1065+1152], %r2524;
	st.shared.u32 	[%r1065+1280], %r2525;
	st.shared.u32 	[%r1065+1408], %r2526;
	st.shared.u32 	[%r1065+1536], %r2527;
	st.shared.u32 	[%r1065+1664], %r2528;
	st.shared.u32 	[%r1065+1792], %r2529;
	st.shared.u32 	[%r1065+1920], %r2530;
	st.shared.u32 	[%r1065+2048], %r2531;
	st.shared.u32 	[%r1065+2176], %r2532;
	st.shared.u32 	[%r1065+2304], %r2533;
	bar.warp.sync 	-1;
	mad.lo.s32 	%r1066, %r1030, 72, %r1065;
	ld.shared.u32 	%r147, [%r1066];
	not.b32 	%r1067, %r147;
	ld.shared.u32 	%r148, [%r1066+4];
	not.b32 	%r1068, %r148;
	ld.shared.u32 	%r149, [%r1066+8];
	not.b32 	%r1069, %r149;
	ld.shared.u32 	%r150, [%r1066+12];
	not.b32 	%r1070, %r150;
	ld.shared.u32 	%r151, [%r1066+16];
	not.b32 	%r1071, %r151;
	ld.shared.u32 	%r152, [%r1066+20];
	not.b32 	%r1072, %r152;
	ld.shared.u32 	%r153, [%r1066+24];
	not.b32 	%r1073, %r153;
	ld.shared.u32 	%r154, [%r1066+28];
	not.b32 	%r1074, %r154;
	ld.shared.u32 	%r155, [%r1066+32];
	not.b32 	%r1075, %r155;
	ld.shared.u32 	%r156, [%r1066+36];
	not.b32 	%r1076, %r156;
	ld.shared.u32 	%r157, [%r1066+40];
	not.b32 	%r1077, %r157;
	ld.shared.u32 	%r158, [%r1066+44];
	not.b32 	%r1078, %r158;
	ld.shared.u32 	%r159, [%r1066+48];
	not.b32 	%r1079, %r159;
	ld.shared.u32 	%r160, [%r1066+52];
	not.b32 	%r1080, %r160;
	ld.shared.u32 	%r161, [%r1066+56];
	not.b32 	%r1081, %r161;
	ld.shared.u32 	%r162, [%r1066+60];
	not.b32 	%r1082, %r162;
	ld.shared.u32 	%r163, [%r1066+64];
	not.b32 	%r1083, %r163;
	ld.shared.u32 	%r164, [%r1066+68];
	not.b32 	%r1084, %r164;
	ld.shared.u32 	%r165, [%r1066+72];
	not.b32 	%r1085, %r165;
	mul.lo.s32 	%r1086, %r988, 19;
	mov.u32 	%r1087, %ctaid.x;
	mov.u32 	%r1088, %nctaid.y;
	mov.u32 	%r1089, %ctaid.y;
	mad.lo.s32 	%r1090, %r1087, %r1088, %r1089;
	mul.lo.s32 	%r1091, %r1090, 11552;
	sub.s32 	%r166, %r2495, %r1091;
	setp.lt.s32 	%p184, %r1086, %r166;
	and.b32  	%r1092, %r1067, 1;
	selp.b32 	%r167, %r1092, 1, %p184;
	add.s32 	%r1093, %r1086, 1;
	setp.lt.s32 	%p185, %r1093, %r166;
	and.b32  	%r1094, %r1068, 1;
	selp.b32 	%r1095, %r1094, 1, %p185;
	add.s32 	%r1096, %r1086, 2;
	setp.lt.s32 	%p186, %r1096, %r166;
	and.b32  	%r1097, %r1069, 1;
	selp.b32 	%r1098, %r1097, 1, %p186;
	add.s32 	%r1099, %r1086, 3;
	setp.lt.s32 	%p187, %r1099, %r166;
	and.b32  	%r1100, %r1070, 1;
	selp.b32 	%r1101, %r1100, 1, %p187;
	add.s32 	%r1102, %r1086, 4;
	setp.lt.s32 	%p188, %r1102, %r166;
	and.b32  	%r1103, %r1071, 1;
	selp.b32 	%r168, %r1103, 1, %p188;
	add.s32 	%r1104, %r1086, 5;
	setp.lt.s32 	%p189, %r1104, %r166;
	and.b32  	%r1105, %r1072, 1;
	selp.b32 	%r169, %r1105, 1, %p189;
	add.s32 	%r1106, %r1086, 6;
	setp.lt.s32 	%p190, %r1106, %r166;
	and.b32  	%r1107, %r1073, 1;
	selp.b32 	%r170, %r1107, 1, %p190;
	add.s32 	%r1108, %r1086, 7;
	setp.lt.s32 	%p191, %r1108, %r166;
	and.b32  	%r1109, %r1074, 1;
	selp.b32 	%r1110, %r1109, 1, %p191;
	add.s32 	%r1111, %r1086, 8;
	setp.lt.s32 	%p192, %r1111, %r166;
	and.b32  	%r1112, %r1075, 1;
	selp.b32 	%r1113, %r1112, 1, %p192;
	add.s32 	%r1114, %r1086, 9;
	setp.lt.s32 	%p193, %r1114, %r166;
	and.b32  	%r1115, %r1076, 1;
	selp.b32 	%r171, %r1115, 1, %p193;
	add.s32 	%r1116, %r1086, 10;
	setp.lt.s32 	%p194, %r1116, %r166;
	and.b32  	%r1117, %r1077, 1;
	selp.b32 	%r1118, %r1117, 1, %p194;
	add.s32 	%r1119, %r1086, 11;
	setp.lt.s32 	%p195, %r1119, %r166;
	and.b32  	%r1120, %r1078, 1;
	selp.b32 	%r172, %r1120, 1, %p195;
	add.s32 	%r1121, %r1086, 12;
	setp.lt.s32 	%p196, %r1121, %r166;
	and.b32  	%r1122, %r1079, 1;
	selp.b32 	%r173, %r1122, 1, %p196;
	add.s32 	%r1123, %r1086, 13;
	setp.lt.s32 	%p197, %r1123, %r166;
	and.b32  	%r1124, %r1080, 1;
	selp.b32 	%r174, %r1124, 1, %p197;
	add.s32 	%r1125, %r1086, 14;
	setp.lt.s32 	%p198, %r1125, %r166;
	and.b32  	%r1126, %r1081, 1;
	selp.b32 	%r175, %r1126, 1, %p198;
	add.s32 	%r1127, %r1086, 15;
	setp.lt.s32 	%p199, %r1127, %r166;
	and.b32  	%r1128, %r1082, 1;
	selp.b32 	%r1129, %r1128, 1, %p199;
	add.s32 	%r1130, %r1086, 16;
	setp.lt.s32 	%p200, %r1130, %r166;
	and.b32  	%r1131, %r1083, 1;
	selp.b32 	%r1132, %r1131, 1, %p200;
	add.s32 	%r1133, %r1086, 17;
	setp.lt.s32 	%p201, %r1133, %r166;
	and.b32  	%r1134, %r1084, 1;
	selp.b32 	%r176, %r1134, 1, %p201;
	add.s32 	%r1135, %r1086, 18;
	setp.lt.s32 	%p202, %r1135, %r166;
	and.b32  	%r1136, %r1085, 1;
	selp.b32 	%r177, %r1136, 1, %p202;
	bar.sync 	0;
	add.s32 	%r1137, %r1095, %r167;
	add.s32 	%r1138, %r1098, %r1137;
	add.s32 	%r1139, %r1101, %r1138;
	add.s32 	%r1140, %r168, %r1139;
	add.s32 	%r1141, %r169, %r1140;
	add.s32 	%r1142, %r170, %r1141;
	add.s32 	%r1143, %r1110, %r1142;
	add.s32 	%r1144, %r1113, %r1143;
	add.s32 	%r1145, %r171, %r1144;
	add.s32 	%r1146, %r1118, %r1145;
	add.s32 	%r1147, %r172, %r1146;
	add.s32 	%r1148, %r173, %r1147;
	add.s32 	%r1149, %r174, %r1148;
	add.s32 	%r1150, %r175, %r1149;
	add.s32 	%r1151, %r1129, %r1150;
	add.s32 	%r1152, %r1132, %r1151;
	add.s32 	%r1153, %r176, %r1152;
	add.s32 	%r1035, %r177, %r1153;
	mov.b32 	%r1033, 1;
	mov.b32 	%r1058, 0;
	mov.b32 	%r1060, -1;
	// begin inline asm
	{  .reg .s32 r0;  .reg .pred p;  shfl.sync.up.b32 r0|p, %r1035, %r1033, %r1058, %r1060;  @p add.s32 r0, r0, %r1035;  mov.s32 %r1031, r0;}
	// end inline asm
	mov.b32 	%r1039, 2;
	// begin inline asm
	{  .reg .s32 r0;  .reg .pred p;  shfl.sync.up.b32 r0|p, %r1031, %r1039, %r1058, %r1060;  @p add.s32 r0, r0, %r1031;  mov.s32 %r1037, r0;}
	// end inline asm
	mov.b32 	%r1045, 4;
	// begin inline asm
	{  .reg .s32 r0;  .reg .pred p;  shfl.sync.up.b32 r0|p, %r1037, %r1045, %r1058, %r1060;  @p add.s32 r0, r0, %r1037;  mov.s32 %r1043, r0;}
	// end inline asm
	mov.b32 	%r1051, 8;
	// begin inline asm
	{  .reg .s32 r0;  .reg .pred p;  shfl.sync.up.b32 r0|p, %r1043, %r1051, %r1058, %r1060;  @p add.s32 r0, r0, %r1043;  mov.s32 %r1049, r0;}
	// end inline asm
	mov.b32 	%r1057, 16;
	// begin inline asm
	{  .reg .s32 r0;  .reg .pred p;  shfl.sync.up.b32 r0|p, %r1049, %r1057, %r1058, %r1060;  @p add.s32 r0, r0, %r1049;  mov.s32 %r1055, r0;}
	// end inline asm
	setp.ne.s32 	%p203, %r1030, 31;
	@%p203 bra 	$L__BB6_69;
	shr.u32 	%r1154, %r988, 3;
	and.b32  	%r1155, %r1154, 124;
	add.s32 	%r1157, %r1064, %r1155;
	st.shared.u32 	[%r1157], %r1055;
$L__BB6_69:
	bar.sync 	0;
	mov.u32 	%r1158, _ZZN3cub18CUB_300001_SM_10006detail6select23DeviceSelectSweepKernelINS2_10policy_hubIiNS0_8NullTypeEiLb0ELNS0_10SelectImplE2EE10Policy1000EPiPS5_N6thrust24THRUST_300001_SM_1000_NS6detail15normal_iteratorINSC_10device_ptrIiEEEES9_NS0_13ScanTileStateIiLb1EEE7is_evenS5_iNS2_19streaming_context_tIiLb0EEELS6_2EEEvT0_T1_T2_T3_T4_T5_T6_T7_iT8_NS1_7vsmem_tEE19static_temp_storage;
	ld.shared.v4.u32 	{%r1159, %r1160, %r1161, %r1162}, [_ZZN3cub18CUB_300001_SM_10006detail6select23DeviceSelectSweepKernelINS2_10policy_hubIiNS0_8NullTypeEiLb0ELNS0_10SelectImplE2EE10Policy1000EPiPS5_N6thrust24THRUST_300001_SM_1000_NS6detail15normal_iteratorINSC_10device_ptrIiEEEES9_NS0_13ScanTileStateIiLb1EEE7is_evenS5_iNS2_19streaming_context_tIiLb0EEELS6_2EEEvT0_T1_T2_T3_T4_T5_T6_T7_iT8_NS1_7vsmem_tEE19static_temp_storage];
	shr.u32 	%r1163, %r988, 5;
	add.s32 	%r1164, %r1160, %r1159;
	setp.eq.s32 	%p204, %r1163, 2;
	selp.b32 	%r1165, %r1164, %r1159, %p204;
	add.s32 	%r1166, %r1164, %r1161;
	setp.eq.s32 	%p205, %r1163, 3;
	selp.b32 	%r1167, %r1166, %r1165, %p205;
	add.s32 	%r1168, %r1166, %r1162;
	setp.eq.s32 	%p206, %r1163, 4;
	selp.b32 	%r1169, %r1168, %r1167, %p206;
	ld.shared.v4.u32 	{%r1170, %r1171, %r1172, %r1173}, [_ZZN3cub18CUB_300001_SM_10006detail6select23DeviceSelectSweepKernelINS2_10policy_hubIiNS0_8NullTypeEiLb0ELNS0_10SelectImplE2EE10Policy1000EPiPS5_N6thrust24THRUST_300001_SM_1000_NS6detail15normal_iteratorINSC_10device_ptrIiEEEES9_NS0_13ScanTileStateIiLb1EEE7is_evenS5_iNS2_19streaming_context_tIiLb0EEELS6_2EEEvT0_T1_T2_T3_T4_T5_T6_T7_iT8_NS1_7vsmem_tEE19static_temp_storage+16];
	add.s32 	%r1174, %r1168, %r1170;
	setp.eq.s32 	%p207, %r1163, 5;
	selp.b32 	%r1175, %r1174, %r1169, %p207;
	add.s32 	%r1176, %r1174, %r1171;
	setp.eq.s32 	%p208, %r1163, 6;
	selp.b32 	%r1177, %r1176, %r1175, %p208;
	add.s32 	%r1178, %r1176, %r1172;
	setp.eq.s32 	%p209, %r1163, 7;
	selp.b32 	%r1179, %r1178, %r1177, %p209;
	add.s32 	%r1180, %r1178, %r1173;
	setp.eq.s32 	%p210, %r1163, 8;
	selp.b32 	%r1181, %r1180, %r1179, %p210;
	ld.shared.v4.u32 	{%r1182, %r1183, %r1184, %r1185}, [_ZZN3cub18CUB_300001_SM_10006detail6select23DeviceSelectSweepKernelINS2_10policy_hubIiNS0_8NullTypeEiLb0ELNS0_10SelectImplE2EE10Policy1000EPiPS5_N6thrust24THRUST_300001_SM_1000_NS6detail15normal_iteratorINSC_10device_ptrIiEEEES9_NS0_13ScanTileStateIiLb1EEE7is_evenS5_iNS2_19streaming_context_tIiLb0EEELS6_2EEEvT0_T1_T2_T3_T4_T5_T6_T7_iT8_NS1_7vsmem_tEE19static_temp_storage+32];
	add.s32 	%r1186, %r1180, %r1182;
	setp.eq.s32 	%p211, %r1163, 9;
	selp.b32 	%r1187, %r1186, %r1181, %p211;
	add.s32 	%r1188, %r1186, %r1183;
	setp.eq.s32 	%p212, %r1163, 10;
	selp.b32 	%r1189, %r1188, %r1187, %p212;
	add.s32 	%r1190, %r1188, %r1184;
	setp.eq.s32 	%p213, %r1163, 11;
	selp.b32 	%r1191, %r1190, %r1189, %p213;
	add.s32 	%r1192, %r1190, %r1185;
	setp.eq.s32 	%p214, %r1163, 12;
	selp.b32 	%r1193, %r1192, %r1191, %p214;
	ld.shared.v4.u32 	{%r1194, %r1195, %r1196, %r1197}, [_ZZN3cub18CUB_300001_SM_10006detail6select23DeviceSelectSweepKernelINS2_10policy_hubIiNS0_8NullTypeEiLb0ELNS0_10SelectImplE2EE10Policy1000EPiPS5_N6thrust24THRUST_300001_SM_1000_NS6detail15normal_iteratorINSC_10device_ptrIiEEEES9_NS0_13ScanTileStateIiLb1EEE7is_evenS5_iNS2_19streaming_context_tIiLb0EEELS6_2EEEvT0_T1_T2_T3_T4_T5_T6_T7_iT8_NS1_7vsmem_tEE19static_temp_storage+48];
	add.s32 	%r1198, %r1192, %r1194;
	setp.eq.s32 	%p215, %r1163, 13;
	selp.b32 	%r1199, %r1198, %r1193, %p215;
	add.s32 	%r1200, %r1198, %r1195;
	setp.eq.s32 	%p216, %r1163, 14;
	selp.b32 	%r1201, %r1200, %r1199, %p216;
	add.s32 	%r1202, %r1200, %r1196;
	setp.eq.s32 	%p217, %r1163, 15;
	selp.b32 	%r1203, %r1202, %r1201, %p217;
	add.s32 	%r1204, %r1202, %r1197;
	setp.eq.s32 	%p218, %r1163, 16;
	selp.b32 	%r1205, %r1204, %r1203, %p218;
	.pragma "used_bytes_mask 4095";
	ld.shared.v4.u32 	{%r1206, %r1207, %r1208, %r1209}, [_ZZN3cub18CUB_300001_SM_10006detail6select23DeviceSelectSweepKernelINS2_10policy_hubIiNS0_8NullTypeEiLb0ELNS0_10SelectImplE2EE10Policy1000EPiPS5_N6thrust24THRUST_300001_SM_1000_NS6detail15normal_iteratorINSC_10device_ptrIiEEEES9_NS0_13ScanTileStateIiLb1EEE7is_evenS5_iNS2_19streaming_context_tIiLb0EEELS6_2EEEvT0_T1_T2_T3_T4_T5_T6_T7_iT8_NS1_7vsmem_tEE19static_temp_storage+64];
	add.s32 	%r1210, %r1204, %r1206;
	setp.eq.s32 	%p219, %r1163, 17;
	selp.b32 	%r1211, %r1210, %r1205, %p219;
	add.s32 	%r1212, %r1210, %r1207;
	setp.eq.s32 	%p220, %r1163, 18;
	selp.b32 	%r1213, %r1212, %r1211, %p220;
	setp.lt.u32 	%p221, %r988, 32;
	selp.b32 	%r1214, 0, %r1213, %p221;
	setp.eq.s32 	%p222, %r1030, 0;
	mul.lo.s32 	%r1215, %r988, 19;
	add.s32 	%r1216, %r1215, 1;
	setp.lt.s32 	%p223, %r1216, %r166;
	not.b32 	%r1217, %r148;
	and.b32  	%r1218, %r1217, 1;
	selp.b32 	%r1219, %r1218, 1, %p223;
	add.s32 	%r1220, %r1219, %r167;
	add.s32 	%r1221, %r1215, 2;
	setp.lt.s32 	%p224, %r1221, %r166;
	not.b32 	%r1222, %r149;
	and.b32  	%r1223, %r1222, 1;
	selp.b32 	%r1224, %r1223, 1, %p224;
	add.s32 	%r1225, %r1224, %r1220;
	add.s32 	%r1226, %r1215, 3;
	setp.lt.s32 	%p225, %r1226, %r166;
	not.b32 	%r1227, %r150;
	and.b32  	%r1228, %r1227, 1;
	selp.b32 	%r1229, %r1228, 1, %p225;
	add.s32 	%r1230, %r1229, %r1225;
	add.s32 	%r1231, %r168, %r1230;
	add.s32 	%r1232, %r169, %r1231;
	add.s32 	%r1233, %r170, %r1232;
	add.s32 	%r1234, %r1215, 7;
	setp.lt.s32 	%p226, %r1234, %r166;
	not.b32 	%r1235, %r154;
	and.b32  	%r1236, %r1235, 1;
	selp.b32 	%r1237, %r1236, 1, %p226;
	add.s32 	%r1238, %r1237, %r1233;
	add.s32 	%r1239, %r1215, 8;
	setp.lt.s32 	%p227, %r1239, %r166;
	not.b32 	%r1240, %r155;
	and.b32  	%r1241, %r1240, 1;
	selp.b32 	%r1242, %r1241, 1, %p227;
	add.s32 	%r1243, %r1242, %r1238;
	add.s32 	%r1244, %r171, %r1243;
	add.s32 	%r1245, %r1215, 10;
	setp.lt.s32 	%p228, %r1245, %r166;
	not.b32 	%r1246, %r157;
	and.b32  	%r1247, %r1246, 1;
	selp.b32 	%r1248, %r1247, 1, %p228;
	add.s32 	%r1249, %r1248, %r1244;
	add.s32 	%r1250, %r172, %r1249;
	add.s32 	%r1251, %r173, %r1250;
	add.s32 	%r1252, %r174, %r1251;
	add.s32 	%r1253, %r175, %r1252;
	add.s32 	%r1254, %r1215, 15;
	setp.lt.s32 	%p229, %r1254, %r166;
	not.b32 	%r1255, %r162;
	and.b32  	%r1256, %r1255, 1;
	selp.b32 	%r1257, %r1256, 1, %p229;
	add.s32 	%r1258, %r1257, %r1253;
	add.s32 	%r1259, %r1215, 16;
	setp.lt.s32 	%p230, %r1259, %r166;
	not.b32 	%r1260, %r163;
	and.b32  	%r1261, %r1260, 1;
	selp.b32 	%r1262, %r1261, 1, %p230;
	add.s32 	%r1263, %r1262, %r1258;
	add.s32 	%r1264, %r176, %r1263;
	add.s32 	%r1265, %r177, %r1264;
	sub.s32 	%r1266, %r1055, %r1265;
	selp.b32 	%r1267, 0, %r1266, %p222;
	add.s32 	%r1268, %r1214, %r1267;
	add.s32 	%r1269, %r1268, %r167;
	add.s32 	%r1270, %r1220, %r1268;
	add.s32 	%r1271, %r1225, %r1268;
	add.s32 	%r1272, %r1230, %r1268;
	add.s32 	%r1273, %r1231, %r1268;
	add.s32 	%r1274, %r1232, %r1268;
	add.s32 	%r1275, %r1233, %r1268;
	add.s32 	%r1276, %r1238, %r1268;
	add.s32 	%r1277, %r1243, %r1268;
	add.s32 	%r1278, %r1244, %r1268;
	add.s32 	%r1279, %r1249, %r1268;
	add.s32 	%r1280, %r1250, %r1268;
	add.s32 	%r1281, %r1251, %r1268;
	add.s32 	%r1282, %r1252, %r1268;
	add.s32 	%r1283, %r1253, %r1268;
	add.s32 	%r1284, %r1258, %r1268;
	add.s32 	%r1285, %r1263, %r1268;
	add.s32 	%r1286, %r1264, %r1268;
	add.s32 	%r1287, %r166, %r1208;
	add.s32 	%r1288, %r1287, %r1212;
	add.s32 	%r2568, %r1288, -11552;
	bar.sync 	0;
	sub.s32 	%r180, %r166, %r2568;
	sub.s32 	%r1289, %r1215, %r1268;
	setp.eq.s32 	%p231, %r167, 0;
	add.s32 	%r1290, %r1268, %r180;
	selp.b32 	%r1291, %r1289, %r1290, %p231;
	shl.b32 	%r1292, %r1291, 2;
	add.s32 	%r1293, %r1158, %r1292;
	st.shared.u32 	[%r1293], %r147;
	sub.s32 	%r1294, %r1216, %r1269;
	setp.eq.s32 	%p232, %r1219, 0;
	add.s32 	%r1295, %r1290, %r167;
	selp.b32 	%r1296, %r1294, %r1295, %p232;
	shl.b32 	%r1297, %r1296, 2;
	add.s32 	%r1298, %r1158, %r1297;
	st.shared.u32 	[%r1298], %r148;
	sub.s32 	%r1299, %r1221, %r1270;
	setp.eq.s32 	%p233, %r1224, 0;
	add.s32 	%r1300, %r1295, %r1219;
	selp.b32 	%r1301, %r1299, %r1300, %p233;
	shl.b32 	%r1302, %r1301, 2;
	add.s32 	%r1303, %r1158, %r1302;
	st.shared.u32 	[%r1303], %r149;
	sub.s32 	%r1304, %r1226, %r1271;
	setp.eq.s32 	%p234, %r1229, 0;
	add.s32 	%r1305, %r1300, %r1224;
	selp.b32 	%r1306, %r1304, %r1305, %p234;
	shl.b32 	%r1307, %r1306, 2;
	add.s32 	%r1308, %r1158, %r1307;
	st.shared.u32 	[%r1308], %r150;
	sub.s32 	%r1309, %r1215, %r1272;
	add.s32 	%r1310, %r1309, 4;
	setp.eq.s32 	%p235, %r168, 0;
	add.s32 	%r1311, %r1305, %r1229;
	selp.b32 	%r1312, %r1310, %r1311, %p235;
	shl.b32 	%r1313, %r1312, 2;
	add.s32 	%r1314, %r1158, %r1313;
	st.shared.u32 	[%r1314], %r151;
	sub.s32 	%r1315, %r1215, %r1273;
	add.s32 	%r1316, %r1315, 5;
	setp.eq.s32 	%p236, %r169, 0;
	add.s32 	%r1317, %r1311, %r168;
	selp.b32 	%r1318, %r1316, %r1317, %p236;
	shl.b32 	%r1319, %r1318, 2;
	add.s32 	%r1320, %r1158, %r1319;
	st.shared.u32 	[%r1320], %r152;
	sub.s32 	%r1321, %r1215, %r1274;
	add.s32 	%r1322, %r1321, 6;
	setp.eq.s32 	%p237, %r170, 0;
	add.s32 	%r1323, %r1317, %r169;
	selp.b32 	%r1324, %r1322, %r1323, %p237;
	shl.b32 	%r1325, %r1324, 2;
	add.s32 	%r1326, %r1158, %r1325;
	st.shared.u32 	[%r1326], %r153;
	sub.s32 	%r1327, %r1234, %r1275;
	setp.eq.s32 	%p238, %r1237, 0;
	add.s32 	%r1328, %r1323, %r170;
	selp.b32 	%r1329, %r1327, %r1328, %p238;
	shl.b32 	%r1330, %r1329, 2;
	add.s32 	%r1331, %r1158, %r1330;
	st.shared.u32 	[%r1331], %r154;
	sub.s32 	%r1332, %r1239, %r1276;
	setp.eq.s32 	%p239, %r1242, 0;
	add.s32 	%r1333, %r1328, %r1237;
	selp.b32 	%r1334, %r1332, %r1333, %p239;
	shl.b32 	%r1335, %r1334, 2;
	add.s32 	%r1336, %r1158, %r1335;
	st.shared.u32 	[%r1336], %r155;
	sub.s32 	%r1337, %r1215, %r1277;
	add.s32 	%r1338, %r1337, 9;
	setp.eq.s32 	%p240, %r171, 0;
	add.s32 	%r1339, %r1333, %r1242;
	selp.b32 	%r1340, %r1338, %r1339, %p240;
	shl.b32 	%r1341, %r1340, 2;
	add.s32 	%r1342, %r1158, %r1341;
	st.shared.u32 	[%r1342], %r156;
	sub.s32 	%r1343, %r1245, %r1278;
	setp.eq.s32 	%p241, %r1248, 0;
	add.s32 	%r1344, %r1339, %r171;
	selp.b32 	%r1345, %r1343, %r1344, %p241;
	shl.b32 	%r1346, %r1345, 2;
	add.s32 	%r1347, %r1158, %r1346;
	st.shared.u32 	[%r1347], %r157;
	sub.s32 	%r1348, %r1215, %r1279;
	add.s32 	%r1349, %r1348, 11;
	setp.eq.s32 	%p242, %r172, 0;
	add.s32 	%r1350, %r1344, %r1248;
	selp.b32 	%r1351, %r1349, %r1350, %p242;
	shl.b32 	%r1352, %r1351, 2;
	add.s32 	%r1353, %r1158, %r1352;
	st.shared.u32 	[%r1353], %r158;
	sub.s32 	%r1354, %r1215, %r1280;
	add.s32 	%r1355, %r1354, 12;
	setp.eq.s32 	%p243, %r173, 0;
	add.s32 	%r1356, %r1350, %r172;
	selp.b32 	%r1357, %r1355, %r1356, %p243;
	shl.b32 	%r1358, %r1357, 2;
	add.s32 	%r1359, %r1158, %r1358;
	st.shared.u32 	[%r1359], %r159;
	sub.s32 	%r1360, %r1215, %r1281;
	add.s32 	%r1361, %r1360, 13;
	setp.eq.s32 	%p244, %r174, 0;
	add.s32 	%r1362, %r1356, %r173;
	selp.b32 	%r1363, %r1361, %r1362, %p244;
	shl.b32 	%r1364, %r1363, 2;
	add.s32 	%r1365, %r1158, %r1364;
	st.shared.u32 	[%r1365], %r160;
	sub.s32 	%r1366, %r1215, %r1282;
	add.s32 	%r1367, %r1366, 14;
	setp.eq.s32 	%p245, %r175, 0;
	add.s32 	%r1368, %r1362, %r174;
	selp.b32 	%r1369, %r1367, %r1368, %p245;
	shl.b32 	%r1370, %r1369, 2;
	add.s32 	%r1371, %r1158, %r1370;
	st.shared.u32 	[%r1371], %r161;
	sub.s32 	%r1372, %r1254, %r1283;
	setp.eq.s32 	%p246, %r1257, 0;
	add.s32 	%r1373, %r1368, %r175;
	selp.b32 	%r1374, %r1372, %r1373, %p246;
	shl.b32 	%r1375, %r1374, 2;
	add.s32 	%r1376, %r1158, %r1375;
	st.shared.u32 	[%r1376], %r162;
	sub.s32 	%r1377, %r1259, %r1284;
	setp.eq.s32 	%p247, %r1262, 0;
	add.s32 	%r1378, %r1373, %r1257;
	selp.b32 	%r1379, %r1377, %r1378, %p247;
	shl.b32 	%r1380, %r1379, 2;
	add.s32 	%r1381, %r1158, %r1380;
	st.shared.u32 	[%r1381], %r163;
	sub.s32 	%r1382, %r1215, %r1285;
	add.s32 	%r1383, %r1382, 17;
	setp.eq.s32 	%p248, %r176, 0;
	add.s32 	%r1384, %r1378, %r1262;
	selp.b32 	%r1385, %r1383, %r1384, %p248;
	shl.b32 	%r1386, %r1385, 2;
	add.s32 	%r1387, %r1158, %r1386;
	st.shared.u32 	[%r1387], %r164;
	sub.s32 	%r1388, %r1215, %r1286;
	add.s32 	%r1389, %r1388, 18;
	setp.eq.s32 	%p249, %r177, 0;
	add.s32 	%r1390, %r1384, %r176;
	selp.b32 	%r1391, %r1389, %r1390, %p249;
	shl.b32 	%r1392, %r1391, 2;
	add.s32 	%r1393, %r1158, %r1392;
	st.shared.u32 	[%r1393], %r165;
	bar.sync 	0;
	setp.ge.s32 	%p250, %r988, %r166;
	shl.b32 	%r1394, %r988, 2;
	add.s32 	%r181, %r1158, %r1394;
	@%p250 bra 	$L__BB6_71;
	ld.param.u32 	%r2496, [_ZN3cub18CUB_300001_SM_10006detail6select23DeviceSelectSweepKernelINS2_10policy_hubIiNS0_8NullTypeEiLb0ELNS0_10SelectImplE2EE10Policy1000EPiPS5_N6thrust24THRUST_300001_SM_1000_NS6detail15normal_iteratorINSC_10device_ptrIiEEEES9_NS0_13ScanTileStateIiLb1EEE7is_evenS5_iNS2_19streaming_context_tIiLb0EEELS6_2EEEvT0_T1_T2_T3_T4_T5_T6_T7_iT8_NS1_7vsmem_tE_param_7];
	ld.shared.u32 	%r1395, [%r181];
	not.b32 	%r1396, %r988;
	add.s32 	%r1397, %r2496, %r1396;
	setp.lt.s32 	%p251, %r988, %r180;
	sub.s32 	%r1398, %r988, %r180;
	selp.b32 	%r1399, %r1397, %r1398, %p251;
	mul.wide.s32 	%rd73, %r1399, 4;
	add.s64 	%rd74, %rd3, %rd73;
	st.global.u32 	[%rd74], %r1395;
$L__BB6_71:
	ld.param.u32 	%r2497, [_ZN3cub18CUB_300001_SM_10006detail6select23DeviceSelectSweepKernelINS2_10policy_hubIiNS0_8NullTypeEiLb0ELNS0_10SelectImplE2EE10Policy1000EPiPS5_N6thrust24THRUST_300001_SM_1000_NS6detail15normal_iteratorINSC_10device_ptrIiEEEES9_NS0_13ScanTileStateIiLb1EEE7is_evenS5_iNS2_19streaming_context_tIiLb0EEELS6_2EEEvT0_T1_T2_T3_T4_T5_T6_T7_iT8_NS1_7vsmem_tE_param_7];
	add.s32 	%r182, %r988, 608;
	sub.s32 	%r183, %r2497, %r988;
	setp.ge.s32 	%p252, %r182, %r166;
	@%p252 bra 	$L__BB6_73;
	ld.shared.u32 	%r1400, [%r181+2432];
	add.s32 	%r1401, %r183, -609;
	setp.lt.s32 	%p253, %r182, %r180;
	sub.s32 	%r1402, %r182, %r180;
	selp.b32 	%r1403, %r1401, %r1402, %p253;
	mul.wide.s32 	%rd75, %r1403, 4;
	add.s64 	%rd76, %rd3, %rd75;
	st.global.u32 	[%rd76], %r1400;
$L__BB6_73:
	add.s32 	%r184, %r988, 1216;
	setp.ge.s32 	%p254, %r184, %r166;
	@%p254 bra 	$L__BB6_75;
	ld.shared.u32 	%r1404, [%r181+4864];
	add.s32 	%r1405, %r183, -1217;
	setp.lt.s32 	%p255, %r184, %r180;
	sub.s32 	%r1406, %r184, %r180;
	selp.b32 	%r1407, %r1405, %r1406, %p255;
	mul.wide.s32 	%rd77, %r1407, 4;
	add.s64 	%rd78, %rd3, %rd77;
	st.global.u32 	[%rd78], %r1404;
$L__BB6_75:
	add.s32 	%r185, %r988, 1824;
	setp.ge.s32 	%p256, %r185, %r166;
	@%p256 bra 	$L__BB6_77;
	ld.shared.u32 	%r1408, [%r181+7296];
	add.s32 	%r1409, %r183, -1825;
	setp.lt.s32 	%p257, %r185, %r180;
	sub.s32 	%r1410, %r185, %r180;
	selp.b32 	%r1411, %r1409, %r1410, %p257;
	mul.wide.s32 	%rd79, %r1411, 4;
	add.s64 	%rd80, %rd3, %rd79;
	st.global.u32 	[%rd80], %r1408;
$L__BB6_77:
	add.s32 	%r186, %r988, 2432;
	setp.ge.s32 	%p258, %r186, %r166;
	@%p258 bra 	$L__BB6_79;
	ld.shared.u32 	%r1412, [%r181+9728];
	add.s32 	%r1413, %r183, -2433;
	setp.lt.s32 	%p259, %r186, %r180;
	sub.s32 	%r1414, %r186, %r180;
	selp.b32 	%r1415, %r1413, %r1414, %p259;
	mul.wide.s32 	%rd81, %r1415, 4;
	add.s64 	%rd82, %rd3, %rd81;
	st.global.u32 	[%rd82], %r1412;
$L__BB6_79:
	add.s32 	%r187, %r988, 3040;
	setp.ge.s32 	%p260, %r187, %r166;
	@%p260 bra 	$L__BB6_81;
	ld.shared.u32 	%r1416, [%r181+12160];
	add.s32 	%r1417, %r183, -3041;
	setp.lt.s32 	%p261, %r187, %r180;
	sub.s32 	%r1418, %r187, %r180;
	selp.b32 	%r1419, %r1417, %r1418, %p261;
	mul.wide.s32 	%rd83, %r1419, 4;
	add.s64 	%rd84, %rd3, %rd83;
	st.global.u32 	[%rd84], %r1416;
$L__BB6_81:
	add.s32 	%r188, %r988, 3648;
	setp.ge.s32 	%p262, %r188, %r166;
	@%p262 bra 	$L__BB6_83;
	ld.shared.u32 	%r1420, [%r181+14592];
	add.s32 	%r1421, %r183, -3649;
	setp.lt.s32 	%p263, %r188, %r180;
	sub.s32 	%r1422, %r188, %r180;
	selp.b32 	%r1423, %r1421, %r1422, %p263;
	mul.wide.s32 	%rd85, %r1423, 4;
	add.s64 	%rd86, %rd3, %rd85;
	st.global.u32 	[%rd86], %r1420;
$L__BB6_83:
	add.s32 	%r189, %r988, 4256;
	setp.ge.s32 	%p264, %r189, %r166;
	@%p264 bra 	$L__BB6_85;
	ld.shared.u32 	%r1424, [%r181+17024];
	add.s32 	%r1425, %r183, -4257;
	setp.lt.s32 	%p265, %r189, %r180;
	sub.s32 	%r1426, %r189, %r180;
	selp.b32 	%r1427, %r1425, %r1426, %p265;
	mul.wide.s32 	%rd87, %r1427, 4;
	add.s64 	%rd88, %rd3, %rd87;
	st.global.u32 	[%rd88], %r1424;
$L__BB6_85:
	add.s32 	%r190, %r988, 4864;
	setp.ge.s32 	%p266, %r190, %r166;
	@%p266 bra 	$L__BB6_87;
	ld.shared.u32 	%r1428, [%r181+19456];
	add.s32 	%r1429, %r183, -4865;
	setp.lt.s32 	%p267, %r190, %r180;
	sub.s32 	%r1430, %r190, %r180;
	selp.b32 	%r1431, %r1429, %r1430, %p267;
	mul.wide.s32 	%rd89, %r1431, 4;
	add.s64 	%rd90, %rd3, %rd89;
	st.global.u32 	[%rd90], %r1428;
$L__BB6_87:
	add.s32 	%r191, %r988, 5472;
	setp.ge.s32 	%p268, %r191, %r166;
	@%p268 bra 	$L__BB6_89;
	ld.shared.u32 	%r1432, [%r181+21888];
	add.s32 	%r1433, %r183, -5473;
	setp.lt.s32 	%p269, %r191, %r180;
	sub.s32 	%r1434, %r191, %r180;
	selp.b32 	%r1435, %r1433, %r1434, %p269;
	mul.wide.s32 	%rd91, %r1435, 4;
	add.s64 	%rd92, %rd3, %rd91;
	st.global.u32 	[%rd92], %r1432;
$L__BB6_89:
	add.s32 	%r192, %r988, 6080;
	setp.ge.s32 	%p270, %r192, %r166;
	@%p270 bra 	$L__BB6_91;
	ld.shared.u32 	%r1436, [%r181+24320];
	add.s32 	%r1437, %r183, -6081;
	setp.lt.s32 	%p271, %r192, %r180;
	sub.s32 	%r1438, %r192, %r180;
	selp.b32 	%r1439, %r1437, %r1438, %p271;
	mul.wide.s32 	%rd93, %r1439, 4;
	add.s64 	%rd94, %rd3, %rd93;
	st.global.u32 	[%rd94], %r1436;
$L__BB6_91:
	add.s32 	%r193, %r988, 6688;
	setp.ge.s32 	%p272, %r193, %r166;
	@%p272 bra 	$L__BB6_93;
	ld.shared.u32 	%r1440, [%r181+26752];
	add.s32 	%r1441, %r183, -6689;
	setp.lt.s32 	%p273, %r193, %r180;
	sub.s32 	%r1442, %r193, %r180;
	selp.b32 	%r1443, %r1441, %r1442, %p273;
	mul.wide.s32 	%rd95, %r1443, 4;
	add.s64 	%rd96, %rd3, %rd95;
	st.global.u32 	[%rd96], %r1440;
$L__BB6_93:
	add.s32 	%r194, %r988, 7296;
	setp.ge.s32 	%p274, %r194, %r166;
	@%p274 bra 	$L__BB6_95;
	ld.shared.u32 	%r1444, [%r181+29184];
	add.s32 	%r1445, %r183, -7297;
	setp.lt.s32 	%p275, %r194, %r180;
	sub.s32 	%r1446, %r194, %r180;
	selp.b32 	%r1447, %r1445, %r1446, %p275;
	mul.wide.s32 	%rd97, %r1447, 4;
	add.s64 	%rd98, %rd3, %rd97;
	st.global.u32 	[%rd98], %r1444;
$L__BB6_95:
	add.s32 	%r195, %r988, 7904;
	setp.ge.s32 	%p276, %r195, %r166;
	@%p276 bra 	$L__BB6_97;
	ld.shared.u32 	%r1448, [%r181+31616];
	add.s32 	%r1449, %r183, -7905;
	setp.lt.s32 	%p277, %r195, %r180;
	sub.s32 	%r1450, %r195, %r180;
	selp.b32 	%r1451, %r1449, %r1450, %p277;
	mul.wide.s32 	%rd99, %r1451, 4;
	add.s64 	%rd100, %rd3, %rd99;
	st.global.u32 	[%rd100], %r1448;
$L__BB6_97:
	add.s32 	%r196, %r988, 8512;
	setp.ge.s32 	%p278, %r196, %r166;
	@%p278 bra 	$L__BB6_99;
	ld.shared.u32 	%r1452, [%r181+34048];
	add.s32 	%r1453, %r183, -8513;
	setp.lt.s32 	%p279, %r196, %r180;
	sub.s32 	%r1454, %r196, %r180;
	selp.b32 	%r1455, %r1453, %r1454, %p279;
	mul.wide.s32 	%rd101, %r1455, 4;
	add.s64 	%rd102, %rd3, %rd101;
	st.global.u32 	[%rd102], %r1452;
$L__BB6_99:
	add.s32 	%r197, %r988, 9120;
	setp.ge.s32 	%p280, %r197, %r166;
	@%p280 bra 	$L__BB6_101;
	ld.shared.u32 	%r1456, [%r181+36480];
	add.s32 	%r1457, %r183, -9121;
	setp.lt.s32 	%p281, %r197, %r180;
	sub.s32 	%r1458, %r197, %r180;
	selp.b32 	%r1459, %r1457, %r1458, %p281;
	mul.wide.s32 	%rd103, %r1459, 4;
	add.s64 	%rd104, %rd3, %rd103;
	st.global.u32 	[%rd104], %r1456;
$L__BB6_101:
	add.s32 	%r198, %r988, 9728;
	setp.ge.s32 	%p282, %r198, %r166;
	@%p282 bra 	$L__BB6_103;
	ld.shared.u32 	%r1460, [%r181+38912];
	add.s32 	%r1461, %r183, -9729;
	setp.lt.s32 	%p283, %r198, %r180;
	sub.s32 	%r1462, %r198, %r180;
	selp.b32 	%r1463, %r1461, %r1462, %p283;
	mul.wide.s32 	%rd105, %r1463, 4;
	add.s64 	%rd106, %rd3, %rd105;
	st.global.u32 	[%rd106], %r1460;
$L__BB6_103:
	add.s32 	%r199, %r988, 10336;
	setp.ge.s32 	%p284, %r199, %r166;
	@%p284 bra 	$L__BB6_105;
	ld.shared.u32 	%r1464, [%r181+41344];
	add.s32 	%r1465, %r183, -10337;
	setp.lt.s32 	%p285, %r199, %r180;
	sub.s32 	%r1466, %r199, %r180;
	selp.b32 	%r1467, %r1465, %r1466, %p285;
	mul.wide.s32 	%rd107, %r1467, 4;
	add.s64 	%rd108, %rd3, %rd107;
	st.global.u32 	[%rd108], %r1464;
$L__BB6_105:
	add.s32 	%r1468, %r988, 10944;
	sub.s32 	%r1469, %r1468, %r180;
	setp.lt.s32 	%p286, %r1468, %r180;
	add.s32 	%r1470, %r183, -10945;
	selp.b32 	%r200, %r1470, %r1469, %p286;
	setp.ge.s32 	%p287, %r1468, %r166;
	@%p287 bra 	$L__BB6_203;
	ld.shared.u32 	%r1471, [%r181+43776];
	mul.wide.s32 	%rd109, %r200, 4;
	add.s64 	%rd110, %rd3, %rd109;
	st.global.u32 	[%rd110], %r1471;
	bra.uni 	$L__BB6_203;
$L__BB6_107:
	cvt.s64.s32 	%rd17, %r2;
	mov.u32 	%r338, %tid.x;
	and.b32  	%r339, %r338, 31;
	and.b32  	%r340, %r338, 992;
	mul.lo.s32 	%r341, %r340, 19;
	or.b32  	%r201, %r341, %r339;
	setp.ge.s32 	%p3, %r201, %r105;
	cvt.u64.u32 	%rd18, %r201;
	add.s64 	%rd19, %rd18, %rd17;
	shl.b64 	%rd20, %rd19, 2;
	add.s64 	%rd9, %rd1, %rd20;
	@%p3 bra 	$L__BB6_109;
	ld.global.u32 	%r2534, [%rd9];
$L__BB6_109:
	add.s32 	%r343, %r201, 32;
	setp.ge.s32 	%p4, %r343, %r105;
	@%p4 bra 	$L__BB6_111;
	ld.global.u32 	%r2535, [%rd9+128];
$L__BB6_111:
	add.s32 	%r345, %r201, 64;
	setp.ge.s32 	%p5, %r345, %r105;
	@%p5 bra 	$L__BB6_113;
	ld.global.u32 	%r2536, [%rd9+256];
$L__BB6_113:
	add.s32 	%r347, %r201, 96;
	setp.ge.s32 	%p6, %r347, %r105;
	@%p6 bra 	$L__BB6_115;
	ld.global.u32 	%r2537, [%rd9+384];
$L__BB6_115:
	add.s32 	%r349, %r201, 128;
	setp.ge.s32 	%p7, %r349, %r105;
	@%p7 bra 	$L__BB6_117;
	ld.global.u32 	%r2538, [%rd9+512];
$L__BB6_117:
	add.s32 	%r351, %r201, 160;
	setp.ge.s32 	%p8, %r351, %r105;
	@%p8 bra 	$L__BB6_119;
	ld.global.u32 	%r2539, [%rd9+640];
$L__BB6_119:
	add.s32 	%r353, %r201, 192;
	setp.ge.s32 	%p9, %r353, %r105;
	@%p9 bra 	$L__BB6_121;
	ld.global.u32 	%r2540, [%rd9+768];
$L__BB6_121:
	add.s32 	%r355, %r201, 224;
	setp.ge.s32 	%p10, %r355, %r105;
	@%p10 bra 	$L__BB6_123;
	ld.global.u32 	%r2541, [%rd9+896];
$L__BB6_123:
	add.s32 	%r357, %r201, 256;
	setp.ge.s32 	%p11, %r357, %r105;
	@%p11 bra 	$L__BB6_125;
	ld.global.u32 	%r2542, [%rd9+1024];
$L__BB6_125:
	add.s32 	%r359, %r201, 288;
	setp.ge.s32 	%p12, %r359, %r105;
	@%p12 bra 	$L__BB6_127;
	ld.global.u32 	%r2543, [%rd9+1152];
$L__BB6_127:
	add.s32 	%r361, %r201, 320;
	setp.ge.s32 	%p13, %r361, %r105;
	@%p13 bra 	$L__BB6_129;
	ld.global.u32 	%r2544, [%rd9+1280];
$L__BB6_129:
	add.s32 	%r363, %r201, 352;
	setp.ge.s32 	%p14, %r363, %r105;
	@%p14 bra 	$L__BB6_131;
	ld.global.u32 	%r2545, [%rd9+1408];
$L__BB6_131:
	add.s32 	%r365, %r201, 384;
	setp.ge.s32 	%p15, %r365, %r105;
	@%p15 bra 	$L__BB6_133;
	ld.global.u32 	%r2546, [%rd9+1536];
$L__BB6_133:
	add.s32 	%r367, %r201, 416;
	setp.ge.s32 	%p16, %r367, %r105;
	@%p16 bra 	$L__BB6_135;
	ld.global.u32 	%r2547, [%rd9+1664];
$L__BB6_135:
	add.s32 	%r369, %r201, 448;
	setp.ge.s32 	%p17, %r369, %r105;
	@%p17 bra 	$L__BB6_137;
	ld.global.u32 	%r2548, [%rd9+1792];
$L__BB6_137:
	add.s32 	%r371, %r201, 480;
	setp.ge.s32 	%p18, %r371, %r105;
	@%p18 bra 	$L__BB6_139;
	ld.global.u32 	%r2549, [%rd9+1920];
$L__BB6_139:
	add.s32 	%r373, %r201, 512;
	setp.ge.s32 	%p19, %r373, %r105;
	@%p19 bra 	$L__BB6_141;
	ld.global.u32 	%r2550, [%rd9+2048];
$L__BB6_141:
	add.s32 	%r375, %r201, 544;
	setp.ge.s32 	%p20, %r375, %r105;
	@%p20 bra 	$L__BB6_143;
	ld.global.u32 	%r2551, [%rd9+2176];
$L__BB6_143:
	add.s32 	%r377, %r201, 576;
	setp.ge.s32 	%p21, %r377, %r105;
	@%p21 bra 	$L__BB6_145;
	ld.global.u32 	%r2552, [%rd9+2304];
$L__BB6_145:
	ld.param.u32 	%r2493, [_ZN3cub18CUB_300001_SM_10006detail6select23DeviceSelectSweepKernelINS2_10policy_hubIiNS0_8NullTypeEiLb0ELNS0_10SelectImplE2EE10Policy1000EPiPS5_N6thrust24THRUST_300001_SM_1000_NS6detail15normal_iteratorINSC_10device_ptrIiEEEES9_NS0_13ScanTileStateIiLb1EEE7is_evenS5_iNS2_19streaming_context_tIiLb0EEELS6_2EEEvT0_T1_T2_T3_T4_T5_T6_T7_iT8_NS1_7vsmem_tE_param_7];
	// begin inline asm
	mov.u32 %r378, %laneid;
	// end inline asm
	mov.u32 	%r241, %tid.x;
	shr.u32 	%r242, %r241, 5;
	mad.lo.s32 	%r409, %r242, 608, %r378;
	shl.b32 	%r410, %r409, 2;
	mov.u32 	%r411, _ZZN3cub18CUB_300001_SM_10006detail6select23DeviceSelectSweepKernelINS2_10policy_hubIiNS0_8NullTypeEiLb0ELNS0_10SelectImplE2EE10Policy1000EPiPS5_N6thrust24THRUST_300001_SM_1000_NS6detail15normal_iteratorINSC_10device_ptrIiEEEES9_NS0_13ScanTileStateIiLb1EEE7is_evenS5_iNS2_19streaming_context_tIiLb0EEELS6_2EEEvT0_T1_T2_T3_T4_T5_T6_T7_iT8_NS1_7vsmem_tEE19static_temp_storage;
	add.s32 	%r412, %r411, %r410;
	st.shared.u32 	[%r412], %r2534;
	st.shared.u32 	[%r412+128], %r2535;
	st.shared.u32 	[%r412+256], %r2536;
	st.shared.u32 	[%r412+384], %r2537;
	st.shared.u32 	[%r412+512], %r2538;
	st.shared.u32 	[%r412+640], %r2539;
	st.shared.u32 	[%r412+768], %r2540;
	st.shared.u32 	[%r412+896], %r2541;
	st.shared.u32 	[%r412+1024], %r2542;
	st.shared.u32 	[%r412+1152], %r2543;
	st.shared.u32 	[%r412+1280], %r2544;
	st.shared.u32 	[%r412+1408], %r2545;
	st.shared.u32 	[%r412+1536], %r2546;
	st.shared.u32 	[%r412+1664], %r2547;
	st.shared.u32 	[%r412+1792], %r2548;
	st.shared.u32 	[%r412+1920], %r2549;
	st.shared.u32 	[%r412+2048], %r2550;
	st.shared.u32 	[%r412+2176], %r2551;
	st.shared.u32 	[%r412+2304], %r2552;
	bar.warp.sync 	-1;
	mad.lo.s32 	%r413, %r378, 72, %r412;
	ld.shared.u32 	%r243, [%r413];
	not.b32 	%r414, %r243;
	ld.shared.u32 	%r244, [%r413+4];
	not.b32 	%r415, %r244;
	ld.shared.u32 	%r245, [%r413+8];
	not.b32 	%r416, %r245;
	ld.shared.u32 	%r246, [%r413+12];
	not.b32 	%r417, %r246;
	ld.shared.u32 	%r247, [%r413+16];
	not.b32 	%r418, %r247;
	ld.shared.u32 	%r248, [%r413+20];
	not.b32 	%r419, %r248;
	ld.shared.u32 	%r249, [%r413+24];
	not.b32 	%r420, %r249;
	ld.shared.u32 	%r250, [%r413+28];
	not.b32 	%r421, %r250;
	ld.shared.u32 	%r251, [%r413+32];
	not.b32 	%r422, %r251;
	ld.shared.u32 	%r252, [%r413+36];
	not.b32 	%r423, %r252;
	ld.shared.u32 	%r253, [%r413+40];
	not.b32 	%r424, %r253;
	ld.shared.u32 	%r254, [%r413+44];
	not.b32 	%r425, %r254;
	ld.shared.u32 	%r255, [%r413+48];
	not.b32 	%r426, %r255;
	ld.shared.u32 	%r256, [%r413+52];
	not.b32 	%r427, %r256;
	ld.shared.u32 	%r257, [%r413+56];
	not.b32 	%r428, %r257;
	ld.shared.u32 	%r258, [%r413+60];
	not.b32 	%r429, %r258;
	ld.shared.u32 	%r259, [%r413+64];
	not.b32 	%r430, %r259;
	ld.shared.u32 	%r260, [%r413+68];
	not.b32 	%r431, %r260;
	ld.shared.u32 	%r261, [%r413+72];
	not.b32 	%r432, %r261;
	mul.lo.s32 	%r433, %r241, 19;
	mov.u32 	%r434, %ctaid.x;
	mov.u32 	%r435, %nctaid.y;
	mov.u32 	%r436, %ctaid.y;
	mad.lo.s32 	%r2562, %r434, %r435, %r436;
	mul.lo.s32 	%r438, %r2562, 11552;
	sub.s32 	%r262, %r2493, %r438;
	setp.lt.s32 	%p22, %r433, %r262;
	and.b32  	%r439, %r414, 1;
	selp.b32 	%r440, %r439, 1, %p22;
	add.s32 	%r441, %r433, 1;
	setp.lt.s32 	%p23, %r441, %r262;
	and.b32  	%r442, %r415, 1;
	selp.b32 	%r443, %r442, 1, %p23;
	add.s32 	%r444, %r433, 2;
	setp.lt.s32 	%p24, %r444, %r262;
	and.b32  	%r445, %r416, 1;
	selp.b32 	%r446, %r445, 1, %p24;
	add.s32 	%r447, %r433, 3;
	setp.lt.s32 	%p25, %r447, %r262;
	and.b32  	%r448, %r417, 1;
	selp.b32 	%r449, %r448, 1, %p25;
	add.s32 	%r450, %r433, 4;
	setp.lt.s32 	%p26, %r450, %r262;
	and.b32  	%r451, %r418, 1;
	selp.b32 	%r452, %r451, 1, %p26;
	add.s32 	%r453, %r433, 5;
	setp.lt.s32 	%p27, %r453, %r262;
	and.b32  	%r454, %r419, 1;
	selp.b32 	%r455, %r454, 1, %p27;
	add.s32 	%r456, %r433, 6;
	setp.lt.s32 	%p28, %r456, %r262;
	and.b32  	%r457, %r420, 1;
	selp.b32 	%r458, %r457, 1, %p28;
	add.s32 	%r459, %r433, 7;
	setp.lt.s32 	%p29, %r459, %r262;
	and.b32  	%r460, %r421, 1;
	selp.b32 	%r461, %r460, 1, %p29;
	add.s32 	%r462, %r433, 8;
	setp.lt.s32 	%p30, %r462, %r262;
	and.b32  	%r463, %r422, 1;
	selp.b32 	%r464, %r463, 1, %p30;
	add.s32 	%r465, %r433, 9;
	setp.lt.s32 	%p31, %r465, %r262;
	and.b32  	%r466, %r423, 1;
	selp.b32 	%r467, %r466, 1, %p31;
	add.s32 	%r468, %r433, 10;
	setp.lt.s32 	%p32, %r468, %r262;
	and.b32  	%r469, %r424, 1;
	selp.b32 	%r470, %r469, 1, %p32;
	add.s32 	%r471, %r433, 11;
	setp.lt.s32 	%p33, %r471, %r262;
	and.b32  	%r472, %r425, 1;
	selp.b32 	%r473, %r472, 1, %p33;
	add.s32 	%r474, %r433, 12;
	setp.lt.s32 	%p34, %r474, %r262;
	and.b32  	%r475, %r426, 1;
	selp.b32 	%r476, %r475, 1, %p34;
	add.s32 	%r477, %r433, 13;
	setp.lt.s32 	%p35, %r477, %r262;
	and.b32  	%r478, %r427, 1;
	selp.b32 	%r479, %r478, 1, %p35;
	add.s32 	%r480, %r433, 14;
	setp.lt.s32 	%p36, %r480, %r262;
	and.b32  	%r481, %r428, 1;
	selp.b32 	%r482, %r481, 1, %p36;
	add.s32 	%r483, %r433, 15;
	setp.lt.s32 	%p37, %r483, %r262;
	and.b32  	%r484, %r429, 1;
	selp.b32 	%r485, %r484, 1, %p37;
	add.s32 	%r486, %r433, 16;
	setp.lt.s32 	%p38, %r486, %r262;
	and.b32  	%r487, %r430, 1;
	selp.b32 	%r488, %r487, 1, %p38;
	add.s32 	%r489, %r433, 17;
	setp.lt.s32 	%p39, %r489, %r262;
	and.b32  	%r490, %r431, 1;
	selp.b32 	%r491, %r490, 1, %p39;
	add.s32 	%r492, %r433, 18;
	setp.lt.s32 	%p40, %r492, %r262;
	and.b32  	%r493, %r432, 1;
	selp.b32 	%r494, %r493, 1, %p40;
	bar.sync 	0;
	add.s32 	%r495, %r443, %r440;
	add.s32 	%r496, %r446, %r495;
	add.s32 	%r497, %r449, %r496;
	add.s32 	%r498, %r452, %r497;
	add.s32 	%r499, %r455, %r498;
	add.s32 	%r500, %r458, %r499;
	add.s32 	%r501, %r461, %r500;
	add.s32 	%r502, %r464, %r501;
	add.s32 	%r503, %r467, %r502;
	add.s32 	%r504, %r470, %r503;
	add.s32 	%r505, %r473, %r504;
	add.s32 	%r506, %r476, %r505;
	add.s32 	%r507, %r479, %r506;
	add.s32 	%r508, %r482, %r507;
	add.s32 	%r509, %r485, %r508;
	add.s32 	%r510, %r488, %r509;
	add.s32 	%r511, %r491, %r510;
	add.s32 	%r383, %r494, %r511;
	mov.b32 	%r381, 1;
	mov.b32 	%r406, 0;
	mov.b32 	%r408, -1;
	// begin inline asm
	{  .reg .s32 r0;  .reg .pred p;  shfl.sync.up.b32 r0|p, %r383, %r381, %r406, %r408;  @p add.s32 r0, r0, %r383;  mov.s32 %r379, r0;}
	// end inline asm
	mov.b32 	%r387, 2;
	// begin inline asm
	{  .reg .s32 r0;  .reg .pred p;  shfl.sync.up.b32 r0|p, %r379, %r387, %r406, %r408;  @p add.s32 r0, r0, %r379;  mov.s32 %r385, r0;}
	// end inline asm
	mov.b32 	%r393, 4;
	// begin inline asm
	{  .reg .s32 r0;  .reg .pred p;  shfl.sync.up.b32 r0|p, %r385, %r393, %r406, %r408;  @p add.s32 r0, r0, %r385;  mov.s32 %r391, r0;}
	// end inline asm
	mov.b32 	%r399, 8;
	// begin inline asm
	{  .reg .s32 r0;  .reg .pred p;  shfl.sync.up.b32 r0|p, %r391, %r399, %r406, %r408;  @p add.s32 r0, r0, %r391;  mov.s32 %r397, r0;}
	// end inline asm
	mov.b32 	%r405, 16;
	// begin inline asm
	{  .reg .s32 r0;  .reg .pred p;  shfl.sync.up.b32 r0|p, %r397, %r405, %r406, %r408;  @p add.s32 r0, r0, %r397;  mov.s32 %r403, r0;}
	// end inline asm
	setp.ne.s32 	%p41, %r378, 31;
	@%p41 bra 	$L__BB6_147;
	shl.b32 	%r512, %r242, 2;
	add.s32 	%r514, %r411, %r512;
	st.shared.u32 	[%r514], %r403;
$L__BB6_147:
	sub.s32 	%r515, %r403, %r383;
	bar.sync 	0;
	ld.shared.v4.u32 	{%r516, %r517, %r518, %r519}, [_ZZN3cub18CUB_300001_SM_10006detail6select23DeviceSelectSweepKernelINS2_10policy_hubIiNS0_8NullTypeEiLb0ELNS0_10SelectImplE2EE10Policy1000EPiPS5_N6thrust24THRUST_300001_SM_1000_NS6detail15normal_iteratorINSC_10device_ptrIiEEEES9_NS0_13ScanTileStateIiLb1EEE7is_evenS5_iNS2_19streaming_context_tIiLb0EEELS6_2EEEvT0_T1_T2_T3_T4_T5_T6_T7_iT8_NS1_7vsmem_tEE19static_temp_storage];
	add.s32 	%r520, %r517, %r516;
	setp.eq.s32 	%p42, %r242, 2;
	selp.b32 	%r521, %r520, %r516, %p42;
	add.s32 	%r522, %r520, %r518;
	setp.eq.s32 	%p43, %r242, 3;
	selp.b32 	%r523, %r522, %r521, %p43;
	add.s32 	%r524, %r522, %r519;
	setp.eq.s32 	%p44, %r242, 4;
	selp.b32 	%r525, %r524, %r523, %p44;
	ld.shared.v4.u32 	{%r526, %r527, %r528, %r529}, [_ZZN3cub18CUB_300001_SM_10006detail6select23DeviceSelectSweepKernelINS2_10policy_hubIiNS0_8NullTypeEiLb0ELNS0_10SelectImplE2EE10Policy1000EPiPS5_N6thrust24THRUST_300001_SM_1000_NS6detail15normal_iteratorINSC_10device_ptrIiEEEES9_NS0_13ScanTileStateIiLb1EEE7is_evenS5_iNS2_19streaming_context_tIiLb0EEELS6_2EEEvT0_T1_T2_T3_T4_T5_T6_T7_iT8_NS1_7vsmem_tEE19static_temp_storage+16];
	add.s32 	%r530, %r524, %r526;
	setp.eq.s32 	%p45, %r242, 5;
	selp.b32 	%r531, %r530, %r525, %p45;
	add.s32 	%r532, %r530, %r527;
	setp.eq.s32 	%p46, %r242, 6;
	selp.b32 	%r533, %r532, %r531, %p46;
	add.s32 	%r534, %r532, %r528;
	setp.eq.s32 	%p47, %r242, 7;
	selp.b32 	%r535, %r534, %r533, %p47;
	add.s32 	%r536, %r534, %r529;
	setp.eq.s32 	%p48, %r242, 8;
	selp.b32 	%r537, %r536, %r535, %p48;
	ld.shared.v4.u32 	{%r538, %r539, %r540, %r541}, [_ZZN3cub18CUB_300001_SM_10006detail6select23DeviceSelectSweepKernelINS2_10policy_hubIiNS0_8NullTypeEiLb0ELNS0_10SelectImplE2EE10Policy1000EPiPS5_N6thrust24THRUST_300001_SM_1000_NS6detail15normal_iteratorINSC_10device_ptrIiEEEES9_NS0_13ScanTileStateIiLb1EEE7is_evenS5_iNS2_19streaming_context_tIiLb0EEELS6_2EEEvT0_T1_T2_T3_T4_T5_T6_T7_iT8_NS1_7vsmem_tEE19static_temp_storage+32];
	add.s32 	%r542, %r536, %r538;
	setp.eq.s32 	%p49, %r242, 9;
	selp.b32 	%r543, %r542, %r537, %p49;
	add.s32 	%r544, %r542, %r539;
	setp.eq.s32 	%p50, %r242, 10;
	selp.b32 	%r545, %r544, %r543, %p50;
	add.s32 	%r546, %r544, %r540;
	setp.eq.s32 	%p51, %r242, 11;
	selp.b32 	%r547, %r546, %r545, %p51;
	add.s32 	%r548, %r546, %r541;
	setp.eq.s32 	%p52, %r242, 12;
	selp.b32 	%r549, %r548, %r547, %p52;
	ld.shared.v4.u32 	{%r550, %r551, %r552, %r553}, [_ZZN3cub18CUB_300001_SM_10006detail6select23DeviceSelectSweepKernelINS2_10policy_hubIiNS0_8NullTypeEiLb0ELNS0_10SelectImplE2EE10Policy1000EPiPS5_N6thrust24THRUST_300001_SM_1000_NS6detail15normal_iteratorINSC_10device_ptrIiEEEES9_NS0_13ScanTileStateIiLb1EEE7is_evenS5_iNS2_19streaming_context_tIiLb0EEELS6_2EEEvT0_T1_T2_T3_T4_T5_T6_T7_iT8_NS1_7vsmem_tEE19static_temp_storage+48];
	add.s32 	%r554, %r548, %r550;
	setp.eq.s32 	%p53, %r242, 13;
	selp.b32 	%r555, %r554, %r549, %p53;
	add.s32 	%r556, %r554, %r551;
	setp.eq.s32 	%p54, %r242, 14;
	selp.b32 	%r557, %r556, %r555, %p54;
	add.s32 	%r558, %r556, %r552;
	setp.eq.s32 	%p55, %r242, 15;
	selp.b32 	%r559, %r558, %r557, %p55;
	add.s32 	%r560, %r558, %r553;
	setp.eq.s32 	%p56, %r242, 16;
	selp.b32 	%r561, %r560, %r559, %p56;
	.pragma "used_bytes_mask 4095";
	ld.shared.v4.u32 	{%r562, %r563, %r564, %r565}, [_ZZN3cub18CUB_300001_SM_10006detail6select23DeviceSelectSweepKernelINS2_10policy_hubIiNS0_8NullTypeEiLb0ELNS0_10SelectImplE2EE10Policy1000EPiPS5_N6thrust24THRUST_300001_SM_1000_NS6detail15normal_iteratorINSC_10device_ptrIiEEEES9_NS0_13ScanTileStateIiLb1EEE7is_evenS5_iNS2_19streaming_context_tIiLb0EEELS6_2EEEvT0_T1_T2_T3_T4_T5_T6_T7_iT8_NS1_7vsmem_tEE19static_temp_storage+64];
	add.s32 	%r566, %r560, %r562;
	setp.eq.s32 	%p57, %r242, 17;
	selp.b32 	%r567, %r566, %r561, %p57;
	add.s32 	%r568, %r566, %r563;
	setp.eq.s32 	%p58, %r242, 18;
	selp.b32 	%r569, %r568, %r567, %p58;
	add.s32 	%r265, %r568, %r564;
	setp.gt.u32 	%p59, %r241, 31;
	setp.lt.u32 	%p60, %r241, 32;
	setp.eq.s32 	%p61, %r378, 0;
	selp.b32 	%r570, 0, %r515, %p61;
	add.s32 	%r2566, %r569, %r570;
	selp.b32 	%r267, %r515, %r2566, %p60;
	@%p59 bra 	$L__BB6_163;
	setp.ne.s32 	%p62, %r241, 0;
	mul.wide.s32 	%rd21, %r2562, 8;
	add.s64 	%rd10, %rd2, %rd21;
	@%p62 bra 	$L__BB6_150;
	st.shared.u32 	[_ZZN3cub18CUB_300001_SM_10006detail6select23DeviceSelectSweepKernelINS2_10policy_hubIiNS0_8NullTypeEiLb0ELNS0_10SelectImplE2EE10Policy1000EPiPS5_N6thrust24THRUST_300001_SM_1000_NS6detail15normal_iteratorINSC_10device_ptrIiEEEES9_NS0_13ScanTileStateIiLb1EEE7is_evenS5_iNS2_19streaming_context_tIiLb0EEELS6_2EEEvT0_T1_T2_T3_T4_T5_T6_T7_iT8_NS1_7vsmem_tEE19static_temp_storage+140], %r265;
	add.s64 	%rd22, %rd10, 256;
	mov.b32 	%r574, 100;
	// begin inline asm
	st.relaxed.gpu.v2.u32 [%rd22], {%r574, %r265};
	// end inline asm
$L__BB6_150:
	not.b32 	%r580, %r241;
	add.s32 	%r2561, %r2562, %r580;
	mov.b32 	%r576, 970;
	// begin inline asm
	nanosleep.u32 %r576;
	// end inline asm
	mul.wide.s32 	%rd24, %r2561, 8;
	add.s64 	%rd25, %rd2, %rd24;
	add.s64 	%rd23, %rd25, 256;
	// begin inline asm
	ld.relaxed.gpu.v2.u32 {%r2563, %r2555}, [%rd23];
	// end inline asm
	mov.b32 	%r2556, 362;
$L__BB6_151:
	setp.eq.s32 	%p63, %r2563, 99;
	mov.b32 	%r581, -1;
	vote.sync.any.pred 	%p64, %p63, %r581;
	not.pred 	%p65, %p64;
	@%p65 bra 	$L__BB6_153;
	shr.u32 	%r278, %r2556, 1;
	mul.lo.s32 	%r983, %r2562, 16807;
	and.b32  	%r2562, %r983, 2147483647;
	sub.s32 	%r984, %r2556, %r278;
	add.s32 	%r985, %r984, 1;
	rem.u32 	%r986, %r2562, %r985;
	add.s32 	%r980, %r986, %r278;
	// begin inline asm
	nanosleep.u32 %r980;
	// end inline asm
	// begin inline asm
	ld.relaxed.gpu.v2.u32 {%r2563, %r2555}, [%rd23];
	// end inline asm
	mov.u32 	%r2556, %r278;
	bra.uni 	$L__BB6_151;
$L__BB6_153:
	setp.eq.s32 	%p66, %r2563, 101;
	mov.b32 	%r608, -1;
	vote.sync.ballot.b32 	%r610, %p66, %r608;
	// begin inline asm
	mov.u32 %r583, %lanemask_ge;
	// end inline asm
	and.b32  	%r611, %r610, %r583;
	or.b32  	%r612, %r611, -2147483648;
	add.s32 	%r613, %r612, -1;
	not.b32 	%r614, %r612;
	and.b32  	%r615, %r614, %r613;
	popc.b32 	%r587, %r615;
	mov.b32 	%r586, 1;
	// begin inline asm
	shfl.sync.down.b32 %r584, %r2555, %r586, %r587, %r608;
	// end inline asm
	setp.lt.s32 	%p68, %r378, %r587;
	selp.b32 	%r616, %r584, 0, %p68;
	add.s32 	%r590, %r616, %r2555;
	mov.b32 	%r591, 2;
	// begin inline asm
	shfl.sync.down.b32 %r589, %r590, %r591, %r587, %r608;
	// end inline asm
	add.s32 	%r617, %r378, 2;
	setp.gt.s32 	%p69, %r617, %r587;
	selp.b32 	%r618, 0, %r589, %p69;
	add.s32 	%r595, %r590, %r618;
	mov.b32 	%r596, 4;
	// begin inline asm
	shfl.sync.down.b32 %r594, %r595, %r596, %r587, %r608;
	// end inline asm
	add.s32 	%r619, %r378, 4;
	setp.gt.s32 	%p70, %r619, %r587;
	selp.b32 	%r620, 0, %r594, %p70;
	add.s32 	%r600, %r595, %r620;
	mov.b32 	%r601, 8;
	// begin inline asm
	shfl.sync.down.b32 %r599, %r600, %r601, %r587, %r608;
	// end inline asm
	add.s32 	%r621, %r378, 8;
	setp.gt.s32 	%p71, %r621, %r587;
	selp.b32 	%r622, 0, %r599, %p71;
	add.s32 	%r605, %r600, %r622;
	mov.b32 	%r606, 16;
	// begin inline asm
	shfl.sync.down.b32 %r604, %r605, %r606, %r587, %r608;
	// end inline asm
	add.s32 	%r623, %r378, 16;
	setp.gt.s32 	%p72, %r623, %r587;
	selp.b32 	%r624, 0, %r604, %p72;
	add.s32 	%r2559, %r605, %r624;
	add.s64 	%rd12, %rd2, 256;
	mov.b32 	%r2557, 362;
$L__BB6_154:
	setp.ne.s32 	%p73, %r2563, 101;
	mov.b32 	%r625, -1;
	vote.sync.all.pred 	%p74, %p73, %r625;
	not.pred 	%p75, %p74;
	@%p75 bra 	$L__BB6_159;
	shr.u32 	%r2557, %r2557, 1;
	mul.wide.s32 	%rd66, %r2561, 8;
	add.s64 	%rd67, %rd12, %rd66;
	add.s64 	%rd65, %rd67, -256;
	// begin inline asm
	ld.relaxed.gpu.v2.u32 {%r2563, %r2564}, [%rd65];
	// end inline asm
	mov.u32 	%r2565, %r2557;
$L__BB6_156:
	setp.eq.s32 	%p155, %r2563, 99;
	mov.b32 	%r930, -1;
	vote.sync.any.pred 	%p156, %p155, %r930;
	not.pred 	%p157, %p156;
	@%p157 bra 	$L__BB6_158;
	shr.u32 	%r298, %r2565, 1;
	mul.lo.s32 	%r976, %r2562, 16807;
	and.b32  	%r2562, %r976, 2147483647;
	sub.s32 	%r977, %r2565, %r298;
	add.s32 	%r978, %r977, 1;
	rem.u32 	%r979, %r2562, %r978;
	add.s32 	%r973, %r979, %r298;
	// begin inline asm
	nanosleep.u32 %r973;
	// end inline asm
	// begin inline asm
	ld.relaxed.gpu.v2.u32 {%r2563, %r2564}, [%rd65];
	// end inline asm
	mov.u32 	%r2565, %r298;
	bra.uni 	$L__BB6_156;
$L__BB6_158:
	setp.eq.s32 	%p158, %r2563, 101;
	mov.b32 	%r956, -1;
	vote.sync.ballot.b32 	%r957, %p158, %r956;
	and.b32  	%r958, %r957, %r583;
	or.b32  	%r959, %r958, -2147483648;
	add.s32 	%r960, %r959, -1;
	not.b32 	%r961, %r959;
	and.b32  	%r962, %r961, %r960;
	popc.b32 	%r935, %r962;
	mov.b32 	%r934, 1;
	// begin inline asm
	shfl.sync.down.b32 %r932, %r2564, %r934, %r935, %r956;
	// end inline asm
	setp.lt.s32 	%p160, %r378, %r935;
	selp.b32 	%r963, %r932, 0, %p160;
	add.s32 	%r938, %r963, %r2564;
	mov.b32 	%r939, 2;
	// begin inline asm
	shfl.sync.down.b32 %r937, %r938, %r939, %r935, %r956;
	// end inline asm
	setp.gt.s32 	%p161, %r617, %r935;
	selp.b32 	%r965, 0, %r937, %p161;
	add.s32 	%r943, %r938, %r965;
	mov.b32 	%r944, 4;
	// begin inline asm
	shfl.sync.down.b32 %r942, %r943, %r944, %r935, %r956;
	// end inline asm
	setp.gt.s32 	%p162, %r619, %r935;
	selp.b32 	%r967, 0, %r942, %p162;
	add.s32 	%r948, %r943, %r967;
	mov.b32 	%r949, 8;
	// begin inline asm
	shfl.sync.down.b32 %r947, %r948, %r949, %r935, %r956;
	// end inline asm
	setp.gt.s32 	%p163, %r621, %r935;
	selp.b32 	%r969, 0, %r947, %p163;
	add.s32 	%r953, %r948, %r969;
	mov.b32 	%r954, 16;
	// begin inline asm
	shfl.sync.down.b32 %r952, %r953, %r954, %r935, %r956;
	// end inline asm
	setp.gt.s32 	%p164, %r623, %r935;
	selp.b32 	%r971, 0, %r952, %p164;
	add.s32 	%r972, %r971, %r2559;
	add.s32 	%r2559, %r972, %r953;
	add.s32 	%r2561, %r2561, -32;
	bra.uni 	$L__BB6_154;
$L__BB6_159:
	setp.ne.s32 	%p76, %r241, 0;
	@%p76 bra 	$L__BB6_161;
	add.s32 	%r628, %r2559, %r265;
	add.s64 	%rd26, %rd10, 256;
	mov.b32 	%r627, 101;
	// begin inline asm
	st.relaxed.gpu.v2.u32 [%rd26], {%r627, %r628};
	// end inline asm
	st.shared.u32 	[_ZZN3cub18CUB_300001_SM_10006detail6select23DeviceSelectSweepKernelINS2_10policy_hubIiNS0_8NullTypeEiLb0ELNS0_10SelectImplE2EE10Policy1000EPiPS5_N6thrust24THRUST_300001_SM_1000_NS6detail15normal_iteratorINSC_10device_ptrIiEEEES9_NS0_13ScanTileStateIiLb1EEE7is_evenS5_iNS2_19streaming_context_tIiLb0EEELS6_2EEEvT0_T1_T2_T3_T4_T5_T6_T7_iT8_NS1_7vsmem_tEE19static_temp_storage+132], %r2559;
	st.shared.u32 	[_ZZN3cub18CUB_300001_SM_10006detail6select23DeviceSelectSweepKernelINS2_10policy_hubIiNS0_8NullTypeEiLb0ELNS0_10SelectImplE2EE10Policy1000EPiPS5_N6thrust24THRUST_300001_SM_1000_NS6detail15normal_iteratorINSC_10device_ptrIiEEEES9_NS0_13ScanTileStateIiLb1EEE7is_evenS5_iNS2_19streaming_context_tIiLb0EEELS6_2EEEvT0_T1_T2_T3_T4_T5_T6_T7_iT8_NS1_7vsmem_tEE19static_temp_storage+136], %r628;
$L__BB6_161:
	setp.ne.s32 	%p77, %r378, 0;
	mov.u32 	%r2566, %r267;
	@%p77 bra 	$L__BB6_163;
	st.shared.u32 	[_ZZN3cub18CUB_300001_SM_10006detail6select23DeviceSelectSweepKernelINS2_10policy_hubIiNS0_8NullTypeEiLb0ELNS0_10SelectImplE2EE10Policy1000EPiPS5_N6thrust24THRUST_300001_SM_1000_NS6detail15normal_iteratorINSC_10device_ptrIiEEEES9_NS0_13ScanTileStateIiLb1EEE7is_evenS5_iNS2_19streaming_context_tIiLb0EEELS6_2EEEvT0_T1_T2_T3_T4_T5_T6_T7_iT8_NS1_7vsmem_tEE19static_temp_storage+96], %r2559;
	mov.u32 	%r2566, %r2559;
$L__BB6_163:
	bar.sync 	0;
	setp.eq.s32 	%p78, %r241, 0;
	@%p78 bra 	$L__BB6_165;
	ld.shared.u32 	%r629, [_ZZN3cub18CUB_300001_SM_10006detail6select23DeviceSelectSweepKernelINS2_10policy_hubIiNS0_8NullTypeEiLb0ELNS0_10SelectImplE2EE10Policy1000EPiPS5_N6thrust24THRUST_300001_SM_1000_NS6detail15normal_iteratorINSC_10device_ptrIiEEEES9_NS0_13ScanTileStateIiLb1EEE7is_evenS5_iNS2_19streaming_context_tIiLb0EEELS6_2EEEvT0_T1_T2_T3_T4_T5_T6_T7_iT8_NS1_7vsmem_tEE19static_temp_storage+96];
	add.s32 	%r2566, %r629, %r2566;
$L__BB6_165:
	ld.param.u32 	%r2494, [_ZN3cub18CUB_300001_SM_10006detail6select23DeviceSelectSweepKernelINS2_10policy_hubIiNS0_8NullTypeEiLb0ELNS0_10SelectImplE2EE10Policy1000EPiPS5_N6thrust24THRUST_300001_SM_1000_NS6detail15normal_iteratorINSC_10device_ptrIiEEEES9_NS0_13ScanTileStateIiLb1EEE7is_evenS5_iNS2_19streaming_context_tIiLb0EEELS6_2EEEvT0_T1_T2_T3_T4_T5_T6_T7_iT8_NS1_7vsmem_tE_param_7];
	mul.lo.s32 	%r630, %r241, 19;
	setp.lt.s32 	%p79, %r630, %r262;
	not.b32 	%r631, %r243;
	and.b32  	%r632, %r631, 1;
	selp.b32 	%r633, %r632, 1, %p79;
	add.s32 	%r634, %r633, %r2566;
	add.s32 	%r635, %r630, 1;
	setp.lt.s32 	%p80, %r635, %r262;
	not.b32 	%r636, %r244;
	and.b32  	%r637, %r636, 1;
	selp.b32 	%r638, %r637, 1, %p80;
	add.s32 	%r639, %r634, %r638;
	add.s32 	%r640, %r630, 2;
	setp.lt.s32 	%p81, %r640, %r262;
	not.b32 	%r641, %r245;
	and.b32  	%r642, %r641, 1;
	selp.b32 	%r643, %r642, 1, %p81;
	add.s32 	%r644, %r639, %r643;
	add.s32 	%r645, %r630, 3;
	setp.lt.s32 	%p82, %r645, %r262;
	not.b32 	%r646, %r246;
	and.b32  	%r647, %r646, 1;
	selp.b32 	%r648, %r647, 1, %p82;
	add.s32 	%r649, %r644, %r648;
	add.s32 	%r650, %r630, 4;
	setp.lt.s32 	%p83, %r650, %r262;
	not.b32 	%r651, %r247;
	and.b32  	%r652, %r651, 1;
	selp.b32 	%r653, %r652, 1, %p83;
	add.s32 	%r654, %r649, %r653;
	add.s32 	%r655, %r630, 5;
	setp.lt.s32 	%p84, %r655, %r262;
	not.b32 	%r656, %r248;
	and.b32  	%r657, %r656, 1;
	selp.b32 	%r658, %r657, 1, %p84;
	add.s32 	%r659, %r654, %r658;
	add.s32 	%r660, %r630, 6;
	setp.lt.s32 	%p85, %r660, %r262;
	not.b32 	%r661, %r249;
	and.b32  	%r662, %r661, 1;
	selp.b32 	%r663, %r662, 1, %p85;
	add.s32 	%r664, %r659, %r663;
	add.s32 	%r665, %r630, 7;
	setp.lt.s32 	%p86, %r665, %r262;
	not.b32 	%r666, %r250;
	and.b32  	%r667, %r666, 1;
	selp.b32 	%r668, %r667, 1, %p86;
	add.s32 	%r669, %r664, %r668;
	add.s32 	%r670, %r630, 8;
	setp.lt.s32 	%p87, %r670, %r262;
	not.b32 	%r671, %r251;
	and.b32  	%r672, %r671, 1;
	selp.b32 	%r673, %r672, 1, %p87;
	add.s32 	%r674, %r669, %r673;
	add.s32 	%r675, %r630, 9;
	setp.lt.s32 	%p88, %r675, %r262;
	not.b32 	%r676, %r252;
	and.b32  	%r677, %r676, 1;
	selp.b32 	%r678, %r677, 1, %p88;
	add.s32 	%r679, %r674, %r678;
	add.s32 	%r680, %r630, 10;
	setp.lt.s32 	%p89, %r680, %r262;
	not.b32 	%r681, %r253;
	and.b32  	%r682, %r681, 1;
	selp.b32 	%r683, %r682, 1, %p89;
	add.s32 	%r684, %r679, %r683;
	add.s32 	%r685, %r630, 11;
	setp.lt.s32 	%p90, %r685, %r262;
	not.b32 	%r686, %r254;
	and.b32  	%r687, %r686, 1;
	selp.b32 	%r688, %r687, 1, %p90;
	add.s32 	%r689, %r684, %r688;
	add.s32 	%r690, %r630, 12;
	setp.lt.s32 	%p91, %r690, %r262;
	not.b32 	%r691, %r255;
	and.b32  	%r692, %r691, 1;
	selp.b32 	%r693, %r692, 1, %p91;
	add.s32 	%r694, %r689, %r693;
	add.s32 	%r695, %r630, 13;
	setp.lt.s32 	%p92, %r695, %r262;
	not.b32 	%r696, %r256;
	and.b32  	%r697, %r696, 1;
	selp.b32 	%r698, %r697, 1, %p92;
	add.s32 	%r699, %r694, %r698;
	add.s32 	%r700, %r630, 14;
	setp.lt.s32 	%p93, %r700, %r262;
	not.b32 	%r701, %r257;
	and.b32  	%r702, %r701, 1;
	selp.b32 	%r703, %r702, 1, %p93;
	add.s32 	%r704, %r699, %r703;
	add.s32 	%r705, %r630, 15;
	setp.lt.s32 	%p94, %r705, %r262;
	not.b32 	%r706, %r258;
	and.b32  	%r707, %r706, 1;
	selp.b32 	%r708, %r707, 1, %p94;
	add.s32 	%r709, %r704, %r708;
	add.s32 	%r710, %r630, 16;
	setp.lt.s32 	%p95, %r710, %r262;
	not.b32 	%r711, %r259;
	and.b32  	%r712, %r711, 1;
	selp.b32 	%r713, %r712, 1, %p95;
	add.s32 	%r714, %r709, %r713;
	add.s32 	%r715, %r630, 17;
	setp.lt.s32 	%p96, %r715, %r262;
	not.b32 	%r716, %r260;
	and.b32  	%r717, %r716, 1;
	selp.b32 	%r718, %r717, 1, %p96;
	add.s32 	%r719, %r714, %r718;
	mov.u32 	%r720, _ZZN3cub18CUB_300001_SM_10006detail6select23DeviceSelectSweepKernelINS2_10policy_hubIiNS0_8NullTypeEiLb0ELNS0_10SelectImplE2EE10Policy1000EPiPS5_N6thrust24THRUST_300001_SM_1000_NS6detail15normal_iteratorINSC_10device_ptrIiEEEES9_NS0_13ScanTileStateIiLb1EEE7is_evenS5_iNS2_19streaming_context_tIiLb0EEELS6_2EEEvT0_T1_T2_T3_T4_T5_T6_T7_iT8_NS1_7vsmem_tEE19static_temp_storage;
	ld.shared.v2.u32 	{%r721, %r722}, [_ZZN3cub18CUB_300001_SM_10006detail6select23DeviceSelectSweepKernelINS2_10policy_hubIiNS0_8NullTypeEiLb0ELNS0_10SelectImplE2EE10Policy1000EPiPS5_N6thrust24THRUST_300001_SM_1000_NS6detail15normal_iteratorINSC_10device_ptrIiEEEES9_NS0_13ScanTileStateIiLb1EEE7is_evenS5_iNS2_19streaming_context_tIiLb0EEELS6_2EEEvT0_T1_T2_T3_T4_T5_T6_T7_iT8_NS1_7vsmem_tEE19static_temp_storage+136];
	ld.shared.u32 	%r723, [_ZZN3cub18CUB_300001_SM_10006detail6select23DeviceSelectSweepKernelINS2_10policy_hubIiNS0_8NullTypeEiLb0ELNS0_10SelectImplE2EE10Policy1000EPiPS5_N6thrust24THRUST_300001_SM_1000_NS6detail15normal_iteratorINSC_10device_ptrIiEEEES9_NS0_13ScanTileStateIiLb1EEE7is_evenS5_iNS2_19streaming_context_tIiLb0EEELS6_2EEEvT0_T1_T2_T3_T4_T5_T6_T7_iT8_NS1_7vsmem_tEE19static_temp_storage+132];
	mov.u32 	%r724, %ctaid.x;
	mov.u32 	%r725, %nctaid.y;
	mov.u32 	%r726, %ctaid.y;
	mad.lo.s32 	%r727, %r724, %r725, %r726;
	mul.lo.s32 	%r728, %r727, 11552;
	sub.s32 	%r729, %r728, %r723;
	sub.s32 	%r730, 11552, %r262;
	sub.s32 	%r2568, %r721, %r730;
	sub.s32 	%r731, %r730, %r722;
	bar.sync 	0;
	add.s32 	%r308, %r731, %r262;
	sub.s32 	%r732, %r2566, %r723;
	sub.s32 	%r733, %r630, %r732;
	setp.eq.s32 	%p97, %r633, 0;
	add.s32 	%r734, %r732, %r308;
	selp.b32 	%r735, %r733, %r734, %p97;
	shl.b32 	%r736, %r735, 2;
	add.s32 	%r737, %r720, %r736;
	st.shared.u32 	[%r737], %r243;
	sub.s32 	%r738, %r723, %r634;
	add.s32 	%r739, %r738, %r635;
	setp.eq.s32 	%p98, %r638, 0;
	add.s32 	%r740, %r734, %r633;
	selp.b32 	%r741, %r739, %r740, %p98;
	shl.b32 	%r742, %r741, 2;
	add.s32 	%r743, %r720, %r742;
	st.shared.u32 	[%r743], %r244;
	sub.s32 	%r744, %r723, %r639;
	add.s32 	%r745, %r744, %r640;
	setp.eq.s32 	%p99, %r643, 0;
	add.s32 	%r746, %r740, %r638;
	selp.b32 	%r747, %r745, %r746, %p99;
	shl.b32 	%r748, %r747, 2;
	add.s32 	%r749, %r720, %r748;
	st.shared.u32 	[%r749], %r245;
	sub.s32 	%r750, %r723, %r644;
	add.s32 	%r751, %r750, %r645;
	setp.eq.s32 	%p100, %r648, 0;
	add.s32 	%r752, %r746, %r643;
	selp.b32 	%r753, %r751, %r752, %p100;
	shl.b32 	%r754, %r753, 2;
	add.s32 	%r755, %r720, %r754;
	st.shared.u32 	[%r755], %r246;
	sub.s32 	%r756, %r723, %r649;
	add.s32 	%r757, %r756, %r650;
	setp.eq.s32 	%p101, %r653, 0;
	add.s32 	%r758, %r752, %r648;
	selp.b32 	%r759, %r757, %r758, %p101;
	shl.b32 	%r760, %r759, 2;
	add.s32 	%r761, %r720, %r760;
	st.shared.u32 	[%r761], %r247;
	sub.s32 	%r762, %r723, %r654;
	add.s32 	%r763, %r762, %r655;
	setp.eq.s32 	%p102, %r658, 0;
	add.s32 	%r764, %r758, %r653;
	selp.b32 	%r765, %r763, %r764, %p102;
	shl.b32 	%r766, %r765, 2;
	add.s32 	%r767, %r720, %r766;
	st.shared.u32 	[%r767], %r248;
	sub.s32 	%r768, %r723, %r659;
	add.s32 	%r769, %r768, %r660;
	setp.eq.s32 	%p103, %r663, 0;
	add.s32 	%r770, %r764, %r658;
	selp.b32 	%r771, %r769, %r770, %p103;
	shl.b32 	%r772, %r771, 2;
	add.s32 	%r773, %r720, %r772;
	st.shared.u32 	[%r773], %r249;
	sub.s32 	%r774, %r723, %r664;
	add.s32 	%r775, %r774, %r665;
	setp.eq.s32 	%p104, %r668, 0;
	add.s32 	%r776, %r770, %r663;
	selp.b32 	%r777, %r775, %r776, %p104;
	shl.b32 	%r778, %r777, 2;
	add.s32 	%r779, %r720, %r778;
	st.shared.u32 	[%r779], %r250;
	sub.s32 	%r780, %r723, %r669;
	add.s32 	%r781, %r780, %r670;
	setp.eq.s32 	%p105, %r673, 0;
	add.s32 	%r782, %r776, %r668;
	selp.b32 	%r783, %r781, %r782, %p105;
	shl.b32 	%r784, %r783, 2;
	add.s32 	%r785, %r720, %r784;
	st.shared.u32 	[%r785], %r251;
	sub.s32 	%r786, %r723, %r674;
	add.s32 	%r787, %r786, %r675;
	setp.eq.s32 	%p106, %r678, 0;
	add.s32 	%r788, %r782, %r673;
	selp.b32 	%r789, %r787, %r788, %p106;
	shl.b32 	%r790, %r789, 2;
	add.s32 	%r791, %r720, %r790;
	st.shared.u32 	[%r791], %r252;
	sub.s32 	%r792, %r723, %r679;
	add.s32 	%r793, %r792, %r680;
	setp.eq.s32 	%p107, %r683, 0;
	add.s32 	%r794, %r788, %r678;
	selp.b32 	%r795, %r793, %r794, %p107;
	shl.b32 	%r796, %r795, 2;
	add.s32 	%r797, %r720, %r796;
	st.shared.u32 	[%r797], %r253;
	sub.s32 	%r798, %r723, %r684;
	add.s32 	%r799, %r798, %r685;
	setp.eq.s32 	%p108, %r688, 0;
	add.s32 	%r800, %r794, %r683;
	selp.b32 	%r801, %r799, %r800, %p108;
	shl.b32 	%r802, %r801, 2;
	add.s32 	%r803, %r720, %r802;
	st.shared.u32 	[%r803], %r254;
	sub.s32 	%r804, %r723, %r689;
	add.s32 	%r805, %r804, %r690;
	setp.eq.s32 	%p109, %r693, 0;
	add.s32 	%r806, %r800, %r688;
	selp.b32 	%r807, %r805, %r806, %p109;
	shl.b32 	%r808, %r807, 2;
	add.s32 	%r809, %r720, %r808;
	st.shared.u32 	[%r809], %r255;
	sub.s32 	%r810, %r723, %r694;
	add.s32 	%r811, %r810, %r695;
	setp.eq.s32 	%p110, %r698, 0;
	add.s32 	%r812, %r806, %r693;
	selp.b32 	%r813, %r811, %r812, %p110;
	shl.b32 	%r814, %r813, 2;
	add.s32 	%r815, %r720, %r814;
	st.shared.u32 	[%r815], %r256;
	sub.s32 	%r816, %r723, %r699;
	add.s32 	%r817, %r816, %r700;
	setp.eq.s32 	%p111, %r703, 0;
	add.s32 	%r818, %r812, %r698;
	selp.b32 	%r819, %r817, %r818, %p111;
	shl.b32 	%r820, %r819, 2;
	add.s32 	%r821, %r720, %r820;
	st.shared.u32 	[%r821], %r257;
	sub.s32 	%r822, %r723, %r704;
	add.s32 	%r823, %r822, %r705;
	setp.eq.s32 	%p112, %r708, 0;
	add.s32 	%r824, %r818, %r703;
	selp.b32 	%r825, %r823, %r824, %p112;
	shl.b32 	%r826, %r825, 2;
	add.s32 	%r827, %r720, %r826;
	st.shared.u32 	[%r827], %r258;
	sub.s32 	%r828, %r723, %r709;
	add.s32 	%r829, %r828, %r710;
	setp.eq.s32 	%p113, %r713, 0;
	add.s32 	%r830, %r824, %r708;
	selp.b32 	%r831, %r829, %r830, %p113;
	shl.b32 	%r832, %r831, 2;
	add.s32 	%r833, %r720, %r832;
	st.shared.u32 	[%r833], %r259;
	sub.s32 	%r834, %r723, %r714;
	add.s32 	%r835, %r834, %r715;
	setp.eq.s32 	%p114, %r718, 0;
	add.s32 	%r836, %r830, %r713;
	selp.b32 	%r837, %r835, %r836, %p114;
	shl.b32 	%r838, %r837, 2;
	add.s32 	%r839, %r720, %r838;
	st.shared.u32 	[%r839], %r260;
	sub.s32 	%r840, %r723, %r719;
	add.s32 	%r841, %r630, 18;
	add.s32 	%r842, %r840, %r841;
	setp.lt.s32 	%p115, %r841, %r262;
	not.b32 	%r843, %r261;
	and.b32  	%r844, %r843, 1;
	selp.b32 	%r845, %r844, 1, %p115;
	setp.eq.s32 	%p116, %r845, 0;
	add.s32 	%r846, %r836, %r718;
	selp.b32 	%r847, %r842, %r846, %p116;
	shl.b32 	%r848, %r847, 2;
	add.s32 	%r849, %r720, %r848;
	st.shared.u32 	[%r849], %r261;
	bar.sync 	0;
	sub.s32 	%r850, %r723, %r308;
	add.s32 	%r851, %r729, %r241;
	not.b32 	%r852, %r851;
	add.s32 	%r309, %r2494, %r852;
	add.s32 	%r310, %r850, %r241;
	setp.ge.s32 	%p117, %r241, %r262;
	shl.b32 	%r853, %r241, 2;
	add.s32 	%r311, %r720, %r853;
	@%p117 bra 	$L__BB6_167;
	ld.shared.u32 	%r854, [%r311];
	setp.lt.s32 	%p118, %r241, %r308;
	selp.b32 	%r855, %r309, %r310, %p118;
	mul.wide.s32 	%rd27, %r855, 4;
	add.s64 	%rd28, %rd3, %rd27;
	st.global.u32 	[%rd28], %r854;
$L__BB6_167:
	add.s32 	%r312, %r241, 608;
	setp.ge.s32 	%p119, %r312, %r262;
	@%p119 bra 	$L__BB6_169;
	ld.shared.u32 	%r856, [%r311+2432];
	add.s32 	%r857, %r310, 608;
	add.s32 	%r858, %r309, -608;
	setp.lt.s32 	%p120, %r312, %r308;
	selp.b32 	%r859, %r858, %r857, %p120;
	mul.wide.s32 	%rd29, %r859, 4;
	add.s64 	%rd30, %rd3, %rd29;
	st.global.u32 	[%rd30], %r856;
$L__BB6_169:
	add.s32 	%r313, %r241, 1216;
	setp.ge.s32 	%p121, %r313, %r262;
	@%p121 bra 	$L__BB6_171;
	ld.shared.u32 	%r860, [%r311+4864];
	add.s32 	%r861, %r310, 1216;
	add.s32 	%r862, %r309, -1216;
	setp.lt.s32 	%p122, %r313, %r308;
	selp.b32 	%r863, %r862, %r861, %p122;
	mul.wide.s32 	%rd31, %r863, 4;
	add.s64 	%rd32, %rd3, %rd31;
	st.global.u32 	[%rd32], %r860;
$L__BB6_171:
	add.s32 	%r314, %r241, 1824;
	setp.ge.s32 	%p123, %r314, %r262;
	@%p123 bra 	$L__BB6_173;
	ld.shared.u32 	%r864, [%r311+7296];
	add.s32 	%r865, %r310, 1824;
	add.s32 	%r866, %r309, -1824;
	setp.lt.s32 	%p124, %r314, %r308;
	selp.b32 	%r867, %r866, %r865, %p124;
	mul.wide.s32 	%rd33, %r867, 4;
	add.s64 	%rd34, %rd3, %rd33;
	st.global.u32 	[%rd34], %r864;
$L__BB6_173:
	add.s32 	%r315, %r241, 2432;
	setp.ge.s32 	%p125, %r315, %r262;
	@%p125 bra 	$L__BB6_175;
	ld.shared.u32 	%r868, [%r311+9728];
	add.s32 	%r869, %r310, 2432;
	add.s32 	%r870, %r309, -2432;
	setp.lt.s32 	%p126, %r315, %r308;
	selp.b32 	%r871, %r870, %r869, %p126;
	mul.wide.s32 	%rd35, %r871, 4;
	add.s64 	%rd36, %rd3, %rd35;
	st.global.u32 	[%rd36], %r868;
$L__BB6_175:
	add.s32 	%r316, %r241, 3040;
	setp.ge.s32 	%p127, %r316, %r262;
	@%p127 bra 	$L__BB6_177;
	ld.shared.u32 	%r872, [%r311+12160];
	add.s32 	%r873, %r310, 3040;
	add.s32 	%r874, %r309, -3040;
	setp.lt.s32 	%p128, %r316, %r308;
	selp.b32 	%r875, %r874, %r873, %p128;
	mul.wide.s32 	%rd37, %r875, 4;
	add.s64 	%rd38, %rd3, %rd37;
	st.global.u32 	[%rd38], %r872;
$L__BB6_177:
	add.s32 	%r317, %r241, 3648;
	setp.ge.s32 	%p129, %r317, %r262;
	@%p129 bra 	$L__BB6_179;
	ld.shared.u32 	%r876, [%r311+14592];
	add.s32 	%r877, %r310, 3648;
	add.s32 	%r878, %r309, -3648;
	setp.lt.s32 	%p130, %r317, %r308;
	selp.b32 	%r879, %r878, %r877, %p130;
	mul.wide.s32 	%rd39, %r879, 4;
	add.s64 	%rd40, %rd3, %rd39;
	st.global.u32 	[%rd40], %r876;
$L__BB6_179:
	add.s32 	%r318, %r241, 4256;
	setp.ge.s32 	%p131, %r318, %r262;
	@%p131 bra 	$L__BB6_181;
	ld.shared.u32 	%r880, [%r311+17024];
	add.s32 	%r881, %r310, 4256;
	add.s32 	%r882, %r309, -4256;
	setp.lt.s32 	%p132, %r318, %r308;
	selp.b32 	%r883, %r882, %r881, %p132;
	mul.wide.s32 	%rd41, %r883, 4;
	add.s64 	%rd42, %rd3, %rd41;
	st.global.u32 	[%rd42], %r880;
$L__BB6_181:
	add.s32 	%r319, %r241, 4864;
	setp.ge.s32 	%p133, %r319, %r262;
	@%p133 bra 	$L__BB6_183;
	ld.shared.u32 	%r884, [%r311+19456];
	add.s32 	%r885, %r310, 4864;
	add.s32 	%r886, %r309, -4864;
	setp.lt.s32 	%p134, %r319, %r308;
	selp.b32 	%r887, %r886, %r885, %p134;
	mul.wide.s32 	%rd43, %r887, 4;
	add.s64 	%rd44, %rd3, %rd43;
	st.global.u32 	[%rd44], %r884;
$L__BB6_183:
	add.s32 	%r320, %r241, 5472;
	setp.ge.s32 	%p135, %r320, %r262;
	@%p135 bra 	$L__BB6_185;
	ld.shared.u32 	%r888, [%r311+21888];
	add.s32 	%r889, %r310, 5472;
	add.s32 	%r890, %r309, -5472;
	setp.lt.s32 	%p136, %r320, %r308;
	selp.b32 	%r891, %r890, %r889, %p136;
	mul.wide.s32 	%rd45, %r891, 4;
	add.s64 	%rd46, %rd3, %rd45;
	st.global.u32 	[%rd46], %r888;
$L__BB6_185:
	add.s32 	%r321, %r241, 6080;
	setp.ge.s32 	%p137, %r321, %r262;
	@%p137 bra 	$L__BB6_187;
	ld.shared.u32 	%r892, [%r311+24320];
	add.s32 	%r893, %r310, 6080;
	add.s32 	%r894, %r309, -6080;
	setp.lt.s32 	%p138, %r321, %r308;
	selp.b32 	%r895, %r894, %r893, %p138;
	mul.wide.s32 	%rd47, %r895, 4;
	add.s64 	%rd48, %rd3, %rd47;
	st.global.u32 	[%rd48], %r892;
$L__BB6_187:
	add.s32 	%r322, %r241, 6688;
	setp.ge.s32 	%p139, %r322, %r262;
	@%p139 bra 	$L__BB6_189;
	ld.shared.u32 	%r896, [%r311+26752];
	add.s32 	%r897, %r310, 6688;
	add.s32 	%r898, %r309, -6688;
	setp.lt.s32 	%p140, %r322, %r308;
	selp.b32 	%r899, %r898, %r897, %p140;
	mul.wide.s32 	%rd49, %r899, 4;
	add.s64 	%rd50, %rd3, %rd49;
	st.global.u32 	[%rd50], %r896;
$L__BB6_189:
	add.s32 	%r323, %r241, 7296;
	setp.ge.s32 	%p141, %r323, %r262;
	@%p141 bra 	$L__BB6_191;
	ld.shared.u32 	%r900, [%r311+29184];
	add.s32 	%r901, %r310, 7296;
	add.s32 	%r902, %r309, -7296;
	setp.lt.s32 	%p142, %r323, %r308;
	selp.b32 	%r903, %r902, %r901, %p142;
	mul.wide.s32 	%rd51, %r903, 4;
	add.s64 	%rd52, %rd3, %rd51;
	st.global.u32 	[%rd52], %r900;
$L__BB6_191:
	add.s32 	%r324, %r241, 7904;
	setp.ge.s32 	%p143, %r324, %r262;
	@%p143 bra 	$L__BB6_193;
	ld.shared.u32 	%r904, [%r311+31616];
	add.s32 	%r905, %r310, 7904;
	add.s32 	%r906, %r309, -7904;
	setp.lt.s32 	%p144, %r324, %r308;
	selp.b32 	%r907, %r906, %r905, %p144;
	mul.wide.s32 	%rd53, %r907, 4;
	add.s64 	%rd54, %rd3, %rd53;
	st.global.u32 	[%rd54], %r904;
$L__BB6_193:
	add.s32 	%r325, %r241, 8512;
	setp.ge.s32 	%p145, %r325, %r262;
	@%p145 bra 	$L__BB6_195;
	ld.shared.u32 	%r908, [%r311+34048];
	add.s32 	%r909, %r310, 8512;
	add.s32 	%r910, %r309, -8512;
	setp.lt.s32 	%p146, %r325, %r308;
	selp.b32 	%r911, %r910, %r909, %p146;
	mul.wide.s32 	%rd55, %r911, 4;
	add.s64 	%rd56, %rd3, %rd55;
	st.global.u32 	[%rd56], %r908;
$L__BB6_195:
	add.s32 	%r326, %r241, 9120;
	setp.ge.s32 	%p147, %r326, %r262;
	@%p147 bra 	$L__BB6_197;
	ld.shared.u32 	%r912, [%r311+36480];
	add.s32 	%r913, %r310, 9120;
	add.s32 	%r914, %r309, -9120;
	setp.lt.s32 	%p148, %r326, %r308;
	selp.b32 	%r915, %r914, %r913, %p148;
	mul.wide.s32 	%rd57, %r915, 4;
	add.s64 	%rd58, %rd3, %rd57;
	st.global.u32 	[%rd58], %r912;
$L__BB6_197:
	add.s32 	%r327, %r241, 9728;
	setp.ge.s32 	%p149, %r327, %r262;
	@%p149 bra 	$L__BB6_199;
	ld.shared.u32 	%r916, [%r311+38912];
	add.s32 	%r917, %r310, 9728;
	add.s32 	%r918, %r309, -9728;
	setp.lt.s32 	%p150, %r327, %r308;
	selp.b32 	%r919, %r918, %r917, %p150;
	mul.wide.s32 	%rd59, %r919, 4;
	add.s64 	%rd60, %rd3, %rd59;
	st.global.u32 	[%rd60], %r916;
$L__BB6_199:
	add.s32 	%r328, %r241, 10336;
	setp.ge.s32 	%p151, %r328, %r262;
	@%p151 bra 	$L__BB6_201;
	ld.shared.u32 	%r920, [%r311+41344];
	add.s32 	%r921, %r310, 10336;
	add.s32 	%r922, %r309, -10336;
	setp.lt.s32 	%p152, %r328, %r308;
	selp.b32 	%r923, %r922, %r921, %p152;
	mul.wide.s32 	%rd61, %r923, 4;
	add.s64 	%rd62, %rd3, %rd61;
	st.global.u32 	[%rd62], %r920;
$L__BB6_201:
	add.s32 	%r924, %r241, 10944;
	setp.lt.s32 	%p153, %r924, %r308;
	add.s32 	%r925, %r309, -10944;
	add.s32 	%r926, %r310, 10944;
	selp.b32 	%r329, %r925, %r926, %p153;
	setp.ge.s32 	%p154, %r924, %r262;
	@%p154 bra 	$L__BB6_203;
	ld.shared.u32 	%r927, [%r311+43776];
	mul.wide.s32 	%rd63, %r329, 4;
	add.s64 	%rd64, %rd3, %rd63;
	st.global.u32 	[%rd64], %r927;
$L__BB6_203:
	mov.u32 	%r1472, %tid.x;
	setp.ne.s32 	%p288, %r1472, 0;
	@%p288 bra 	$L__BB6_205;
	ld.param.u64 	%rd211, [_ZN3cub18CUB_300001_SM_10006detail6select23DeviceSelectSweepKernelINS2_10policy_hubIiNS0_8NullTypeEiLb0ELNS0_10SelectImplE2EE10Policy1000EPiPS5_N6thrust24THRUST_300001_SM_1000_NS6detail15normal_iteratorINSC_10device_ptrIiEEEES9_NS0_13ScanTileStateIiLb1EEE7is_evenS5_iNS2_19streaming_context_tIiLb0EEELS6_2EEEvT0_T1_T2_T3_T4_T5_T6_T7_iT8_NS1_7vsmem_tE_param_3];
	cvta.to.global.u64 	%rd111, %rd211;
	st.global.u32 	[%rd111], %r2568;
$L__BB6_205:
	ret;

}
	// .globl	_ZN3cub18CUB_300001_SM_10006detail6select23DeviceSelectSweepKernelINS2_10policy_hubIiNS0_8NullTypeElLb0ELNS0_10SelectImplE2EE10Policy1000EPiPS5_N6thrust24THRUST_300001_SM_1000_NS6detail15normal_iteratorINSC_10device_ptrIiEEEEPlNS0_13ScanTileStateIiLb1EEE7is_evenS5_iNS2_19streaming_context_tIlLb1EEELS6_2EEEvT0_T1_T2_T3_T4_T5_T6_T7_iT8_NS1_7vsmem_tE
.visible .entry _ZN3cub18CUB_300001_SM_10006detail6select23DeviceSelectSweepKernelINS2_10policy_hubIiNS0_8NullTypeElLb0ELNS0_10SelectImplE2EE10Policy1000EPiPS5_N6thrust24THRUST_300001_SM_1000_NS6detail15normal_iteratorINSC_10device_ptrIiEEEEPlNS0_13ScanTileStateIiLb1EEE7is_evenS5_iNS2_19streaming_context_tIlLb1EEELS6_2EEEvT0_T1_T2_T3_T4_T5_T6_T7_iT8_NS1_7vsmem_tE(
	.param .u64 .ptr .align 1 _ZN3cub18CUB_300001_SM_10006detail6select23DeviceSelectSweepKernelINS2_10policy_hubIiNS0_8NullTypeElLb0ELNS0_10SelectImplE2EE10Policy1000EPiPS5_N6thrust24THRUST_300001_SM_1000_NS6detail15normal_iteratorINSC_10device_ptrIiEEEEPlNS0_13ScanTileStateIiLb1EEE7is_evenS5_iNS2_19streaming_context_tIlLb1EEELS6_2EEEvT0_T1_T2_T3_T4_T5_T6_T7_iT8_NS1_7vsmem_tE_param_0,
	.param .u64 .ptr .align 1 _ZN3cub18CUB_300001_SM_10006detail6select23DeviceSelectSweepKernelINS2_10policy_hubIiNS0_8NullTypeElLb0ELNS0_10SelectImplE2EE10Policy1000EPiPS5_N6thrust24THRUST_300001_SM_1000_NS6detail15normal_iteratorINSC_10device_ptrIiEEEEPlNS0_13ScanTileStateIiLb1EEE7is_evenS5_iNS2_19streaming_context_tIlLb1EEELS6_2EEEvT0_T1_T2_T3_T4_T5_T6_T7_iT8_NS1_7vsmem_tE_param_1,
	.param .align 8 .b8 _ZN3cub18CUB_300001_SM_10006detail6select23DeviceSelectSweepKernelINS2_10policy_hubIiNS0_8NullTypeElLb0ELNS0_10SelectImplE2EE10Policy1000EPiPS5_N6thrust24THRUST_300001_SM_1000_NS6detail15normal_iteratorINSC_10device_ptrIiEEEEPlNS0_13ScanTileStateIiLb1EEE7is_evenS5_iNS2_19streaming_context_tIlLb1EEELS6_2EEEvT0_T1_T2_T3_T4_T5_T6_T7_iT8_NS1_7vsmem_tE_param_2[8],
	.param .u64 .ptr .align 1 _ZN3cub18CUB_300001_SM_10006detail6select23DeviceSelectSweepKernelINS2_10policy_hubIiNS0_8NullTypeElLb0ELNS0_10SelectImplE2EE10Policy1000EPiPS5_N6thrust24THRUST_300001_SM_1000_NS6detail15normal_iteratorINSC_10device_ptrIiEEEEPlNS0_13ScanTileStateIiLb1EEE7is_evenS5_iNS2_19streaming_context_tIlLb1EEELS6_2EEEvT0_T1_T2_T3_T4_T5_T6_T7_iT8_NS1_7vsmem_tE_param_3,
	.param .align 8 .b8 _ZN3cub18CUB_300001_SM_10006detail6select23DeviceSelectSweepKernelINS2_10policy_hubIiNS0_8NullTypeElLb0ELNS0_10SelectImplE2EE10Policy1000EPiPS5_N6thrust24THRUST_300001_SM_1000_NS6detail15normal_iteratorINSC_10device_ptrIiEEEEPlNS0_13ScanTileStateIiLb1EEE7is_evenS5_iNS2_19streaming_context_tIlLb1EEELS6_2EEEvT0_T1_T2_T3_T4_T5_T6_T7_iT8_NS1_7vsmem_tE_param_4[8],
	.param .align 1 .b8 _ZN3cub18CUB_300001_SM_10006detail6select23DeviceSelectSweepKernelINS2_10policy_hubIiNS0_8NullTypeElLb0ELNS0_10SelectImplE2EE10Policy1000EPiPS5_N6thrust24THRUST_300001_SM_1000_NS6detail15normal_iteratorINSC_10device_ptrIiEEEEPlNS0_13ScanTileStateIiLb1EEE7is_evenS5_iNS2_19streaming_context_tIlLb1EEELS6_2EEEvT0_T1_T2_T3_T4_T5_T6_T7_iT8_NS1_7vsmem_tE_param_5[1],
	.param .align 1 .b8 _ZN3cub18CUB_300001_SM_10006detail6select23DeviceSelectSweepKernelINS2_10policy_hubIiNS0_8NullTypeElLb0ELNS0_10SelectImplE2EE10Policy1000EPiPS5_N6thrust24THRUST_300001_SM_1000_NS6detail15normal_iteratorINSC_10device_ptrIiEEEEPlNS0_13ScanTileStateIiLb1EEE7is_evenS5_iNS2_19streaming_context_tIlLb1EEELS6_2EEEvT0_T1_T2_T3_T4_T5_T6_T7_iT8_NS1_7vsmem_tE_param_6[1],
	.param .u32 _ZN3cub18CUB_300001_SM_10006detail6select23DeviceSelectSweepKernelINS2_10policy_hubIiNS0_8NullTypeElLb0ELNS0_10SelectImplE2EE10Policy1000EPiPS5_N6thrust24THRUST_300001_SM_1000_NS6detail15normal_iteratorINSC_10device_ptrIiEEEEPlNS0_13ScanTileStateIiLb1EEE7is_evenS5_iNS2_19streaming_context_tIlLb1EEELS6_2EEEvT0_T1_T2_T3_T4_T5_T6_T7_iT8_NS1_7vsmem_tE_param_7,
	.param .u32 _ZN3cub18CUB_300001_SM_10006detail6select23DeviceSelectSweepKernelINS2_10policy_hubIiNS0_8NullTypeElLb0ELNS0_10SelectImplE2EE10Policy1000EPiPS5_N6thrust24THRUST_300001_SM_1000_NS6detail15normal_iteratorINSC_10device_ptrIiEEEEPlNS0_13ScanTileStateIiLb1EEE7is_evenS5_iNS2_19streaming_context_tIlLb1EEELS6_2EEEvT0_T1_T2_T3_T4_T5_T6_T7_iT8_NS1_7vsmem_tE_param_8,
	.param .align 8 .b8 _ZN3cub18CUB_300001_SM_10006detail6select23DeviceSelectSweepKernelINS2_10policy_hubIiNS0_8NullTypeElLb0ELNS0_10SelectImplE2EE10Policy1000EPiPS5_N6thrust24THRUST_300001_SM_1000_NS6detail15normal_iteratorINSC_10device_ptrIiEEEEPlNS0_13ScanTileStateIiLb1EEE7is_evenS5_iNS2_19streaming_context_tIlLb1EEELS6_2EEEvT0_T1_T2_T3_T4_T5_T6_T7_iT8_NS1_7vsmem_tE_param_9[40],
	.param .align 8 .b8 _ZN3cub18CUB_300001_SM_10006detail6select23DeviceSelectSweepKernelINS2_10policy_hubIiNS0_8NullTypeElLb0ELNS0_10SelectImplE2EE10Policy1000EPiPS5_N6thrust24THRUST_300001_SM_1000_NS6detail15normal_iteratorINSC_10device_ptrIiEEEEPlNS0_13ScanTileStateIiLb1EEE7is_evenS5_iNS2_19streaming_context_tIlLb1EEELS6_2EEEvT0_T1_T2_T3_T4_T5_T6_T7_iT8_NS1_7vsmem_tE_param_10[8]
)
.maxntid 608
{
	.reg .pred 	%p<567>;
	.reg .b16 	%rs<164>;
	.reg .b32 	%r<2145>;
	.reg .b64 	%rd<1632>;
	// demoted variable
	.shared .align 16 .b8 _ZZN3cub18CUB_300001_SM_10006detail6select23DeviceSelectSweepKernelINS2_10policy_hubIiNS0_8NullTypeElLb0ELNS0_10SelectImplE2EE10Policy1000EPiPS5_N6thrust24THRUST_300001_SM_1000_NS6detail15normal_iteratorINSC_10device_ptrIiEEEEPlNS0_13ScanTileStateIiLb1EEE7is_evenS5_iNS2_19streaming_context_tIlLb1EEELS6_2EEEvT0_T1_T2_T3_T4_T5_T6_T7_iT8_NS1_7vsmem_tEE19static_temp_storage[46208];
	ld.param.u64 	%rd3, [_ZN3cub18CUB_300001_SM_10006detail6select23DeviceSelectSweepKernelINS2_10policy_hubIiNS0_8NullTypeElLb0ELNS0_10SelectImplE2EE10Policy1000EPiPS5_N6thrust24THRUST_300001_SM_1000_NS6detail15normal_iteratorINSC_10device_ptrIiEEEEPlNS0_13ScanTileStateIiLb1EEE7is_evenS5_iNS2_19streaming_context_tIlLb1EEELS6_2EEEvT0_T1_T2_T3_T4_T5_T6_T7_iT8_NS1_7vsmem_tE_param_4];
	ld.param.u64 	%rd568, [_ZN3cub18CUB_300001_SM_10006detail6select23DeviceSelectSweepKernelINS2_10policy_hubIiNS0_8NullTypeElLb0ELNS0_10SelectImplE2EE10Policy1000EPiPS5_N6thrust24THRUST_300001_SM_1000_NS6detail15normal_iteratorINSC_10device_ptrIiEEEEPlNS0_13ScanTileStateIiLb1EEE7is_evenS5_iNS2_19streaming_context_tIlLb1EEELS6_2EEEvT0_T1_T2_T3_T4_T5_T6_T7_iT8_NS1_7vsmem_tE_param_2];
	ld.param.u64 	%rd569, [_ZN3cub18CUB_300001_SM_10006detail6select23DeviceSelectSweepKernelINS2_10policy_hubIiNS0_8NullTypeElLb0ELNS0_10SelectImplE2EE10Policy1000EPiPS5_N6thrust24THRUST_300001_SM_1000_NS6detail15normal_iteratorINSC_10device_ptrIiEEEEPlNS0_13ScanTileStateIiLb1EEE7is_evenS5_iNS2_19streaming_context_tIlLb1EEELS6_2EEEvT0_T1_T2_T3_T4_T5_T6_T7_iT8_NS1_7vsmem_tE_param_0];
	ld.param.u32 	%r571, [_ZN3cub18CUB_300001_SM_10006detail6select23DeviceSelectSweepKernelINS2_10policy_hubIiNS0_8NullTypeElLb0ELNS0_10SelectImplE2EE10Policy1000EPiPS5_N6thrust24THRUST_300001_SM_1000_NS6detail15normal_iteratorINSC_10device_ptrIiEEEEPlNS0_13ScanTileStateIiLb1EEE7is_evenS5_iNS2_19streaming_context_tIlLb1EEELS6_2EEEvT0_T1_T2_T3_T4_T5_T6_T7_iT8_NS1_7vsmem_tE_param_7];
	ld.param.u32 	%r572, [_ZN3cub18CUB_300001_SM_10006detail6select23DeviceSelectSweepKernelINS2_10policy_hubIiNS0_8NullTypeElLb0ELNS0_10SelectImplE2EE10Policy1000EPiPS5_N6thrust24THRUST_300001_SM_1000_NS6detail15normal_iteratorINSC_10device_ptrIiEEEEPlNS0_13ScanTileStateIiLb1EEE7is_evenS5_iNS2_19streaming_context_tIlLb1EEELS6_2EEEvT0_T1_T2_T3_T4_T5_T6_T7_iT8_NS1_7vsmem_tE_param_8];
	mov.b64 	%rd570, _ZN3cub18CUB_300001_SM_10006detail6select23DeviceSelectSweepKernelINS2_10policy_hubIiNS0_8NullTypeElLb0ELNS0_10SelectImplE2EE10Policy1000EPiPS5_N6thrust24THRUST_300001_SM_1000_NS6detail15normal_iteratorINSC_10device_ptrIiEEEEPlNS0_13ScanTileStateIiLb1EEE7is_evenS5_iNS2_19streaming_context_tIlLb1EEELS6_2EEEvT0_T1_T2_T3_T4_T5_T6_T7_iT8_NS1_7vsmem_tE_param_9;
	mov.u64 	%rd1, %rd570;
	cvta.to.global.u64 	%rd2, %rd569;
	cvta.to.global.u64 	%rd4, %rd568;
	mov.u32 	%r573, %ctaid.x;
	mov.u32 	%r574, %nctaid.y;
	mov.u32 	%r575, %ctaid.y;
	mad.lo.s32 	%r2076, %r573, %r574, %r575;
	mul.lo.s32 	%r2, %r2076, 11552;
	add.s32 	%r576, %r572, -1;
	setp.ge.s32 	%p1, %r2076, %r576;
	@%p1 bra 	$L__BB7_294;
	setp.ne.s32 	%p343, %r2076, 0;
	@%p343 bra 	$L__BB7_140;
	ld.param.u8 	%rs125, [%rd1];
	setp.eq.s16 	%p469, %rs125, 0;
	ld.param.u64 	%rd1220, [%rd1+16];
	selp.b64 	%rd1221, %rd1220, 0, %p469;
	cvt.u64.u32 	%rd1222, %r2;
	add.s64 	%rd1223, %rd1221, %rd1222;
	mov.u32 	%r3, %tid.x;
	and.b32  	%r1812, %r3, 31;
	and.b32  	%r1813, %r3, 992;
	mul.lo.s32 	%r1814, %r1813, 19;
	or.b32  	%r1815, %r1814, %r1812;
	cvt.u64.u32 	%rd1224, %r1815;
	add.s64 	%rd1225, %rd1223, %rd1224;
	shl.b64 	%rd1226, %rd1225, 2;
	add.s64 	%rd1227, %rd2, %rd1226;
	ld.global.u32 	%r1816, [%rd1227];
	ld.global.u32 	%r1817, [%rd1227+128];
	ld.global.u32 	%r1818, [%rd1227+256];
	ld.global.u32 	%r1819, [%rd1227+384];
	ld.global.u32 	%r1820, [%rd1227+512];
	ld.global.u32 	%r1821, [%rd1227+640];
	ld.global.u32 	%r1822, [%rd1227+768];
	ld.global.u32 	%r1823, [%rd1227+896];
	ld.global.u32 	%r1824, [%rd1227+1024];
	ld.global.u32 	%r1825, [%rd1227+1152];
	ld.global.u32 	%r1826, [%rd1227+1280];
	ld.global.u32 	%r1827, [%rd1227+1408];
	ld.global.u32 	%r1828, [%rd1227+1536];
	ld.global.u32 	%r1829, [%rd1227+1664];
	ld.global.u32 	%r1830, [%rd1227+1792];
	ld.global.u32 	%r1831, [%rd1227+1920];
	ld.global.u32 	%r1832, [%rd1227+2048];
	ld.global.u32 	%r1833, [%rd1227+2176];
	ld.global.u32 	%r1834, [%rd1227+2304];
	// begin inline asm
	mov.u32 %r1781, %laneid;
	// end inline asm
	shr.u32 	%r5, %r3, 5;
	mad.lo.s32 	%r1835, %r5, 608, %r1781;
	shl.b32 	%r1836, %r1835, 2;
	mov.u32 	%r1837, _ZZN3cub18CUB_300001_SM_10006detail6select23DeviceSelectSweepKernelINS2_10policy_hubIiNS0_8NullTypeElLb0ELNS0_10SelectImplE2EE10Policy1000EPiPS5_N6thrust24THRUST_300001_SM_1000_NS6detail15normal_iteratorINSC_10device_ptrIiEEEEPlNS0_13ScanTileStateIiLb1EEE7is_evenS5_iNS2_19streaming_context_tIlLb1EEELS6_2EEEvT0_T1_T2_T3_T4_T5_T6_T7_iT8_NS1_7vsmem_tEE19static_temp_storage;
	add.s32 	%r1838, %r1837, %r1836;
	st.shared.u32 	[%r1838], %r1816;
	st.shared.u32 	[%r1838+128], %r1817;
	st.shared.u32 	[%r1838+256], %r1818;
	st.shared.u32 	[%r1838+384], %r1819;
	st.shared.u32 	[%r1838+512], %r1820;
	st.shared.u32 	[%r1838+640], %r1821;
	st.shared.u32 	[%r1838+768], %r1822;
	st.shared.u32 	[%r1838+896], %r1823;
	st.shared.u32 	[%r1838+1024], %r1824;
	st.shared.u32 	[%r1838+1152], %r1825;
	st.shared.u32 	[%r1838+1280], %r1826;
	st.shared.u32 	[%r1838+1408], %r1827;
	st.shared.u32 	[%r1838+1536], %r1828;
	st.shared.u32 	[%r1838+1664], %r1829;
	st.shared.u32 	[%r1838+1792], %r1830;
	st.shared.u32 	[%r1838+1920], %r1831;
	st.shared.u32 	[%r1838+2048], %r1832;
	st.shared.u32 	[%r1838+2176], %r1833;
	st.shared.u32 	[%r1838+2304], %r1834;
	bar.warp.sync 	-1;
	mad.lo.s32 	%r1839, %r1781, 72, %r1838;
	ld.shared.u32 	%r6, [%r1839];
	ld.shared.u32 	%r7, [%r1839+4];
	ld.shared.u32 	%r8, [%r1839+8];
	ld.shared.u32 	%r9, [%r1839+12];
	ld.shared.u32 	%r10, [%r1839+16];
	ld.shared.u32 	%r11, [%r1839+20];
	ld.shared.u32 	%r12, [%r1839+24];
	ld.shared.u32 	%r13, [%r1839+28];
	ld.shared.u32 	%r14, [%r1839+32];
	ld.shared.u32 	%r15, [%r1839+36];
	ld.shared.u32 	%r16, [%r1839+40];
	ld.shared.u32 	%r17, [%r1839+44];
	ld.shared.u32 	%r18, [%r1839+48];
	ld.shared.u32 	%r19, [%r1839+52];
	ld.shared.u32 	%r20, [%r1839+56];
	ld.shared.u32 	%r21, [%r1839+60];
	ld.shared.u32 	%r22, [%r1839+64];
	ld.shared.u32 	%r23, [%r1839+68];
	ld.shared.u32 	%r24, [%r1839+72];
	and.b32  	%r25, %r6, 1;
	xor.b32  	%r26, %r25, 1;
	and.b32  	%r27, %r7, 1;
	xor.b32  	%r28, %r27, 1;
	and.b32  	%r29, %r8, 1;
	xor.b32  	%r30, %r29, 1;
	and.b32  	%r31, %r9, 1;
	xor.b32  	%r32, %r31, 1;
	and.b32  	%r33, %r10, 1;
	xor.b32  	%r34, %r33, 1;
	and.b32  	%r35, %r11, 1;
	xor.b32  	%r36, %r35, 1;
	and.b32  	%r37, %r12, 1;
	xor.b32  	%r38, %r37, 1;
	and.b32  	%r39, %r13, 1;
	xor.b32  	%r40, %r39, 1;
	and.b32  	%r41, %r14, 1;
	xor.b32  	%r42, %r41, 1;
	and.b32  	%r43, %r15, 1;
	xor.b32  	%r44, %r43, 1;
	and.b32  	%r45, %r16, 1;
	xor.b32  	%r46, %r45, 1;
	and.b32  	%r47, %r17, 1;
	xor.b32  	%r48, %r47, 1;
	and.b32  	%r49, %r18, 1;
	xor.b32  	%r50, %r49, 1;
	and.b32  	%r51, %r19, 1;
	xor.b32  	%r52, %r51, 1;
	and.b32  	%r53, %r20, 1;
	xor.b32  	%r54, %r53, 1;
	and.b32  	%r55, %r21, 1;
	xor.b32  	%r56, %r55, 1;
	and.b32  	%r57, %r22, 1;
	xor.b32  	%r58, %r57, 1;
	and.b32  	%r59, %r23, 1;
	xor.b32  	%r60, %r59, 1;
	and.b32  	%r61, %r24, 1;
	xor.b32  	%r1840, %r61, 1;
	bar.sync 	0;
	add.s32 	%r62, %r28, %r26;
	add.s32 	%r63, %r30, %r62;
	add.s32 	%r64, %r32, %r63;
	add.s32 	%r65, %r34, %r64;
	add.s32 	%r66, %r36, %r65;
	add.s32 	%r67, %r38, %r66;
	add.s32 	%r68, %r40, %r67;
	add.s32 	%r69, %r42, %r68;
	add.s32 	%r70, %r44, %r69;
	add.s32 	%r71, %r46, %r70;
	add.s32 	%r72, %r48, %r71;
	add.s32 	%r73, %r50, %r72;
	add.s32 	%r74, %r52, %r73;
	add.s32 	%r75, %r54, %r74;
	add.s32 	%r76, %r56, %r75;
	add.s32 	%r77, %r58, %r76;
	add.s32 	%r78, %r60, %r77;
	add.s32 	%r1786, %r1840, %r78;
	mov.b32 	%r1784, 1;
	mov.b32 	%r1809, 0;
	mov.b32 	%r1811, -1;
	// begin inline asm
	{  .reg .s32 r0;  .reg .pred p;  shfl.sync.up.b32 r0|p, %r1786, %r1784, %r1809, %r1811;  @p add.s32 r0, r0, %r1786;  mov.s32 %r1782, r0;}
	// end inline asm
	mov.b32 	%r1790, 2;
	// begin inline asm
	{  .reg .s32 r0;  .reg .pred p;  shfl.sync.up.b32 r0|p, %r1782, %r1790, %r1809, %r1811;  @p add.s32 r0, r0, %r1782;  mov.s32 %r1788, r0;}
	// end inline asm
	mov.b32 	%r1796, 4;
	// begin inline asm
	{  .reg .s32 r0;  .reg .pred p;  shfl.sync.up.b32 r0|p, %r1788, %r1796, %r1809, %r1811;  @p add.s32 r0, r0, %r1788;  mov.s32 %r1794, r0;}
	// end inline asm
	mov.b32 	%r1802, 8;
	// begin inline asm
	{  .reg .s32 r0;  .reg .pred p;  shfl.sync.up.b32 r0|p, %r1794, %r1802, %r1809, %r1811;  @p add.s32 r0, r0, %r1794;  mov.s32 %r1800, r0;}
	// end inline asm
	mov.b32 	%r1808, 16;
	// begin inline asm
	{  .reg .s32 r0;  .reg .pred p;  shfl.sync.up.b32 r0|p, %r1800, %r1808, %r1809, %r1811;  @p add.s32 r0, r0, %r1800;  mov.s32 %r1806, r0;}
	// end inline asm
	setp.ne.s32 	%p470, %r1781, 31;
	@%p470 bra 	$L__BB7_4;
	shl.b32 	%r1841, %r5, 2;
	mov.u32 	%r1842, _ZZN3cub18CUB_300001_SM_10006detail6select23DeviceSelectSweepKernelINS2_10policy_hubIiNS0_8NullTypeElLb0ELNS0_10SelectImplE2EE10Policy1000EPiPS5_N6thrust24THRUST_300001_SM_1000_NS6detail15normal_iteratorINSC_10device_ptrIiEEEEPlNS0_13ScanTileStateIiLb1EEE7is_evenS5_iNS2_19streaming_context_tIlLb1EEELS6_2EEEvT0_T1_T2_T3_T4_T5_T6_T7_iT8_NS1_7vsmem_tEE19static_temp_storage;
	add.s32 	%r1843, %r1842, %r1841;
	st.shared.u32 	[%r1843], %r1806;
$L__BB7_4:
	bar.sync 	0;
	ld.shared.v4.u32 	{%r1844, %r1845, %r1846, %r1847}, [_ZZN3cub18CUB_300001_SM_10006detail6select23DeviceSelectSweepKernelINS2_10policy_hubIiNS0_8NullTypeElLb0ELNS0_10SelectImplE2EE10Policy1000EPiPS5_N6thrust24THRUST_300001_SM_1000_NS6detail15normal_iteratorINSC_10device_ptrIiEEEEPlNS0_13ScanTileStateIiLb1EEE7is_evenS5_iNS2_19streaming_context_tIlLb1EEELS6_2EEEvT0_T1_T2_T3_T4_T5_T6_T7_iT8_NS1_7vsmem_tEE19static_temp_storage];
	add.s32 	%r1848, %r1845, %r1844;
	setp.eq.s32 	%p471, %r5, 2;
	selp.b32 	%r1849, %r1848, %r1844, %p471;
	add.s32 	%r1850, %r1848, %r1846;
	setp.eq.s32 	%p472, %r5, 3;
	selp.b32 	%r1851, %r1850, %r1849, %p472;
	add.s32 	%r1852, %r1850, %r1847;
	setp.eq.s32 	%p473, %r5, 4;
	selp.b32 	%r1853, %r1852, %r1851, %p473;
	ld.shared.v4.u32 	{%r1854, %r1855, %r1856, %r1857}, [_ZZN3cub18CUB_300001_SM_10006detail6select23DeviceSelectSweepKernelINS2_10policy_hubIiNS0_8NullTypeElLb0ELNS0_10SelectImplE2EE10Policy1000EPiPS5_N6thrust24THRUST_300001_SM_1000_NS6detail15normal_iteratorINSC_10device_ptrIiEEEEPlNS0_13ScanTileStateIiLb1EEE7is_evenS5_iNS2_19streaming_context_tIlLb1EEELS6_2EEEvT0_T1_T2_T3_T4_T5_T6_T7_iT8_NS1_7vsmem_tEE19static_temp_storage+16];
	add.s32 	%r1858, %r1852, %r1854;
	setp.eq.s32 	%p474, %r5, 5;
	selp.b32 	%r1859, %r1858, %r1853, %p474;
	add.s32 	%r1860, %r1858, %r1855;
	setp.eq.s32 	%p475, %r5, 6;
	selp.b32 	%r1861, %r1860, %r1859, %p475;
	add.s32 	%r1862, %r1860, %r1856;
	setp.eq.s32 	%p476, %r5, 7;
	selp.b32 	%r1863, %r1862, %r1861, %p476;
	add.s32 	%r1864, %r1862, %r1857;
	setp.eq.s32 	%p477, %r5, 8;
	selp.b32 	%r1865, %r1864, %r1863, %p477;
	ld.shared.v4.u32 	{%r1866, %r1867, %r1868, %r1869}, [_ZZN3cub18CUB_300001_SM_10006detail6select23DeviceSelectSweepKernelINS2_10policy_hubIiNS0_8NullTypeElLb0ELNS0_10SelectImplE2EE10Policy1000EPiPS5_N6thrust24THRUST_300001_SM_1000_NS6detail15normal_iteratorINSC_10device_ptrIiEEEEPlNS0_13ScanTileStateIiLb1EEE7is_evenS5_iNS2_19streaming_context_tIlLb1EEELS6_2EEEvT0_T1_T2_T3_T4_T5_T6_T7_iT8_NS1_7vsmem_tEE19static_temp_storage+32];
	add.s32 	%r1870, %r1864, %r1866;
	setp.eq.s32 	%p478, %r5, 9;
	selp.b32 	%r1871, %r1870, %r1865, %p478;
	add.s32 	%r1872, %r1870, %r1867;
	setp.eq.s32 	%p479, %r5, 10;
	selp.b32 	%r1873, %r1872, %r1871, %p479;
	add.s32 	%r1874, %r1872, %r1868;
	setp.eq.s32 	%p480, %r5, 11;
	selp.b32 	%r1875, %r1874, %r1873, %p480;
	add.s32 	%r1876, %r1874, %r1869;
	setp.eq.s32 	%p481, %r5, 12;
	selp.b32 	%r1877, %r1876, %r1875, %p481;
	ld.shared.v4.u32 	{%r1878, %r1879, %r1880, %r1881}, [_ZZN3cub18CUB_300001_SM_10006detail6select23DeviceSelectSweepKernelINS2_10policy_hubIiNS0_8NullTypeElLb0ELNS0_10SelectImplE2EE10Policy1000EPiPS5_N6thrust24THRUST_300001_SM_1000_NS6detail15normal_iteratorINSC_10device_ptrIiEEEEPlNS0_13ScanTileStateIiLb1EEE7is_evenS5_iNS2_19streaming_context_tIlLb1EEELS6_2EEEvT0_T1_T2_T3_T4_T5_T6_T7_iT8_NS1_7vsmem_tEE19static_temp_storage+48];
	add.s32 	%r1882, %r1876, %r1878;
	setp.eq.s32 	%p482, %r5, 13;
	selp.b32 	%r1883, %r1882, %r1877, %p482;
	add.s32 	%r1884, %r1882, %r1879;
	setp.eq.s32 	%p483, %r5, 14;
	selp.b32 	%r1885, %r1884, %r1883, %p483;
	add.s32 	%r1886, %r1884, %r1880;
	setp.eq.s32 	%p484, %r5, 15;
	selp.b32 	%r1887, %r1886, %r1885, %p484;
	add.s32 	%r1888, %r1886, %r1881;
	setp.eq.s32 	%p485, %r5, 16;
	selp.b32 	%r1889, %r1888, %r1887, %p485;
	.pragma "used_bytes_mask 4095";
	ld.shared.v4.u32 	{%r1890, %r1891, %r1892, %r1893}, [_ZZN3cub18CUB_300001_SM_10006detail6select23DeviceSelectSweepKernelINS2_10policy_hubIiNS0_8NullTypeElLb0ELNS0_10SelectImplE2EE10Policy1000EPiPS5_N6thrust24THRUST_300001_SM_1000_NS6detail15normal_iteratorINSC_10device_ptrIiEEEEPlNS0_13ScanTileStateIiLb1EEE7is_evenS5_iNS2_19streaming_context_tIlLb1EEELS6_2EEEvT0_T1_T2_T3_T4_T5_T6_T7_iT8_NS1_7vsmem_tEE19static_temp_storage+64];
	add.s32 	%r1894, %r1888, %r1890;
	setp.eq.s32 	%p486, %r5, 17;
	selp.b32 	%r1895, %r1894, %r1889, %p486;
	add.s32 	%r1896, %r1894, %r1891;
	setp.eq.s32 	%p487, %r5, 18;
	selp.b32 	%r1897, %r1896, %r1895, %p487;
	add.s32 	%r81, %r1896, %r1892;
	setp.lt.u32 	%p488, %r3, 32;
	selp.b32 	%r1898, 0, %r1897, %p488;
	setp.eq.s32 	%p489, %r1781, 0;
	sub.s32 	%r1899, %r1806, %r1786;
	selp.b32 	%r1900, 0, %r1899, %p489;
	add.s32 	%r82, %r1898, %r1900;
	setp.ne.s32 	%p490, %r3, 0;
	@%p490 bra 	$L__BB7_6;
	add.s64 	%rd1228, %rd3, 256;
	mov.b32 	%r1901, 101;
	// begin inline asm
	st.relaxed.gpu.v2.u32 [%rd1228], {%r1901, %r81};
	// end inline asm
$L__BB7_6:
	bar.sync 	0;
	sub.s32 	%r83, 11552, %r81;
	mul.lo.s32 	%r1903, %r3, 19;
	sub.s32 	%r1904, %r1903, %r82;
	setp.eq.s32 	%p491, %r25, 0;
	add.s32 	%r1905, %r82, %r83;
	selp.b32 	%r1906, %r1905, %r1904, %p491;
	shl.b32 	%r1907, %r1906, 2;
	mov.u32 	%r1908, _ZZN3cub18CUB_300001_SM_10006detail6select23DeviceSelectSweepKernelINS2_10policy_hubIiNS0_8NullTypeElLb0ELNS0_10SelectImplE2EE10Policy1000EPiPS5_N6thrust24THRUST_300001_SM_1000_NS6detail15normal_iteratorINSC_10device_ptrIiEEEEPlNS0_13ScanTileStateIiLb1EEE7is_evenS5_iNS2_19streaming_context_tIlLb1EEELS6_2EEEvT0_T1_T2_T3_T4_T5_T6_T7_iT8_NS1_7vsmem_tEE19static_temp_storage;
	add.s32 	%r1909, %r1908, %r1907;
	st.shared.u32 	[%r1909], %r6;
	add.s32 	%r1910, %r82, %r26;
	sub.s32 	%r1911, %r1903, %r1910;
	add.s32 	%r1912, %r1911, 1;
	setp.eq.s32 	%p492, %r27, 0;
	add.s32 	%r1913, %r1905, %r26;
	selp.b32 	%r1914, %r1913, %r1912, %p492;
	shl.b32 	%r1915, %r1914, 2;
	add.s32 	%r1916, %r1908, %r1915;
	st.shared.u32 	[%r1916], %r7;
	add.s32 	%r1917, %r62, %r82;
	sub.s32 	%r1918, %r1903, %r1917;
	add.s32 	%r1919, %r1918, 2;
	setp.eq.s32 	%p493, %r29, 0;
	add.s32 	%r1920, %r1913, %r28;
	selp.b32 	%r1921, %r1920, %r1919, %p493;
	shl.b32 	%r1922, %r1921, 2;
	add.s32 	%r1923, %r1908, %r1922;
	st.shared.u32 	[%r1923], %r8;
	add.s32 	%r1924, %r63, %r82;
	sub.s32 	%r1925, %r1903, %r1924;
	add.s32 	%r1926, %r1925, 3;
	setp.eq.s32 	%p494, %r31, 0;
	add.s32 	%r1927, %r1920, %r30;
	selp.b32 	%r1928, %r1927, %r1926, %p494;
	shl.b32 	%r1929, %r1928, 2;
	add.s32 	%r1930, %r1908, %r1929;
	st.shared.u32 	[%r1930], %r9;
	add.s32 	%r1931, %r64, %r82;
	sub.s32 	%r1932, %r1903, %r1931;
	add.s32 	%r1933, %r1932, 4;
	setp.eq.s32 	%p495, %r33, 0;
	add.s32 	%r1934, %r1927, %r32;
	selp.b32 	%r1935, %r1934, %r1933, %p495;
	shl.b32 	%r1936, %r1935, 2;
	add.s32 	%r1937, %r1908, %r1936;
	st.shared.u32 	[%r1937], %r10;
	add.s32 	%r1938, %r65, %r82;
	sub.s32 	%r1939, %r1903, %r1938;
	add.s32 	%r1940, %r1939, 5;
	setp.eq.s32 	%p496, %r35, 0;
	add.s32 	%r1941, %r1934, %r34;
	selp.b32 	%r1942, %r1941, %r1940, %p496;
	shl.b32 	%r1943, %r1942, 2;
	add.s32 	%r1944, %r1908, %r1943;
	st.shared.u32 	[%r1944], %r11;
	add.s32 	%r1945, %r66, %r82;
	sub.s32 	%r1946, %r1903, %r1945;
	add.s32 	%r1947, %r1946, 6;
	setp.eq.s32 	%p497, %r37, 0;
	add.s32 	%r1948, %r1941, %r36;
	selp.b32 	%r1949, %r1948, %r1947, %p497;
	shl.b32 	%r1950, %r1949, 2;
	add.s32 	%r1951, %r1908, %r1950;
	st.shared.u32 	[%r1951], %r12;
	add.s32 	%r1952, %r67, %r82;
	sub.s32 	%r1953, %r1903, %r1952;
	add.s32 	%r1954, %r1953, 7;
	setp.eq.s32 	%p498, %r39, 0;
	add.s32 	%r1955, %r1948, %r38;
	selp.b32 	%r1956, %r1955, %r1954, %p498;
	shl.b32 	%r1957, %r1956, 2;
	add.s32 	%r1958, %r1908, %r1957;
	st.shared.u32 	[%r1958], %r13;
	add.s32 	%r1959, %r68, %r82;
	sub.s32 	%r1960, %r1903, %r1959;
	add.s32 	%r1961, %r1960, 8;
	setp.eq.s32 	%p499, %r41, 0;
	add.s32 	%r1962, %r1955, %r40;
	selp.b32 	%r1963, %r1962, %r1961, %p499;
	shl.b32 	%r1964, %r1963, 2;
	add.s32 	%r1965, %r1908, %r1964;
	st.shared.u32 	[%r1965], %r14;
	add.s32 	%r1966, %r69, %r82;
	sub.s32 	%r1967, %r1903, %r1966;
	add.s32 	%r1968, %r1967, 9;
	setp.eq.s32 	%p500, %r43, 0;
	add.s32 	%r1969, %r1962, %r42;
	selp.b32 	%r1970, %r1969, %r1968, %p500;
	shl.b32 	%r1971, %r1970, 2;
	add.s32 	%r1972, %r1908, %r1971;
	st.shared.u32 	[%r1972], %r15;
	add.s32 	%r1973, %r70, %r82;
	sub.s32 	%r1974, %r1903, %r1973;
	add.s32 	%r1975, %r1974, 10;
	setp.eq.s32 	%p501, %r45, 0;
	add.s32 	%r1976, %r1969, %r44;
	selp.b32 	%r1977, %r1976, %r1975, %p501;
	shl.b32 	%r1978, %r1977, 2;
	add.s32 	%r1979, %r1908, %r1978;
	st.shared.u32 	[%r1979], %r16;
	add.s32 	%r1980, %r71, %r82;
	sub.s32 	%r1981, %r1903, %r1980;
	add.s32 	%r1982, %r1981, 11;
	setp.eq.s32 	%p502, %r47, 0;
	add.s32 	%r1983, %r1976, %r46;
	selp.b32 	%r1984, %r1983, %r1982, %p502;
	shl.b32 	%r1985, %r1984, 2;
	add.s32 	%r1986, %r1908, %r1985;
	st.shared.u32 	[%r1986], %r17;
	add.s32 	%r1987, %r72, %r82;
	sub.s32 	%r1988, %r1903, %r1987;
	add.s32 	%r1989, %r1988, 12;
	setp.eq.s32 	%p503, %r49, 0;
	add.s32 	%r1990, %r1983, %r48;
	selp.b32 	%r1991, %r1990, %r1989, %p503;
	shl.b32 	%r1992, %r1991, 2;
	add.s32 	%r1993, %r1908, %r1992;
	st.shared.u32 	[%r1993], %r18;
	add.s32 	%r1994, %r73, %r82;
	sub.s32 	%r1995, %r1903, %r1994;
	add.s32 	%r1996, %r1995, 13;
	setp.eq.s32 	%p504, %r51, 0;
	add.s32 	%r1997, %r1990, %r50;
	selp.b32 	%r1998, %r1997, %r1996, %p504;
	shl.b32 	%r1999, %r1998, 2;
	add.s32 	%r2000, %r1908, %r1999;
	st.shared.u32 	[%r2000], %r19;
	add.s32 	%r2001, %r74, %r82;
	sub.s32 	%r2002, %r1903, %r2001;
	add.s32 	%r2003, %r2002, 14;
	setp.eq.s32 	%p505, %r53, 0;
	add.s32 	%r2004, %r1997, %r52;
	selp.b32 	%r2005, %r2004, %r2003, %p505;
	shl.b32 	%r2006, %r2005, 2;
	add.s32 	%r2007, %r1908, %r2006;
	st.shared.u32 	[%r2007], %r20;
	add.s32 	%r2008, %r75, %r82;
	sub.s32 	%r2009, %r1903, %r2008;
	add.s32 	%r2010, %r2009, 15;
	setp.eq.s32 	%p506, %r55, 0;
	add.s32 	%r2011, %r2004, %r54;
	selp.b32 	%r2012, %r2011, %r2010, %p506;
	shl.b32 	%r2013, %r2012, 2;
	add.s32 	%r2014, %r1908, %r2013;
	st.shared.u32 	[%r2014], %r21;
	add.s32 	%r2015, %r76, %r82;
	sub.s32 	%r2016, %r1903, %r2015;
	add.s32 	%r2017, %r2016, 16;
	setp.eq.s32 	%p507, %r57, 0;
	add.s32 	%r2018, %r2011, %r56;
	selp.b32 	%r2019, %r2018, %r2017, %p507;
	shl.b32 	%r2020, %r2019, 2;
	add.s32 	%r2021, %r1908, %r2020;
	st.shared.u32 	[%r2021], %r22;
	add.s32 	%r2022, %r77, %r82;
	sub.s32 	%r2023, %r1903, %r2022;
	add.s32 	%r2024, %r2023, 17;
	setp.eq.s32 	%p508, %r59, 0;
	add.s32 	%r2025, %r2018, %r58;
	selp.b32 	%r2026, %r2025, %r2024, %p508;
	shl.b32 	%r2027, %r2026, 2;
	add.s32 	%r2028, %r1908, %r2027;
	st.shared.u32 	[%r2028], %r23;
	add.s32 	%r2029, %r78, %r82;
	sub.s32 	%r2030, %r1903, %r2029;
	add.s32 	%r2031, %r2030, 18;
	setp.eq.s32 	%p509, %r61, 0;
	add.s32 	%r2032, %r2025, %r60;
	selp.b32 	%r2033, %r2032, %r2031, %p509;
	shl.b32 	%r2034, %r2033, 2;
	add.s32 	%r2035, %r1908, %r2034;
	st.shared.u32 	[%r2035], %r24;
	bar.sync 	0;
	ld.param.u8 	%rs1, [%rd1];
	ld.param.u64 	%rd1229, [%rd1+24];
	cvta.to.global.u64 	%rd5, %rd1229;
	ld.param.u64 	%rd6, [%rd1+8];
	ld.param.u64 	%rd7, [%rd1+16];
	setp.ge.s32 	%p510, %r3, %r83;
	@%p510 bra 	$L__BB7_10;
	setp.ne.s16 	%p512, %rs1, 0;
	mov.b64 	%rd1402, 0;
	@%p512 bra 	$L__BB7_9;
	ld.global.u64 	%rd1233, [%rd5];
	sub.s64 	%rd1402, %rd7, %rd1233;
$L__BB7_9:
	cvt.u64.u32 	%rd1234, %r3;
	add.s64 	%rd1235, %rd1402, %rd1234;
	not.b64 	%rd1236, %rd1235;
	add.s64 	%rd1404, %rd6, %rd1236;
	bra.uni 	$L__BB7_13;
$L__BB7_10:
	setp.ne.s16 	%p511, %rs1, 0;
	mov.b64 	%rd1403, 0;
	@%p511 bra 	$L__BB7_12;
	ld.global.u64 	%rd1403, [%rd5];
$L__BB7_12:
	sub.s32 	%r2036, %r3, %r83;
	cvt.s64.s32 	%rd1231, %r2036;
	add.s64 	%rd1404, %rd1403, %rd1231;
$L__BB7_13:
	shl.b32 	%r2037, %r3, 2;
	add.s32 	%r84, %r1908, %r2037;
	ld.shared.u32 	%r2039, [%r84];
	shl.b64 	%rd1237, %rd1404, 2;
	add.s64 	%rd1238, %rd4, %rd1237;
	st.global.u32 	[%rd1238], %r2039;
	add.s32 	%r85, %r3, 608;
	setp.lt.s32 	%p513, %r85, %r83;
	@%p513 bra 	$L__BB7_17;
	setp.ne.s16 	%p514, %rs1, 0;
	mov.b64 	%rd1405, 0;
	@%p514 bra 	$L__BB7_16;
	ld.global.u64 	%rd1405, [%rd5];
$L__BB7_16:
	sub.s32 	%r2040, %r85, %r83;
	cvt.s64.s32 	%rd1240, %r2040;
	add.s64 	%rd1407, %rd1405, %rd1240;
	bra.uni 	$L__BB7_20;
$L__BB7_17:
	setp.ne.s16 	%p515, %rs1, 0;
	mov.b64 	%rd1406, 0;
	@%p515 bra 	$L__BB7_19;
	ld.global.u64 	%rd1242, [%rd5];
	sub.s64 	%rd1406, %rd7, %rd1242;
$L__BB7_19:
	cvt.u64.u32 	%rd1243, %r85;
	add.s64 	%rd1244, %rd1406, %rd1243;
	not.b64 	%rd1245, %rd1244;
	add.s64 	%rd1407, %rd6, %rd1245;
$L__BB7_20:
	ld.shared.u32 	%r2041, [%r84+2432];
	shl.b64 	%rd1246, %rd1407, 2;
	add.s64 	%rd1247, %rd4, %rd1246;
	st.global.u32 	[%rd1247], %r2041;
	add.s32 	%r86, %r3, 1216;
	setp.lt.s32 	%p516, %r86, %r83;
	@%p516 bra 	$L__BB7_24;
	setp.ne.s16 	%p517, %rs1, 0;
	mov.b64 	%rd1408, 0;
	@%p517 bra 	$L__BB7_23;
	ld.global.u64 	%rd1408, [%rd5];
$L__BB7_23:
	sub.s32 	%r2042, %r86, %r83;
	cvt.s64.s32 	%rd1249, %r2042;
	add.s64 	%rd1410, %rd1408, %rd1249;
	bra.uni 	$L__BB7_27;
$L__BB7_24:
	setp.ne.s16 	%p518, %rs1, 0;
	mov.b64 	%rd1409, 0;
	@%p518 bra 	$L__BB7_26;
	ld.global.u64 	%rd1251, [%rd5];
	sub.s64 	%rd1409, %rd7, %rd1251;
$L__BB7_26:
	cvt.u64.u32 	%rd1252, %r86;
	add.s64 	%rd1253, %rd1409, %rd1252;
	not.b64 	%rd1254, %rd1253;
	add.s64 	%rd1410, %rd6, %rd1254;
$L__BB7_27:
	ld.shared.u32 	%r2043, [%r84+4864];
	shl.b64 	%rd1255, %rd1410, 2;
	add.s64 	%rd1256, %rd4, %rd1255;
	st.global.u32 	[%rd1256], %r2043;
	add.s32 	%r87, %r3, 1824;
	setp.lt.s32 	%p519, %r87, %r83;
	@%p519 bra 	$L__BB7_31;
	setp.ne.s16 	%p520, %rs1, 0;
	mov.b64 	%rd1411, 0;
	@%p520 bra 	$L__BB7_30;
	ld.global.u64 	%rd1411, [%rd5];
$L__BB7_30:
	sub.s32 	%r2044, %r87, %r83;
	cvt.s64.s32 	%rd1258, %r2044;
	add.s64 	%rd1413, %rd1411, %rd1258;
	bra.uni 	$L__BB7_34;
$L__BB7_31:
	setp.ne.s16 	%p521, %rs1, 0;
	mov.b64 	%rd1412, 0;
	@%p521 bra 	$L__BB7_33;
	ld.global.u64 	%rd1260, [%rd5];
	sub.s64 	%rd1412, %rd7, %rd1260;
$L__BB7_33:
	cvt.u64.u32 	%rd1261, %r87;
	add.s64 	%rd1262, %rd1412, %rd1261;
	not.b64 	%rd1263, %rd1262;
	add.s64 	%rd1413, %rd6, %rd1263;
$L__BB7_34:
	ld.shared.u32 	%r2045, [%r84+7296];
	shl.b64 	%rd1264, %rd1413, 2;
	add.s64 	%rd1265, %rd4, %rd1264;
	st.global.u32 	[%rd1265], %r2045;
	add.s32 	%r88, %r3, 2432;
	setp.lt.s32 	%p522, %r88, %r83;
	@%p522 bra 	$L__BB7_38;
	setp.ne.s16 	%p523, %rs1, 0;
	mov.b64 	%rd1414, 0;
	@%p523 bra 	$L__BB7_37;
	ld.global.u64 	%rd1414, [%rd5];
$L__BB7_37:
	sub.s32 	%r2046, %r88, %r83;
	cvt.s64.s32 	%rd1267, %r2046;
	add.s64 	%rd1416, %rd1414, %rd1267;
	bra.uni 	$L__BB7_41;
$L__BB7_38:
	setp.ne.s16 	%p524, %rs1, 0;
	mov.b64 	%rd1415, 0;
	@%p524 bra 	$L__BB7_40;
	ld.global.u64 	%rd1269, [%rd5];
	sub.s64 	%rd1415, %rd7, %rd1269;
$L__BB7_40:
	cvt.u64.u32 	%rd1270, %r88;
	add.s64 	%rd1271, %rd1415, %rd1270;
	not.b64 	%rd1272, %rd1271;
	add.s64 	%rd1416, %rd6, %rd1272;
$L__BB7_41:
	ld.shared.u32 	%r2047, [%r84+9728];
	shl.b64 	%rd1273, %rd1416, 2;
	add.s64 	%rd1274, %rd4, %rd1273;
	st.global.u32 	[%rd1274], %r2047;
	add.s32 	%r89, %r3, 3040;
	setp.lt.s32 	%p525, %r89, %r83;
	@%p525 bra 	$L__BB7_45;
	setp.ne.s16 	%p526, %rs1, 0;
	mov.b64 	%rd1417, 0;
	@%p526 bra 	$L__BB7_44;
	ld.global.u64 	%rd1417, [%rd5];
$L__BB7_44:
	sub.s32 	%r2048, %r89, %r83;
	cvt.s64.s32 	%rd1276, %r2048;
	add.s64 	%rd1419, %rd1417, %rd1276;
	bra.uni 	$L__BB7_48;
$L__BB7_45:
	setp.ne.s16 	%p527, %rs1, 0;
	mov.b64 	%rd1418, 0;
	@%p527 bra 	$L__BB7_47;
	ld.global.u64 	%rd1278, [%rd5];
	sub.s64 	%rd1418, %rd7, %rd1278;
$L__BB7_47:
	cvt.u64.u32 	%rd1279, %r89;
	add.s64 	%rd1280, %rd1418, %rd1279;
	not.b64 	%rd1281, %rd1280;
	add.s64 	%rd1419, %rd6, %rd1281;
$L__BB7_48:
	ld.shared.u32 	%r2049, [%r84+12160];
	shl.b64 	%rd1282, %rd1419, 2;
	add.s64 	%rd1283, %rd4, %rd1282;
	st.global.u32 	[%rd1283], %r2049;
	add.s32 	%r90, %r3, 3648;
	setp.lt.s32 	%p528, %r90, %r83;
	@%p528 bra 	$L__BB7_52;
	setp.ne.s16 	%p529, %rs1, 0;
	mov.b64 	%rd1420, 0;
	@%p529 bra 	$L__BB7_51;
	ld.global.u64 	%rd1420, [%rd5];
$L__BB7_51:
	sub.s32 	%r2050, %r90, %r83;
	cvt.s64.s32 	%rd1285, %r2050;
	add.s64 	%rd1422, %rd1420, %rd1285;
	bra.uni 	$L__BB7_55;
$L__BB7_52:
	setp.ne.s16 	%p530, %rs1, 0;
	mov.b64 	%rd1421, 0;
	@%p530 bra 	$L__BB7_54;
	ld.global.u64 	%rd1287, [%rd5];
	sub.s64 	%rd1421, %rd7, %rd1287;
$L__BB7_54:
	cvt.u64.u32 	%rd1288, %r90;
	add.s64 	%rd1289, %rd1421, %rd1288;
	not.b64 	%rd1290, %rd1289;
	add.s64 	%rd1422, %rd6, %rd1290;
$L__BB7_55:
	ld.shared.u32 	%r2051, [%r84+14592];
	shl.b64 	%rd1291, %rd1422, 2;
	add.s64 	%rd1292, %rd4, %rd1291;
	st.global.u32 	[%rd1292], %r2051;
	add.s32 	%r91, %r3, 4256;
	setp.lt.s32 	%p531, %r91, %r83;
	@%p531 bra 	$L__BB7_59;
	setp.ne.s16 	%p532, %rs1, 0;
	mov.b64 	%rd1423, 0;
	@%p532 bra 	$L__BB7_58;
	ld.global.u64 	%rd1423, [%rd5];
$L__BB7_58:
	sub.s32 	%r2052, %r91, %r83;
	cvt.s64.s32 	%rd1294, %r2052;
	add.s64 	%rd1425, %rd1423, %rd1294;
	bra.uni 	$L__BB7_62;
$L__BB7_59:
	setp.ne.s16 	%p533, %rs1, 0;
	mov.b64 	%rd1424, 0;
	@%p533 bra 	$L__BB7_61;
	ld.global.u64 	%rd1296, [%rd5];
	sub.s64 	%rd1424, %rd7, %rd1296;
$L__BB7_61:
	cvt.u64.u32 	%rd1297, %r91;
	add.s64 	%rd1298, %rd1424, %rd1297;
	not.b64 	%rd1299, %rd1298;
	add.s64 	%rd1425, %rd6, %rd1299;
$L__BB7_62:
	ld.shared.u32 	%r2053, [%r84+17024];
	shl.b64 	%rd1300, %rd1425, 2;
	add.s64 	%rd1301, %rd4, %rd1300;
	st.global.u32 	[%rd1301], %r2053;
	add.s32 	%r92, %r3, 4864;
	setp.lt.s32 	%p534, %r92, %r83;
	@%p534 bra 	$L__BB7_66;
	setp.ne.s16 	%p535, %rs1, 0;
	mov.b64 	%rd1426, 0;
	@%p535 bra 	$L__BB7_65;
	ld.global.u64 	%rd1426, [%rd5];
$L__BB7_65:
	sub.s32 	%r2054, %r92, %r83;
	cvt.s64.s32 	%rd1303, %r2054;
	add.s64 	%rd1428, %rd1426, %rd1303;
	bra.uni 	$L__BB7_69;
$L__BB7_66:
	setp.ne.s16 	%p536, %rs1, 0;
	mov.b64 	%rd1427, 0;
	@%p536 bra 	$L__BB7_68;
	ld.global.u64 	%rd1305, [%rd5];
	sub.s64 	%rd1427, %rd7, %rd1305;
$L__BB7_68:
	cvt.u64.u32 	%rd1306, %r92;
	add.s64 	%rd1307, %rd1427, %rd1306;
	not.b64 	%rd1308, %rd1307;
	add.s64 	%rd1428, %rd6, %rd1308;
$L__BB7_69:
	ld.shared.u32 	%r2055, [%r84+19456];
	shl.b64 	%rd1309, %rd1428, 2;
	add.s64 	%rd1310, %rd4, %rd1309;
	st.global.u32 	[%rd1310], %r2055;
	add.s32 	%r93, %r3, 5472;
	setp.lt.s32 	%p537, %r93, %r83;
	@%p537 bra 	$L__BB7_73;
	setp.ne.s16 	%p538, %rs1, 0;
	mov.b64 	%rd1429, 0;
	@%p538 bra 	$L__BB7_72;
	ld.global.u64 	%rd1429, [%rd5];
$L__BB7_72:
	sub.s32 	%r2056, %r93, %r83;
	cvt.s64.s32 	%rd1312, %r2056;
	add.s64 	%rd1431, %rd1429, %rd1312;
	bra.uni 	$L__BB7_76;
$L__BB7_73:
	setp.ne.s16 	%p539, %rs1, 0;
	mov.b64 	%rd1430, 0;
	@%p539 bra 	$L__BB7_75;
	ld.global.u64 	%rd1314, [%rd5];
	sub.s64 	%rd1430, %rd7, %rd1314;
$L__BB7_75:
	cvt.u64.u32 	%rd1315, %r93;
	add.s64 	%rd1316, %rd1430, %rd1315;
	not.b64 	%rd1317, %rd1316;
	add.s64 	%rd1431, %rd6, %rd1317;
$L__BB7_76:
	ld.shared.u32 	%r2057, [%r84+21888];
	shl.b64 	%rd1318, %rd1431, 2;
	add.s64 	%rd1319, %rd4, %rd1318;
	st.global.u32 	[%rd1319], %r2057;
	add.s32 	%r94, %r3, 6080;
	setp.lt.s32 	%p540, %r94, %r83;
	@%p540 bra 	$L__BB7_80;
	setp.ne.s16 	%p541, %rs1, 0;
	mov.b64 	%rd1432, 0;
	@%p541 bra 	$L__BB7_79;
	ld.global.u64 	%rd1432, [%rd5];
$L__BB7_79:
	sub.s32 	%r2058, %r94, %r83;
	cvt.s64.s32 	%rd1321, %r2058;
	add.s64 	%rd1434, %rd1432, %rd1321;
	bra.uni 	$L__BB7_83;
$L__BB7_80:
	setp.ne.s16 	%p542, %rs1, 0;
	mov.b64 	%rd1433, 0;
	@%p542 bra 	$L__BB7_82;
	ld.global.u64 	%rd1323, [%rd5];
	sub.s64 	%rd1433, %rd7, %rd1323;
$L__BB7_82:
	cvt.u64.u32 	%rd1324, %r94;
	add.s64 	%rd1325, %rd1433, %rd1324;
	not.b64 	%rd1326, %rd1325;
	add.s64 	%rd1434, %rd6, %rd1326;
$L__BB7_83:
	ld.shared.u32 	%r2059, [%r84+24320];
	shl.b64 	%rd1327, %rd1434, 2;
	add.s64 	%rd1328, %rd4, %rd1327;
	st.global.u32 	[%rd1328], %r2059;
	add.s32 	%r95, %r3, 6688;
	setp.lt.s32 	%p543, %r95, %r83;
	@%p543 bra 	$L__BB7_87;
	setp.ne.s16 	%p544, %rs1, 0;
	mov.b64 	%rd1435, 0;
	@%p544 bra 	$L__BB7_86;
	ld.global.u64 	%rd1435, [%rd5];
$L__BB7_86:
	sub.s32 	%r2060, %r95, %r83;
	cvt.s64.s32 	%rd1330, %r2060;
	add.s64 	%rd1437, %rd1435, %rd1330;
	bra.uni 	$L__BB7_90;
$L__BB7_87:
	setp.ne.s16 	%p545, %rs1, 0;
	mov.b64 	%rd1436, 0;
	@%p545 bra 	$L__BB7_89;
	ld.global.u64 	%rd1332, [%rd5];
	sub.s64 	%rd1436, %rd7, %rd1332;
$L__BB7_89:
	cvt.u64.u32 	%rd1333, %r95;
	add.s64 	%rd1334, %rd1436, %rd1333;
	not.b64 	%rd1335, %rd1334;
	add.s64 	%rd1437, %rd6, %rd1335;
$L__BB7_90:
	ld.shared.u32 	%r2061, [%r84+26752];
	shl.b64 	%rd1336, %rd1437, 2;
	add.s64 	%rd1337, %rd4, %rd1336;
	st.global.u32 	[%rd1337], %r2061;
	add.s32 	%r96, %r3, 7296;
	setp.lt.s32 	%p546, %r96, %r83;
	@%p546 bra 	$L__BB7_94;
	setp.ne.s16 	%p547, %rs1, 0;
	mov.b64 	%rd1438, 0;
	@%p547 bra 	$L__BB7_93;
	ld.global.u64 	%rd1438, [%rd5];
$L__BB7_93:
	sub.s32 	%r2062, %r96, %r83;
	cvt.s64.s32 	%rd1339, %r2062;
	add.s64 	%rd1440, %rd1438, %rd1339;
	bra.uni 	$L__BB7_97;
$L__BB7_94:
	setp.ne.s16 	%p548, %rs1, 0;
	mov.b64 	%rd1439, 0;
	@%p548 bra 	$L__BB7_96;
	ld.global.u64 	%rd1341, [%rd5];
	sub.s64 	%rd1439, %rd7, %rd1341;
$L__BB7_96:
	cvt.u64.u32 	%rd1342, %r96;
	add.s64 	%rd1343, %rd1439, %rd1342;
	not.b64 	%rd1344, %rd1343;
	add.s64 	%rd1440, %rd6, %rd1344;
$L__BB7_97:
	ld.shared.u32 	%r2063, [%r84+29184];
	shl.b64 	%rd1345, %rd1440, 2;
	add.s64 	%rd1346, %rd4, %rd1345;
	st.global.u32 	[%rd1346], %r2063;
	add.s32 	%r97, %r3, 7904;
	setp.lt.s32 	%p549, %r97, %r83;
	@%p549 bra 	$L__BB7_101;
	setp.ne.s16 	%p550, %rs1, 0;
	mov.b64 	%rd1441, 0;
	@%p550 bra 	$L__BB7_100;
	ld.global.u64 	%rd1441, [%rd5];
$L__BB7_100:
	sub.s32 	%r2064, %r97, %r83;
	cvt.s64.s32 	%rd1348, %r2064;
	add.s64 	%rd1443, %rd1441, %rd1348;
	bra.uni 	$L__BB7_104;
$L__BB7_101:
	setp.ne.s16 	%p551, %rs1, 0;
	mov.b64 	%rd1442, 0;
	@%p551 bra 	$L__BB7_103;
	ld.global.u64 	%rd1350, [%rd5];
	sub.s64 	%rd1442, %rd7, %rd1350;
$L__BB7_103:
	cvt.u64.u32 	%rd1351, %r97;
	add.s64 	%rd1352, %rd1442, %rd1351;
	not.b64 	%rd1353, %rd1352;
	add.s64 	%rd1443, %rd6, %rd1353;
$L__BB7_104:
	ld.shared.u32 	%r2065, [%r84+31616];
	shl.b64 	%rd1354, %rd1443, 2;
	add.s64 	%rd1355, %rd4, %rd1354;
	st.global.u32 	[%rd1355], %r2065;
	add.s32 	%r98, %r3, 8512;
	setp.lt.s32 	%p552, %r98, %r83;
	@%p552 bra 	$L__BB7_108;
	setp.ne.s16 	%p553, %rs1, 0;
	mov.b64 	%rd1444, 0;
	@%p553 bra 	$L__BB7_107;
	ld.global.u64 	%rd1444, [%rd5];
$L__BB7_107:
	sub.s32 	%r2066, %r98, %r83;
	cvt.s64.s32 	%rd1357, %r2066;
	add.s64 	%rd1446, %rd1444, %rd1357;
	bra.uni 	$L__BB7_111;
$L__BB7_108:
	setp.ne.s16 	%p554, %rs1, 0;
	mov.b64 	%rd1445, 0;
	@%p554 bra 	$L__BB7_110;
	ld.global.u64 	%rd1359, [%rd5];
	sub.s64 	%rd1445, %rd7, %rd1359;
$L__BB7_110:
	cvt.u64.u32 	%rd1360, %r98;
	add.s64 	%rd1361, %rd1445, %rd1360;
	not.b64 	%rd1362, %rd1361;
	add.s64 	%rd1446, %rd6, %rd1362;
$L__BB7_111:
	ld.shared.u32 	%r2067, [%r84+34048];
	shl.b64 	%rd1363, %rd1446, 2;
	add.s64 	%rd1364, %rd4, %rd1363;
	st.global.u32 	[%rd1364], %r2067;
	add.s32 	%r99, %r3, 9120;
	setp.lt.s32 	%p555, %r99, %r83;
	@%p555 bra 	$L__BB7_115;
	setp.ne.s16 	%p556, %rs1, 0;
	mov.b64 	%rd1447, 0;
	@%p556 bra 	$L__BB7_114;
	ld.global.u64 	%rd1447, [%rd5];
$L__BB7_114:
	sub.s32 	%r2068, %r99, %r83;
	cvt.s64.s32 	%rd1366, %r2068;
	add.s64 	%rd1449, %rd1447, %rd1366;
	bra.uni 	$L__BB7_118;
$L__BB7_115:
	setp.ne.s16 	%p557, %rs1, 0;
	mov.b64 	%rd1448, 0;
	@%p557 bra 	$L__BB7_117;
	ld.global.u64 	%rd1368, [%rd5];
	sub.s64 	%rd1448, %rd7, %rd1368;
$L__BB7_117:
	cvt.u64.u32 	%rd1369, %r99;
	add.s64 	%rd1370, %rd1448, %rd1369;
	not.b64 	%rd1371, %rd1370;
	add.s64 	%rd1449, %rd6, %rd1371;
$L__BB7_118:
	ld.shared.u32 	%r2069, [%r84+36480];
	shl.b64 	%rd1372, %rd1449, 2;
	add.s64 	%rd1373, %rd4, %rd1372;
	st.global.u32 	[%rd1373], %r2069;
	add.s32 	%r100, %r3, 9728;
	setp.lt.s32 	%p558, %r100, %r83;
	@%p558 bra 	$L__BB7_122;
	setp.ne.s16 	%p559, %rs1, 0;
	mov.b64 	%rd1450, 0;
	@%p559 bra 	$L__BB7_121;
	ld.global.u64 	%rd1450, [%rd5];
$L__BB7_121:
	sub.s32 	%r2070, %r100, %r83;
	cvt.s64.s32 	%rd1375, %r2070;
	add.s64 	%rd1452, %rd1450, %rd1375;
	bra.uni 	$L__BB7_125;
$L__BB7_122:
	setp.ne.s16 	%p560, %rs1, 0;
	mov.b64 	%rd1451, 0;
	@%p560 bra 	$L__BB7_124;
	ld.global.u64 	%rd1377, [%rd5];
	sub.s64 	%rd1451, %rd7, %rd1377;
$L__BB7_124:
	cvt.u64.u32 	%rd1378, %r100;
	add.s64 	%rd1379, %rd1451, %rd1378;
	not.b64 	%rd1380, %rd1379;
	add.s64 	%rd1452, %rd6, %rd1380;
$L__BB7_125:
	ld.shared.u32 	%r2071, [%r84+38912];
	shl.b64 	%rd1381, %rd1452, 2;
	add.s64 	%rd1382, %rd4, %rd1381;
	st.global.u32 	[%rd1382], %r2071;
	add.s32 	%r101, %r3, 10336;
	setp.lt.s32 	%p561, %r101, %r83;
	@%p561 bra 	$L__BB7_129;
	setp.ne.s16 	%p562, %rs1, 0;
	mov.b64 	%rd1453, 0;
	@%p562 bra 	$L__BB7_128;
	ld.global.u64 	%rd1453, [%rd5];
$L__BB7_128:
	sub.s32 	%r2072, %r101, %r83;
	cvt.s64.s32 	%rd1384, %r2072;
	add.s64 	%rd1455, %rd1453, %rd1384;
	bra.uni 	$L__BB7_132;
$L__BB7_129:
	setp.ne.s16 	%p563, %rs1, 0;
	mov.b64 	%rd1454, 0;
	@%p563 bra 	$L__BB7_131;
	ld.global.u64 	%rd1386, [%rd5];
	sub.s64 	%rd1454, %rd7, %rd1386;
$L__BB7_131:
	cvt.u64.u32 	%rd1387, %r101;
	add.s64 	%rd1388, %rd1454, %rd1387;
	not.b64 	%rd1389, %rd1388;
	add.s64 	%rd1455, %rd6, %rd1389;
$L__BB7_132:
	ld.shared.u32 	%r2073, [%r84+41344];
	shl.b64 	%rd1390, %rd1455, 2;
	add.s64 	%rd1391, %rd4, %rd1390;
	st.global.u32 	[%rd1391], %r2073;
	add.s32 	%r102, %r3, 10944;
	setp.lt.s32 	%p564, %r102, %r83;
	@%p564 bra 	$L__BB7_136;
	setp.ne.s16 	%p565, %rs1, 0;
	mov.b64 	%rd1456, 0;
	@%p565 bra 	$L__BB7_135;
	ld.global.u64 	%rd1456, [%rd5];
$L__BB7_135:
	sub.s32 	%r2074, %r102, %r83;
	cvt.s64.s32 	%rd1393, %r2074;
	add.s64 	%rd1458, %rd1456, %rd1393;
	bra.uni 	$L__BB7_139;
$L__BB7_136:
	setp.ne.s16 	%p566, %rs1, 0;
	mov.b64 	%rd1457, 0;
	@%p566 bra 	$L__BB7_138;
	ld.global.u64 	%rd1395, [%rd5];
	sub.s64 	%rd1457, %rd7, %rd1395;
$L__BB7_138:
	cvt.u64.u32 	%rd1396, %r102;
	add.s64 	%rd1397, %rd1457, %rd1396;
	not.b64 	%rd1398, %rd1397;
	add.s64 	%rd1458, %rd6, %rd1398;
$L__BB7_139:
	ld.shared.u32 	%r2075, [%r84+43776];
	shl.b64 	%rd1399, %rd1458, 2;
	add.s64 	%rd1400, %rd4, %rd1399;
	st.global.u32 	[%rd1400], %r2075;
	bra.uni 	$L__BB7_743;
$L__BB7_140:
	ld.param.u8 	%rs86, [%rd1];
	setp.eq.s16 	%p344, %rs86, 0;
	ld.param.u64 	%rd991, [%rd1+16];
	selp.b64 	%rd992, %rd991, 0, %p344;
	cvt.s64.s32 	%rd993, %r2;
	add.s64 	%rd994, %rd992, %rd993;
	mov.u32 	%r103, %tid.x;
	and.b32  	%r1395, %r103, 31;
	and.b32  	%r1396, %r103, 992;
	mul.lo.s32 	%r1397, %r1396, 19;
	or.b32  	%r1398, %r1397, %r1395;
	cvt.u64.u32 	%rd995, %r1398;
	add.s64 	%rd996, %rd994, %rd995;
	shl.b64 	%rd997, %rd996, 2;
	add.s64 	%rd998, %rd2, %rd997;
	ld.global.u32 	%r1399, [%rd998];
	ld.global.u32 	%r1400, [%rd998+128];
	ld.global.u32 	%r1401, [%rd998+256];
	ld.global.u32 	%r1402, [%rd998+384];
	ld.global.u32 	%r1403, [%rd998+512];
	ld.global.u32 	%r1404, [%rd998+640];
	ld.global.u32 	%r1405, [%rd998+768];
	ld.global.u32 	%r1406, [%rd998+896];
	ld.global.u32 	%r1407, [%rd998+1024];
	ld.global.u32 	%r1408, [%rd998+1152];
	ld.global.u32 	%r1409, [%rd998+1280];
	ld.global.u32 	%r1410, [%rd998+1408];
	ld.global.u32 	%r1411, [%rd998+1536];
	ld.global.u32 	%r1412, [%rd998+1664];
	ld.global.u32 	%r1413, [%rd998+1792];
	ld.global.u32 	%r1414, [%rd998+1920];
	ld.global.u32 	%r1415, [%rd998+2048];
	ld.global.u32 	%r1416, [%rd998+2176];
	ld.global.u32 	%r1417, [%rd998+2304];
	// begin inline asm
	mov.u32 %r1364, %laneid;
	// end inline asm
	shr.u32 	%r105, %r103, 5;
	mad.lo.s32 	%r1418, %r105, 608, %r1364;
	shl.b32 	%r1419, %r1418, 2;
	mov.u32 	%r1420, _ZZN3cub18CUB_300001_SM_10006detail6select23DeviceSelectSweepKernelINS2_10policy_hubIiNS0_8NullTypeElLb0ELNS0_10SelectImplE2EE10Policy1000EPiPS5_N6thrust24THRUST_300001_SM_1000_NS6detail15normal_iteratorINSC_10device_ptrIiEEEEPlNS0_13ScanTileStateIiLb1EEE7is_evenS5_iNS2_19streaming_context_tIlLb1EEELS6_2EEEvT0_T1_T2_T3_T4_T5_T6_T7_iT8_NS1_7vsmem_tEE19static_temp_storage;
	add.s32 	%r1421, %r1420, %r1419;
	st.shared.u32 	[%r1421], %r1399;
	st.shared.u32 	[%r1421+128], %r1400;
	st.shared.u32 	[%r1421+256], %r1401;
	st.shared.u32 	[%r1421+384], %r1402;
	st.shared.u32 	[%r1421+512], %r1403;
	st.shared.u32 	[%r1421+640], %r1404;
	st.shared.u32 	[%r1421+768], %r1405;
	st.shared.u32 	[%r1421+896], %r1406;
	st.shared.u32 	[%r1421+1024], %r1407;
	st.shared.u32 	[%r1421+1152], %r1408;
	st.shared.u32 	[%r1421+1280], %r1409;
	st.shared.u32 	[%r1421+1408], %r1410;
	st.shared.u32 	[%r1421+1536], %r1411;
	st.shared.u32 	[%r1421+1664], %r1412;
	st.shared.u32 	[%r1421+1792], %r1413;
	st.shared.u32 	[%r1421+1920], %r1414;
	st.shared.u32 	[%r1421+2048], %r1415;
	st.shared.u32 	[%r1421+2176], %r1416;
	st.shared.u32 	[%r1421+2304], %r1417;
	bar.warp.sync 	-1;
	mad.lo.s32 	%r1422, %r1364, 72, %r1421;
	ld.shared.u32 	%r106, [%r1422];
	ld.shared.u32 	%r107, [%r1422+4];
	ld.shared.u32 	%r108, [%r1422+8];
	ld.shared.u32 	%r109, [%r1422+12];
	ld.shared.u32 	%r110, [%r1422+16];
	ld.shared.u32 	%r111, [%r1422+20];
	ld.shared.u32 	%r112, [%r1422+24];
	ld.shared.u32 	%r113, [%r1422+28];
	ld.shared.u32 	%r114, [%r1422+32];
	ld.shared.u32 	%r115, [%r1422+36];
	ld.shared.u32 	%r116, [%r1422+40];
	ld.shared.u32 	%r117, [%r1422+44];
	ld.shared.u32 	%r118, [%r1422+48];
	ld.shared.u32 	%r119, [%r1422+52];
	ld.shared.u32 	%r120, [%r1422+56];
	ld.shared.u32 	%r121, [%r1422+60];
	ld.shared.u32 	%r122, [%r1422+64];
	ld.shared.u32 	%r123, [%r1422+68];
	ld.shared.u32 	%r124, [%r1422+72];
	and.b32  	%r125, %r106, 1;
	xor.b32  	%r126, %r125, 1;
	and.b32  	%r127, %r107, 1;
	xor.b32  	%r128, %r127, 1;
	and.b32  	%r129, %r108, 1;
	xor.b32  	%r130, %r129, 1;
	and.b32  	%r131, %r109, 1;
	xor.b32  	%r132, %r131, 1;
	and.b32  	%r133, %r110, 1;
	xor.b32  	%r134, %r133, 1;
	and.b32  	%r135, %r111, 1;
	xor.b32  	%r136, %r135, 1;
	and.b32  	%r137, %r112, 1;
	xor.b32  	%r138, %r137, 1;
	and.b32  	%r139, %r113, 1;
	xor.b32  	%r140, %r139, 1;
	and.b32  	%r141, %r114, 1;
	xor.b32  	%r142, %r141, 1;
	and.b32  	%r143, %r115, 1;
	xor.b32  	%r144, %r143, 1;
	and.b32  	%r145, %r116, 1;
	xor.b32  	%r146, %r145, 1;
	and.b32  	%r147, %r117, 1;
	xor.b32  	%r148, %r147, 1;
	and.b32  	%r149, %r118, 1;
	xor.b32  	%r150, %r149, 1;
	and.b32  	%r151, %r119, 1;
	xor.b32  	%r152, %r151, 1;
	and.b32  	%r153, %r120, 1;
	xor.b32  	%r154, %r153, 1;
	and.b32  	%r155, %r121, 1;
	xor.b32  	%r156, %r155, 1;
	and.b32  	%r157, %r122, 1;
	xor.b32  	%r158, %r157, 1;
	and.b32  	%r159, %r123, 1;
	xor.b32  	%r160, %r159, 1;
	and.b32  	%r161, %r124, 1;
	xor.b32  	%r1423, %r161, 1;
	bar.sync 	0;
	add.s32 	%r162, %r128, %r126;
	add.s32 	%r163, %r130, %r162;
	add.s32 	%r164, %r132, %r163;
	add.s32 	%r165, %r134, %r164;
	add.s32 	%r166, %r136, %r165;
	add.s32 	%r167, %r138, %r166;
	add.s32 	%r168, %r140, %r167;
	add.s32 	%r169, %r142, %r168;
	add.s32 	%r170, %r144, %r169;
	add.s32 	%r171, %r146, %r170;
	add.s32 	%r172, %r148, %r171;
	add.s32 	%r173, %r150, %r172;
	add.s32 	%r174, %r152, %r173;
	add.s32 	%r175, %r154, %r174;
	add.s32 	%r176, %r156, %r175;
	add.s32 	%r177, %r158, %r176;
	add.s32 	%r178, %r160, %r177;
	add.s32 	%r1369, %r1423, %r178;
	mov.b32 	%r1367, 1;
	mov.b32 	%r1392, 0;
	mov.b32 	%r1394, -1;
	// begin inline asm
	{  .reg .s32 r0;  .reg .pred p;  shfl.sync.up.b32 r0|p, %r1369, %r1367, %r1392, %r1394;  @p add.s32 r0, r0, %r1369;  mov.s32 %r1365, r0;}
	// end inline asm
	mov.b32 	%r1373, 2;
	// begin inline asm
	{  .reg .s32 r0;  .reg .pred p;  shfl.sync.up.b32 r0|p, %r1365, %r1373, %r1392, %r1394;  @p add.s32 r0, r0, %r1365;  mov.s32 %r1371, r0;}
	// end inline asm
	mov.b32 	%r1379, 4;
	// begin inline asm
	{  .reg .s32 r0;  .reg .pred p;  shfl.sync.up.b32 r0|p, %r1371, %r1379, %r1392, %r1394;  @p add.s32 r0, r0, %r1371;  mov.s32 %r1377, r0;}
	// end inline asm
	mov.b32 	%r1385, 8;
	// begin inline asm
	{  .reg .s32 r0;  .reg .pred p;  shfl.sync.up.b32 r0|p, %r1377, %r1385, %r1392, %r1394;  @p add.s32 r0, r0, %r1377;  mov.s32 %r1383, r0;}
	// end inline asm
	mov.b32 	%r1391, 16;
	// begin inline asm
	{  .reg .s32 r0;  .reg .pred p;  shfl.sync.up.b32 r0|p, %r1383, %r1391, %r1392, %r1394;  @p add.s32 r0, r0, %r1383;  mov.s32 %r1389, r0;}
	// end inline asm
	setp.ne.s32 	%p345, %r1364, 31;
	@%p345 bra 	$L__BB7_142;
	shl.b32 	%r1424, %r105, 2;
	mov.u32 	%r1425, _ZZN3cub18CUB_300001_SM_10006detail6select23DeviceSelectSweepKernelINS2_10policy_hubIiNS0_8NullTypeElLb0ELNS0_10SelectImplE2EE10Policy1000EPiPS5_N6thrust24THRUST_300001_SM_1000_NS6detail15normal_iteratorINSC_10device_ptrIiEEEEPlNS0_13ScanTileStateIiLb1EEE7is_evenS5_iNS2_19streaming_context_tIlLb1EEELS6_2EEEvT0_T1_T2_T3_T4_T5_T6_T7_iT8_NS1_7vsmem_tEE19static_temp_storage;
	add.s32 	%r1426, %r1425, %r1424;
	st.shared.u32 	[%r1426], %r1389;
$L__BB7_142:
	sub.s32 	%r1427, %r1389, %r1369;
	bar.sync 	0;
	ld.shared.v4.u32 	{%r1428, %r1429, %r1430, %r1431}, [_ZZN3cub18CUB_300001_SM_10006detail6select23DeviceSelectSweepKernelINS2_10policy_hubIiNS0_8NullTypeElLb0ELNS0_10SelectImplE2EE10Policy1000EPiPS5_N6thrust24THRUST_300001_SM_1000_NS6detail15normal_iteratorINSC_10device_ptrIiEEEEPlNS0_13ScanTileStateIiLb1EEE7is_evenS5_iNS2_19streaming_context_tIlLb1EEELS6_2EEEvT0_T1_T2_T3_T4_T5_T6_T7_iT8_NS1_7vsmem_tEE19static_temp_storage];
	add.s32 	%r1432, %r1429, %r1428;
	setp.eq.s32 	%p346, %r105, 2;
	selp.b32 	%r1433, %r1432, %r1428, %p346;
	add.s32 	%r1434, %r1432, %r1430;
	setp.eq.s32 	%p347, %r105, 3;
	selp.b32 	%r1435, %r1434, %r1433, %p347;
	add.s32 	%r1436, %r1434, %r1431;
	setp.eq.s32 	%p348, %r105, 4;
	selp.b32 	%r1437, %r1436, %r1435, %p348;
	ld.shared.v4.u32 	{%r1438, %r1439, %r1440, %r1441}, [_ZZN3cub18CUB_300001_SM_10006detail6select23DeviceSelectSweepKernelINS2_10policy_hubIiNS0_8NullTypeElLb0ELNS0_10SelectImplE2EE10Policy1000EPiPS5_N6thrust24THRUST_300001_SM_1000_NS6detail15normal_iteratorINSC_10device_ptrIiEEEEPlNS0_13ScanTileStateIiLb1EEE7is_evenS5_iNS2_19streaming_context_tIlLb1EEELS6_2EEEvT0_T1_T2_T3_T4_T5_T6_T7_iT8_NS1_7vsmem_tEE19static_temp_storage+16];
	add.s32 	%r1442, %r1436, %r1438;
	setp.eq.s32 	%p349, %r105, 5;
	selp.b32 	%r1443, %r1442, %r1437, %p349;
	add.s32 	%r1444, %r1442, %r1439;
	setp.eq.s32 	%p350, %r105, 6;
	selp.b32 	%r1445, %r1444, %r1443, %p350;
	add.s32 	%r1446, %r1444, %r1440;
	setp.eq.s32 	%p351, %r105, 7;
	selp.b32 	%r1447, %r1446, %r1445, %p351;
	add.s32 	%r1448, %r1446, %r1441;
	setp.eq.s32 	%p352, %r105, 8;
	selp.b32 	%r1449, %r1448, %r1447, %p352;
	ld.shared.v4.u32 	{%r1450, %r1451, %r1452, %r1453}, [_ZZN3cub18CUB_300001_SM_10006detail6select23DeviceSelectSweepKernelINS2_10policy_hubIiNS0_8NullTypeElLb0ELNS0_10SelectImplE2EE10Policy1000EPiPS5_N6thrust24THRUST_300001_SM_1000_NS6detail15normal_iteratorINSC_10device_ptrIiEEEEPlNS0_13ScanTileStateIiLb1EEE7is_evenS5_iNS2_19streaming_context_tIlLb1EEELS6_2EEEvT0_T1_T2_T3_T4_T5_T6_T7_iT8_NS1_7vsmem_tEE19static_temp_storage+32];
	add.s32 	%r1454, %r1448, %r1450;
	setp.eq.s32 	%p353, %r105, 9;
	selp.b32 	%r1455, %r1454, %r1449, %p353;
	add.s32 	%r1456, %r1454, %r1451;
	setp.eq.s32 	%p354, %r105, 10;
	selp.b32 	%r1457, %r1456, %r1455, %p354;
	add.s32 	%r1458, %r1456, %r1452;
	setp.eq.s32 	%p355, %r105, 11;
	selp.b32 	%r1459, %r1458, %r1457, %p355;
	add.s32 	%r1460, %r1458, %r1453;
	setp.eq.s32 	%p356, %r105, 12;
	selp.b32 	%r1461, %r1460, %r1459, %p356;
	ld.shared.v4.u32 	{%r1462, %r1463, %r1464, %r1465}, [_ZZN3cub18CUB_300001_SM_10006detail6select23DeviceSelectSweepKernelINS2_10policy_hubIiNS0_8NullTypeElLb0ELNS0_10SelectImplE2EE10Policy1000EPiPS5_N6thrust24THRUST_300001_SM_1000_NS6detail15normal_iteratorINSC_10device_ptrIiEEEEPlNS0_13ScanTileStateIiLb1EEE7is_evenS5_iNS2_19streaming_context_tIlLb1EEELS6_2EEEvT0_T1_T2_T3_T4_T5_T6_T7_iT8_NS1_7vsmem_tEE19static_temp_storage+48];
	add.s32 	%r1466, %r1460, %r1462;
	setp.eq.s32 	%p357, %r105, 13;
	selp.b32 	%r1467, %r1466, %r1461, %p357;
	add.s32 	%r1468, %r1466, %r1463;
	setp.eq.s32 	%p358, %r105, 14;
	selp.b32 	%r1469, %r1468, %r1467, %p358;
	add.s32 	%r1470, %r1468, %r1464;
	setp.eq.s32 	%p359, %r105, 15;
	selp.b32 	%r1471, %r1470, %r1469, %p359;
	add.s32 	%r1472, %r1470, %r1465;
	setp.eq.s32 	%p360, %r105, 16;
	selp.b32 	%r1473, %r1472, %r1471, %p360;
	.pragma "used_bytes_mask 4095";
	ld.shared.v4.u32 	{%r1474, %r1475, %r1476, %r1477}, [_ZZN3cub18CUB_300001_SM_10006detail6select23DeviceSelectSweepKernelINS2_10policy_hubIiNS0_8NullTypeElLb0ELNS0_10SelectImplE2EE10Policy1000EPiPS5_N6thrust24THRUST_300001_SM_1000_NS6detail15normal_iteratorINSC_10device_ptrIiEEEEPlNS0_13ScanTileStateIiLb1EEE7is_evenS5_iNS2_19streaming_context_tIlLb1EEELS6_2EEEvT0_T1_T2_T3_T4_T5_T6_T7_iT8_NS1_7vsmem_tEE19static_temp_storage+64];
	add.s32 	%r1478, %r1472, %r1474;
	setp.eq.s32 	%p361, %r105, 17;
	selp.b32 	%r1479, %r1478, %r1473, %p361;
	add.s32 	%r1480, %r1478, %r1475;
	setp.eq.s32 	%p362, %r105, 18;
	selp.b32 	%r1481, %r1480, %r1479, %p362;
	add.s32 	%r181, %r1480, %r1476;
	setp.gt.u32 	%p363, %r103, 31;
	setp.lt.u32 	%p364, %r103, 32;
	setp.eq.s32 	%p365, %r1364, 0;
	selp.b32 	%r1482, 0, %r1427, %p365;
	add.s32 	%r2089, %r1481, %r1482;
	selp.b32 	%r183, %r1427, %r2089, %p364;
	@%p363 bra 	$L__BB7_158;
	setp.ne.s32 	%p366, %r103, 0;
	mul.wide.s32 	%rd999, %r2076, 8;
	add.s64 	%rd141, %rd3, %rd999;
	@%p366 bra 	$L__BB7_145;
	st.shared.u32 	[_ZZN3cub18CUB_300001_SM_10006detail6select23DeviceSelectSweepKernelINS2_10policy_hubIiNS0_8NullTypeElLb0ELNS0_10SelectImplE2EE10Policy1000EPiPS5_N6thrust24THRUST_300001_SM_1000_NS6detail15normal_iteratorINSC_10device_ptrIiEEEEPlNS0_13ScanTileStateIiLb1EEE7is_evenS5_iNS2_19streaming_context_tIlLb1EEELS6_2EEEvT0_T1_T2_T3_T4_T5_T6_T7_iT8_NS1_7vsmem_tEE19static_temp_storage+140], %r181;
	add.s64 	%rd1000, %rd141, 256;
	mov.b32 	%r1483, 100;
	// begin inline asm
	st.relaxed.gpu.v2.u32 [%rd1000], {%r1483, %r181};
	// end inline asm
$L__BB7_145:
	not.b32 	%r1489, %r103;
	add.s32 	%r2084, %r2076, %r1489;
	mov.b32 	%r1485, 950;
	// begin inline asm
	nanosleep.u32 %r1485;
	// end inline asm
	mul.wide.s32 	%rd1002, %r2084, 8;
	add.s64 	%rd1003, %rd3, %rd1002;
	add.s64 	%rd1001, %rd1003, 256;
	// begin inline asm
	ld.relaxed.gpu.v2.u32 {%r2086, %r2078}, [%rd1001];
	// end inline asm
	mov.b32 	%r2079, 942;
$L__BB7_146:
	setp.eq.s32 	%p367, %r2086, 99;
	mov.b32 	%r1490, -1;
	vote.sync.any.pred 	%p368, %p367, %r1490;
	not.pred 	%p369, %p368;
	@%p369 bra 	$L__BB7_148;
	mul.lo.s32 	%r1779, %r2076, 16807;
	and.b32  	%r2076, %r1779, 2147483647;
	add.s32 	%r1780, %r2079, 1;
	rem.u32 	%r1776, %r2076, %r1780;
	// begin inline asm
	nanosleep.u32 %r1776;
	// end inline asm
	shr.u32 	%r2079, %r2079, 1;
	// begin inline asm
	ld.relaxed.gpu.v2.u32 {%r2086, %r2078}, [%rd1001];
	// end inline asm
	bra.uni 	$L__BB7_146;
$L__BB7_148:
	setp.eq.s32 	%p370, %r2086, 101;
	mov.b32 	%r1517, -1;
	vote.sync.ballot.b32 	%r1519, %p370, %r1517;
	// begin inline asm
	mov.u32 %r1492, %lanemask_ge;
	// end inline asm
	and.b32  	%r1520, %r1519, %r1492;
	or.b32  	%r1521, %r1520, -2147483648;
	add.s32 	%r1522, %r1521, -1;
	not.b32 	%r1523, %r1521;
	and.b32  	%r1524, %r1523, %r1522;
	popc.b32 	%r1496, %r1524;
	mov.b32 	%r1495, 1;
	// begin inline asm
	shfl.sync.down.b32 %r1493, %r2078, %r1495, %r1496, %r1517;
	// end inline asm
	setp.lt.s32 	%p372, %r1364, %r1496;
	selp.b32 	%r1525, %r1493, 0, %p372;
	add.s32 	%r1499, %r1525, %r2078;
	mov.b32 	%r1500, 2;
	// begin inline asm
	shfl.sync.down.b32 %r1498, %r1499, %r1500, %r1496, %r1517;
	// end inline asm
	add.s32 	%r198, %r1364, 2;
	setp.gt.s32 	%p373, %r198, %r1496;
	selp.b32 	%r1526, 0, %r1498, %p373;
	add.s32 	%r1504, %r1499, %r1526;
	mov.b32 	%r1505, 4;
	// begin inline asm
	shfl.sync.down.b32 %r1503, %r1504, %r1505, %r1496, %r1517;
	// end inline asm
	add.s32 	%r199, %r1364, 4;
	setp.gt.s32 	%p374, %r199, %r1496;
	selp.b32 	%r1527, 0, %r1503, %p374;
	add.s32 	%r1509, %r1504, %r1527;
	mov.b32 	%r1510, 8;
	// begin inline asm
	shfl.sync.down.b32 %r1508, %r1509, %r1510, %r1496, %r1517;
	// end inline asm
	add.s32 	%r200, %r1364, 8;
	setp.gt.s32 	%p375, %r200, %r1496;
	selp.b32 	%r1528, 0, %r1508, %p375;
	add.s32 	%r1514, %r1509, %r1528;
	mov.b32 	%r1515, 16;
	// begin inline asm
	shfl.sync.down.b32 %r1513, %r1514, %r1515, %r1496, %r1517;
	// end inline asm
	add.s32 	%r201, %r1364, 16;
	setp.gt.s32 	%p376, %r201, %r1496;
	selp.b32 	%r1529, 0, %r1513, %p376;
	add.s32 	%r2082, %r1514, %r1529;
	add.s64 	%rd143, %rd3, 256;
	mov.b32 	%r2080, 942;
$L__BB7_149:
	setp.ne.s32 	%p377, %r2086, 101;
	mov.b32 	%r1530, -1;
	vote.sync.all.pred 	%p378, %p377, %r1530;
	not.pred 	%p379, %p378;
	@%p379 bra 	$L__BB7_154;
	shr.u32 	%r2080, %r2080, 1;
	mul.wide.s32 	%rd1216, %r2084, 8;
	add.s64 	%rd1217, %rd143, %rd1216;
	add.s64 	%rd1215, %rd1217, -256;
	// begin inline asm
	ld.relaxed.gpu.v2.u32 {%r2086, %r2087}, [%rd1215];
	// end inline asm
	mov.u32 	%r2088, %r2080;
$L__BB7_151:
	setp.eq.s32 	%p459, %r2086, 99;
	mov.b32 	%r1732, -1;
	vote.sync.any.pred 	%p460, %p459, %r1732;
	not.pred 	%p461, %p460;
	@%p461 bra 	$L__BB7_153;
	mul.lo.s32 	%r1774, %r2076, 16807;
	and.b32  	%r2076, %r1774, 2147483647;
	add.s32 	%r1775, %r2088, 1;
	rem.u32 	%r1771, %r2076, %r1775;
	// begin inline asm
	nanosleep.u32 %r1771;
	// end inline asm
	shr.u32 	%r2088, %r2088, 1;
	// begin inline asm
	ld.relaxed.gpu.v2.u32 {%r2086, %r2087}, [%rd1215];
	// end inline asm
	bra.uni 	$L__BB7_151;
$L__BB7_153:
	setp.eq.s32 	%p462, %r2086, 101;
	mov.b32 	%r1758, -1;
	vote.sync.ballot.b32 	%r1759, %p462, %r1758;
	and.b32  	%r1760, %r1759, %r1492;
	or.b32  	%r1761, %r1760, -2147483648;
	add.s32 	%r1762, %r1761, -1;
	not.b32 	%r1763, %r1761;
	and.b32  	%r1764, %r1763, %r1762;
	popc.b32 	%r1737, %r1764;
	mov.b32 	%r1736, 1;
	// begin inline asm
	shfl.sync.down.b32 %r1734, %r2087, %r1736, %r1737, %r1758;
	// end inline asm
	setp.lt.s32 	%p464, %r1364, %r1737;
	selp.b32 	%r1765, %r1734, 0, %p464;
	add.s32 	%r1740, %r1765, %r2087;
	mov.b32 	%r1741, 2;
	// begin inline asm
	shfl.sync.down.b32 %r1739, %r1740, %r1741, %r1737, %r1758;
	// end inline asm
	setp.gt.s32 	%p465, %r198, %r1737;
	selp.b32 	%r1766, 0, %r1739, %p465;
	add.s32 	%r1745, %r1740, %r1766;
	mov.b32 	%r1746, 4;
	// begin inline asm
	shfl.sync.down.b32 %r1744, %r1745, %r1746, %r1737, %r1758;
	// end inline asm
	setp.gt.s32 	%p466, %r199, %r1737;
	selp.b32 	%r1767, 0, %r1744, %p466;
	add.s32 	%r1750, %r1745, %r1767;
	mov.b32 	%r1751, 8;
	// begin inline asm
	shfl.sync.down.b32 %r1749, %r1750, %r1751, %r1737, %r1758;
	// end inline asm
	setp.gt.s32 	%p467, %r200, %r1737;
	selp.b32 	%r1768, 0, %r1749, %p467;
	add.s32 	%r1755, %r1750, %r1768;
	mov.b32 	%r1756, 16;
	// begin inline asm
	shfl.sync.down.b32 %r1754, %r1755, %r1756, %r1737, %r1758;
	// end inline asm
	setp.gt.s32 	%p468, %r201, %r1737;
	selp.b32 	%r1769, 0, %r1754, %p468;
	add.s32 	%r1770, %r1769, %r2082;
	add.s32 	%r2082, %r1770, %r1755;
	add.s32 	%r2084, %r2084, -32;
	bra.uni 	$L__BB7_149;
$L__BB7_154:
	@%p366 bra 	$L__BB7_156;
	add.s32 	%r1533, %r2082, %r181;
	add.s64 	%rd1004, %rd141, 256;
	mov.b32 	%r1532, 101;
	// begin inline asm
	st.relaxed.gpu.v2.u32 [%rd1004], {%r1532, %r1533};
	// end inline asm
	st.shared.u32 	[_ZZN3cub18CUB_300001_SM_10006detail6select23DeviceSelectSweepKernelINS2_10policy_hubIiNS0_8NullTypeElLb0ELNS0_10SelectImplE2EE10Policy1000EPiPS5_N6thrust24THRUST_300001_SM_1000_NS6detail15normal_iteratorINSC_10device_ptrIiEEEEPlNS0_13ScanTileStateIiLb1EEE7is_evenS5_iNS2_19streaming_context_tIlLb1EEELS6_2EEEvT0_T1_T2_T3_T4_T5_T6_T7_iT8_NS1_7vsmem_tEE19static_temp_storage+132], %r2082;
	st.shared.u32 	[_ZZN3cub18CUB_300001_SM_10006detail6select23DeviceSelectSweepKernelINS2_10policy_hubIiNS0_8NullTypeElLb0ELNS0_10SelectImplE2EE10Policy1000EPiPS5_N6thrust24THRUST_300001_SM_1000_NS6detail15normal_iteratorINSC_10device_ptrIiEEEEPlNS0_13ScanTileStateIiLb1EEE7is_evenS5_iNS2_19streaming_context_tIlLb1EEELS6_2EEEvT0_T1_T2_T3_T4_T5_T6_T7_iT8_NS1_7vsmem_tEE19static_temp_storage+136], %r1533;
$L__BB7_156:
	setp.ne.s32 	%p381, %r1364, 0;
	mov.u32 	%r2089, %r183;
	@%p381 bra 	$L__BB7_158;
	st.shared.u32 	[_ZZN3cub18CUB_300001_SM_10006detail6select23DeviceSelectSweepKernelINS2_10policy_hubIiNS0_8NullTypeElLb0ELNS0_10SelectImplE2EE10Policy1000EPiPS5_N6thrust24THRUST_300001_SM_1000_NS6detail15normal_iteratorINSC_10device_ptrIiEEEEPlNS0_13ScanTileStateIiLb1EEE7is_evenS5_iNS2_19streaming_context_tIlLb1EEELS6_2EEEvT0_T1_T2_T3_T4_T5_T6_T7_iT8_NS1_7vsmem_tEE19static_temp_storage+96], %r2082;
	mov.u32 	%r2089, %r2082;
$L__BB7_158:
	bar.sync 	0;
	setp.eq.s32 	%p382, %r103, 0;
	@%p382 bra 	$L__BB7_160;
	ld.shared.u32 	%r1534, [_ZZN3cub18CUB_300001_SM_10006detail6select23DeviceSelectSweepKernelINS2_10policy_hubIiNS0_8NullTypeElLb0ELNS0_10SelectImplE2EE10Policy1000EPiPS5_N6thrust24THRUST_300001_SM_1000_NS6detail15normal_iteratorINSC_10device_ptrIiEEEEPlNS0_13ScanTileStateIiLb1EEE7is_evenS5_iNS2_19streaming_context_tIlLb1EEELS6_2EEEvT0_T1_T2_T3_T4_T5_T6_T7_iT8_NS1_7vsmem_tEE19static_temp_storage+96];
	add.s32 	%r2089, %r1534, %r2089;
$L__BB7_160:
	add.s32 	%r1535, %r126, %r2089;
	add.s32 	%r1536, %r162, %r2089;
	add.s32 	%r1537, %r163, %r2089;
	add.s32 	%r1538, %r164, %r2089;
	add.s32 	%r1539, %r165, %r2089;
	add.s32 	%r1540, %r166, %r2089;
	add.s32 	%r1541, %r167, %r2089;
	add.s32 	%r1542, %r168, %r2089;
	add.s32 	%r1543, %r169, %r2089;
	add.s32 	%r1544, %r170, %r2089;
	add.s32 	%r1545, %r171, %r2089;
	add.s32 	%r1546, %r172, %r2089;
	add.s32 	%r1547, %r173, %r2089;
	add.s32 	%r1548, %r174, %r2089;
	add.s32 	%r1549, %r175, %r2089;
	add.s32 	%r1550, %r176, %r2089;
	add.s32 	%r1551, %r177, %r2089;
	add.s32 	%r1552, %r178, %r2089;
	mov.u32 	%r1553, _ZZN3cub18CUB_300001_SM_10006detail6select23DeviceSelectSweepKernelINS2_10policy_hubIiNS0_8NullTypeElLb0ELNS0_10SelectImplE2EE10Policy1000EPiPS5_N6thrust24THRUST_300001_SM_1000_NS6detail15normal_iteratorINSC_10device_ptrIiEEEEPlNS0_13ScanTileStateIiLb1EEE7is_evenS5_iNS2_19streaming_context_tIlLb1EEELS6_2EEEvT0_T1_T2_T3_T4_T5_T6_T7_iT8_NS1_7vsmem_tEE19static_temp_storage;
	ld.shared.u32 	%r1554, [_ZZN3cub18CUB_300001_SM_10006detail6select23DeviceSelectSweepKernelINS2_10policy_hubIiNS0_8NullTypeElLb0ELNS0_10SelectImplE2EE10Policy1000EPiPS5_N6thrust24THRUST_300001_SM_1000_NS6detail15normal_iteratorINSC_10device_ptrIiEEEEPlNS0_13ScanTileStateIiLb1EEE7is_evenS5_iNS2_19streaming_context_tIlLb1EEELS6_2EEEvT0_T1_T2_T3_T4_T5_T6_T7_iT8_NS1_7vsmem_tEE19static_temp_storage+140];
	ld.shared.u32 	%r1555, [_ZZN3cub18CUB_300001_SM_10006detail6select23DeviceSelectSweepKernelINS2_10policy_hubIiNS0_8NullTypeElLb0ELNS0_10SelectImplE2EE10Policy1000EPiPS5_N6thrust24THRUST_300001_SM_1000_NS6detail15normal_iteratorINSC_10device_ptrIiEEEEPlNS0_13ScanTileStateIiLb1EEE7is_evenS5_iNS2_19streaming_context_tIlLb1EEELS6_2EEEvT0_T1_T2_T3_T4_T5_T6_T7_iT8_NS1_7vsmem_tEE19static_temp_storage+132];
	sub.s32 	%r1556, %r2, %r1555;
	bar.sync 	0;
	sub.s32 	%r226, 11552, %r1554;
	mul.lo.s32 	%r1557, %r103, 19;
	sub.s32 	%r1558, %r2089, %r1555;
	sub.s32 	%r1559, %r1557, %r1558;
	setp.eq.s32 	%p383, %r125, 0;
	add.s32 	%r1560, %r1558, %r226;
	selp.b32 	%r1561, %r1560, %r1559, %p383;
	shl.b32 	%r1562, %r1561, 2;
	add.s32 	%r1563, %r1553, %r1562;
	st.shared.u32 	[%r1563], %r106;
	sub.s32 	%r1564, %r1555, %r1535;
	add.s32 	%r1565, %r1557, %r1564;
	add.s32 	%r1566, %r1565, 1;
	setp.eq.s32 	%p384, %r127, 0;
	add.s32 	%r1567, %r1560, %r126;
	selp.b32 	%r1568, %r1567, %r1566, %p384;
	shl.b32 	%r1569, %r1568, 2;
	add.s32 	%r1570, %r1553, %r1569;
	st.shared.u32 	[%r1570], %r107;
	sub.s32 	%r1571, %r1555, %r1536;
	add.s32 	%r1572, %r1557, %r1571;
	add.s32 	%r1573, %r1572, 2;
	setp.eq.s32 	%p385, %r129, 0;
	add.s32 	%r1574, %r1567, %r128;
	selp.b32 	%r1575, %r1574, %r1573, %p385;
	shl.b32 	%r1576, %r1575, 2;
	add.s32 	%r1577, %r1553, %r1576;
	st.shared.u32 	[%r1577], %r108;
	sub.s32 	%r1578, %r1555, %r1537;
	add.s32 	%r1579, %r1557, %r1578;
	add.s32 	%r1580, %r1579, 3;
	setp.eq.s32 	%p386, %r131, 0;
	add.s32 	%r1581, %r1574, %r130;
	selp.b32 	%r1582, %r1581, %r1580, %p386;
	shl.b32 	%r1583, %r1582, 2;
	add.s32 	%r1584, %r1553, %r1583;
	st.shared.u32 	[%r1584], %r109;
	sub.s32 	%r1585, %r1555, %r1538;
	add.s32 	%r1586, %r1557, %r1585;
	add.s32 	%r1587, %r1586, 4;
	setp.eq.s32 	%p387, %r133, 0;
	add.s32 	%r1588, %r1581, %r132;
	selp.b32 	%r1589, %r1588, %r1587, %p387;
	shl.b32 	%r1590, %r1589, 2;
	add.s32 	%r1591, %r1553, %r1590;
	st.shared.u32 	[%r1591], %r110;
	sub.s32 	%r1592, %r1555, %r1539;
	add.s32 	%r1593, %r1557, %r1592;
	add.s32 	%r1594, %r1593, 5;
	setp.eq.s32 	%p388, %r135, 0;
	add.s32 	%r1595, %r1588, %r134;
	selp.b32 	%r1596, %r1595, %r1594, %p388;
	shl.b32 	%r1597, %r1596, 2;
	add.s32 	%r1598, %r1553, %r1597;
	st.shared.u32 	[%r1598], %r111;
	sub.s32 	%r1599, %r1555, %r1540;
	add.s32 	%r1600, %r1557, %r1599;
	add.s32 	%r1601, %r1600, 6;
	setp.eq.s32 	%p389, %r137, 0;
	add.s32 	%r1602, %r1595, %r136;
	selp.b32 	%r1603, %r1602, %r1601, %p389;
	shl.b32 	%r1604, %r1603, 2;
	add.s32 	%r1605, %r1553, %r1604;
	st.shared.u32 	[%r1605], %r112;
	sub.s32 	%r1606, %r1555, %r1541;
	add.s32 	%r1607, %r1557, %r1606;
	add.s32 	%r1608, %r1607, 7;
	setp.eq.s32 	%p390, %r139, 0;
	add.s32 	%r1609, %r1602, %r138;
	selp.b32 	%r1610, %r1609, %r1608, %p390;
	shl.b32 	%r1611, %r1610, 2;
	add.s32 	%r1612, %r1553, %r1611;
	st.shared.u32 	[%r1612], %r113;
	sub.s32 	%r1613, %r1555, %r1542;
	add.s32 	%r1614, %r1557, %r1613;
	add.s32 	%r1615, %r1614, 8;
	setp.eq.s32 	%p391, %r141, 0;
	add.s32 	%r1616, %r1609, %r140;
	selp.b32 	%r1617, %r1616, %r1615, %p391;
	shl.b32 	%r1618, %r1617, 2;
	add.s32 	%r1619, %r1553, %r1618;
	st.shared.u32 	[%r1619], %r114;
	sub.s32 	%r1620, %r1555, %r1543;
	add.s32 	%r1621, %r1557, %r1620;
	add.s32 	%r1622, %r1621, 9;
	setp.eq.s32 	%p392, %r143, 0;
	add.s32 	%r1623, %r1616, %r142;
	selp.b32 	%r1624, %r1623, %r1622, %p392;
	shl.b32 	%r1625, %r1624, 2;
	add.s32 	%r1626, %r1553, %r1625;
	st.shared.u32 	[%r1626], %r115;
	sub.s32 	%r1627, %r1555, %r1544;
	add.s32 	%r1628, %r1557, %r1627;
	add.s32 	%r1629, %r1628, 10;
	setp.eq.s32 	%p393, %r145, 0;
	add.s32 	%r1630, %r1623, %r144;
	selp.b32 	%r1631, %r1630, %r1629, %p393;
	shl.b32 	%r1632, %r1631, 2;
	add.s32 	%r1633, %r1553, %r1632;
	st.shared.u32 	[%r1633], %r116;
	sub.s32 	%r1634, %r1555, %r1545;
	add.s32 	%r1635, %r1557, %r1634;
	add.s32 	%r1636, %r1635, 11;
	setp.eq.s32 	%p394, %r147, 0;
	add.s32 	%r1637, %r1630, %r146;
	selp.b32 	%r1638, %r1637, %r1636, %p394;
	shl.b32 	%r1639, %r1638, 2;
	add.s32 	%r1640, %r1553, %r1639;
	st.shared.u32 	[%r1640], %r117;
	sub.s32 	%r1641, %r1555, %r1546;
	add.s32 	%r1642, %r1557, %r1641;
	add.s32 	%r1643, %r1642, 12;
	setp.eq.s32 	%p395, %r149, 0;
	add.s32 	%r1644, %r1637, %r148;
	selp.b32 	%r1645, %r1644, %r1643, %p395;
	shl.b32 	%r1646, %r1645, 2;
	add.s32 	%r1647, %r1553, %r1646;
	st.shared.u32 	[%r1647], %r118;
	sub.s32 	%r1648, %r1555, %r1547;
	add.s32 	%r1649, %r1557, %r1648;
	add.s32 	%r1650, %r1649, 13;
	setp.eq.s32 	%p396, %r151, 0;
	add.s32 	%r1651, %r1644, %r150;
	selp.b32 	%r1652, %r1651, %r1650, %p396;
	shl.b32 	%r1653, %r1652, 2;
	add.s32 	%r1654, %r1553, %r1653;
	st.shared.u32 	[%r1654], %r119;
	sub.s32 	%r1655, %r1555, %r1548;
	add.s32 	%r1656, %r1557, %r1655;
	add.s32 	%r1657, %r1656, 14;
	setp.eq.s32 	%p397, %r153, 0;
	add.s32 	%r1658, %r1651, %r152;
	selp.b32 	%r1659, %r1658, %r1657, %p397;
	shl.b32 	%r1660, %r1659, 2;
	add.s32 	%r1661, %r1553, %r1660;
	st.shared.u32 	[%r1661], %r120;
	sub.s32 	%r1662, %r1555, %r1549;
	add.s32 	%r1663, %r1557, %r1662;
	add.s32 	%r1664, %r1663, 15;
	setp.eq.s32 	%p398, %r155, 0;
	add.s32 	%r1665, %r1658, %r154;
	selp.b32 	%r1666, %r1665, %r1664, %p398;
	shl.b32 	%r1667, %r1666, 2;
	add.s32 	%r1668, %r1553, %r1667;
	st.shared.u32 	[%r1668], %r121;
	sub.s32 	%r1669, %r1555, %r1550;
	add.s32 	%r1670, %r1557, %r1669;
	add.s32 	%r1671, %r1670, 16;
	setp.eq.s32 	%p399, %r157, 0;
	add.s32 	%r1672, %r1665, %r156;
	selp.b32 	%r1673, %r1672, %r1671, %p399;
	shl.b32 	%r1674, %r1673, 2;
	add.s32 	%r1675, %r1553, %r1674;
	st.shared.u32 	[%r1675], %r122;
	sub.s32 	%r1676, %r1555, %r1551;
	add.s32 	%r1677, %r1557, %r1676;
	add.s32 	%r1678, %r1677, 17;
	setp.eq.s32 	%p400, %r159, 0;
	add.s32 	%r1679, %r1672, %r158;
	selp.b32 	%r1680, %r1679, %r1678, %p400;
	shl.b32 	%r1681, %r1680, 2;
	add.s32 	%r1682, %r1553, %r1681;
	st.shared.u32 	[%r1682], %r123;
	sub.s32 	%r1683, %r1555, %r1552;
	add.s32 	%r1684, %r1557, %r1683;
	add.s32 	%r1685, %r1684, 18;
	setp.eq.s32 	%p401, %r161, 0;
	add.s32 	%r1686, %r1679, %r160;
	selp.b32 	%r1687, %r1686, %r1685, %p401;
	shl.b32 	%r1688, %r1687, 2;
	add.s32 	%r1689, %r1553, %r1688;
	st.shared.u32 	[%r1689], %r124;
	bar.sync 	0;
	ld.param.u8 	%rs2, [%rd1];
	ld.param.u64 	%rd1005, [%rd1+24];
	cvta.to.global.u64 	%rd145, %rd1005;
	cvt.s64.s32 	%rd146, %r1555;
	ld.param.u64 	%rd147, [%rd1+8];
	ld.param.u64 	%rd148, [%rd1+16];
	cvt.s64.s32 	%rd149, %r1556;
	setp.ge.s32 	%p402, %r103, %r226;
	@%p402 bra 	$L__BB7_164;
	setp.ne.s16 	%p404, %rs2, 0;
	mov.b64 	%rd1459, 0;
	@%p404 bra 	$L__BB7_163;
	ld.global.u64 	%rd1010, [%rd145];
	sub.s64 	%rd1459, %rd148, %rd1010;
$L__BB7_163:
	cvt.u64.u32 	%rd1011, %r103;
	add.s64 	%rd1012, %rd1011, %rd149;
	add.s64 	%rd1013, %rd1012, %rd1459;
	not.b64 	%rd1014, %rd1013;
	add.s64 	%rd1461, %rd147, %rd1014;
	bra.uni 	$L__BB7_167;
$L__BB7_164:
	setp.ne.s16 	%p403, %rs2, 0;
	mov.b64 	%rd1460, 0;
	@%p403 bra 	$L__BB7_166;
	ld.global.u64 	%rd1460, [%rd145];
$L__BB7_166:
	sub.s32 	%r1690, %r103, %r226;
	cvt.s64.s32 	%rd1007, %r1690;
	add.s64 	%rd1008, %rd1007, %rd146;
	add.s64 	%rd1461, %rd1008, %rd1460;
$L__BB7_167:
	shl.b32 	%r1691, %r103, 2;
	add.s32 	%r227, %r1553, %r1691;
	ld.shared.u32 	%r1693, [%r227];
	shl.b64 	%rd1015, %rd1461, 2;
	add.s64 	%rd1016, %rd4, %rd1015;
	st.global.u32 	[%rd1016], %r1693;
	add.s32 	%r228, %r103, 608;
	setp.lt.s32 	%p405, %r228, %r226;
	@%p405 bra 	$L__BB7_171;
	setp.ne.s16 	%p406, %rs2, 0;
	mov.b64 	%rd1462, 0;
	@%p406 bra 	$L__BB7_170;
	ld.global.u64 	%rd1462, [%rd145];
$L__BB7_170:
	sub.s32 	%r1694, %r228, %r226;
	cvt.s64.s32 	%rd1018, %r1694;
	add.s64 	%rd1019, %rd1018, %rd146;
	add.s64 	%rd1464, %rd1019, %rd1462;
	bra.uni 	$L__BB7_174;
$L__BB7_171:
	setp.ne.s16 	%p407, %rs2, 0;
	mov.b64 	%rd1463, 0;
	@%p407 bra 	$L__BB7_173;
	ld.global.u64 	%rd1021, [%rd145];
	sub.s64 	%rd1463, %rd148, %rd1021;
$L__BB7_173:
	cvt.u64.u32 	%rd1022, %r228;
	add.s64 	%rd1023, %rd1022, %rd149;
	add.s64 	%rd1024, %rd1023, %rd1463;
	not.b64 	%rd1025, %rd1024;
	add.s64 	%rd1464, %rd147, %rd1025;
$L__BB7_174:
	ld.shared.u32 	%r1695, [%r227+2432];
	shl.b64 	%rd1026, %rd1464, 2;
	add.s64 	%rd1027, %rd4, %rd1026;
	st.global.u32 	[%rd1027], %r1695;
	add.s32 	%r229, %r103, 1216;
	setp.lt.s32 	%p408, %r229, %r226;
	@%p408 bra 	$L__BB7_178;
	setp.ne.s16 	%p409, %rs2, 0;
	mov.b64 	%rd1465, 0;
	@%p409 bra 	$L__BB7_177;
	ld.global.u64 	%rd1465, [%rd145];
$L__BB7_177:
	sub.s32 	%r1696, %r229, %r226;
	cvt.s64.s32 	%rd1029, %r1696;
	add.s64 	%rd1030, %rd1029, %rd146;
	add.s64 	%rd1467, %rd1030, %rd1465;
	bra.uni 	$L__BB7_181;
$L__BB7_178:
	setp.ne.s16 	%p410, %rs2, 0;
	mov.b64 	%rd1466, 0;
	@%p410 bra 	$L__BB7_180;
	ld.global.u64 	%rd1032, [%rd145];
	sub.s64 	%rd1466, %rd148, %rd1032;
$L__BB7_180:
	cvt.u64.u32 	%rd1033, %r229;
	add.s64 	%rd1034, %rd1033, %rd149;
	add.s64 	%rd1035, %rd1034, %rd1466;
	not.b64 	%rd1036, %rd1035;
	add.s64 	%rd1467, %rd147, %rd1036;
$L__BB7_181:
	ld.shared.u32 	%r1697, [%r227+4864];
	shl.b64 	%rd1037, %rd1467, 2;
	add.s64 	%rd1038, %rd4, %rd1037;
	st.global.u32 	[%rd1038], %r1697;
	add.s32 	%r230, %r103, 1824;
	setp.lt.s32 	%p411, %r230, %r226;
	@%p411 bra 	$L__BB7_185;
	setp.ne.s16 	%p412, %rs2, 0;
	mov.b64 	%rd1468, 0;
	@%p412 bra 	$L__BB7_184;
	ld.global.u64 	%rd1468, [%rd145];
$L__BB7_184:
	sub.s32 	%r1698, %r230, %r226;
	cvt.s64.s32 	%rd1040, %r1698;
	add.s64 	%rd1041, %rd1040, %rd146;
	add.s64 	%rd1470, %rd1041, %rd1468;
	bra.uni 	$L__BB7_188;
$L__BB7_185:
	setp.ne.s16 	%p413, %rs2, 0;
	mov.b64 	%rd1469, 0;
	@%p413 bra 	$L__BB7_187;
	ld.global.u64 	%rd1043, [%rd145];
	sub.s64 	%rd1469, %rd148, %rd1043;
$L__BB7_187:
	cvt.u64.u32 	%rd1044, %r230;
	add.s64 	%rd1045, %rd1044, %rd149;
	add.s64 	%rd1046, %rd1045, %rd1469;
	not.b64 	%rd1047, %rd1046;
	add.s64 	%rd1470, %rd147, %rd1047;
$L__BB7_188:
	ld.shared.u32 	%r1699, [%r227+7296];
	shl.b64 	%rd1048, %rd1470, 2;
	add.s64 	%rd1049, %rd4, %rd1048;
	st.global.u32 	[%rd1049], %r1699;
	add.s32 	%r231, %r103, 2432;
	setp.lt.s32 	%p414, %r231, %r226;
	@%p414 bra 	$L__BB7_192;
	setp.ne.s16 	%p415, %rs2, 0;
	mov.b64 	%rd1471, 0;
	@%p415 bra 	$L__BB7_191;
	ld.global.u64 	%rd1471, [%rd145];
$L__BB7_191:
	sub.s32 	%r1700, %r231, %r226;
	cvt.s64.s32 	%rd1051, %r1700;
	add.s64 	%rd1052, %rd1051, %rd146;
	add.s64 	%rd1473, %rd1052, %rd1471;
	bra.uni 	$L__BB7_195;
$L__BB7_192:
	setp.ne.s16 	%p416, %rs2, 0;
	mov.b64 	%rd1472, 0;
	@%p416 bra 	$L__BB7_194;
	ld.global.u64 	%rd1054, [%rd145];
	sub.s64 	%rd1472, %rd148, %rd1054;
$L__BB7_194:
	cvt.u64.u32 	%rd1055, %r231;
	add.s64 	%rd1056, %rd1055, %rd149;
	add.s64 	%rd1057, %rd1056, %rd1472;
	not.b64 	%rd1058, %rd1057;
	add.s64 	%rd1473, %rd147, %rd1058;
$L__BB7_195:
	ld.shared.u32 	%r1701, [%r227+9728];
	shl.b64 	%rd1059, %rd1473, 2;
	add.s64 	%rd1060, %rd4, %rd1059;
	st.global.u32 	[%rd1060], %r1701;
	add.s32 	%r232, %r103, 3040;
	setp.lt.s32 	%p417, %r232, %r226;
	@%p417 bra 	$L__BB7_199;
	setp.ne.s16 	%p418, %rs2, 0;
	mov.b64 	%rd1474, 0;
	@%p418 bra 	$L__BB7_198;
	ld.global.u64 	%rd1474, [%rd145];
$L__BB7_198:
	sub.s32 	%r1702, %r232, %r226;
	cvt.s64.s32 	%rd1062, %r1702;
	add.s64 	%rd1063, %rd1062, %rd146;
	add.s64 	%rd1476, %rd1063, %rd1474;
	bra.uni 	$L__BB7_202;
$L__BB7_199:
	setp.ne.s16 	%p419, %rs2, 0;
	mov.b64 	%rd1475, 0;
	@%p419 bra 	$L__BB7_201;
	ld.global.u64 	%rd1065, [%rd145];
	sub.s64 	%rd1475, %rd148, %rd1065;
$L__BB7_201:
	cvt.u64.u32 	%rd1066, %r232;
	add.s64 	%rd1067, %rd1066, %rd149;
	add.s64 	%rd1068, %rd1067, %rd1475;
	not.b64 	%rd1069, %rd1068;
	add.s64 	%rd1476, %rd147, %rd1069;
$L__BB7_202:
	ld.shared.u32 	%r1703, [%r227+12160];
	shl.b64 	%rd1070, %rd1476, 2;
	add.s64 	%rd1071, %rd4, %rd1070;
	st.global.u32 	[%rd1071], %r1703;
	add.s32 	%r233, %r103, 3648;
	setp.lt.s32 	%p420, %r233, %r226;
	@%p420 bra 	$L__BB7_206;
	setp.ne.s16 	%p421, %rs2, 0;
	mov.b64 	%rd1477, 0;
	@%p421 bra 	$L__BB7_205;
	ld.global.u64 	%rd1477, [%rd145];
$L__BB7_205:
	sub.s32 	%r1704, %r233, %r226;
	cvt.s64.s32 	%rd1073, %r1704;
	add.s64 	%rd1074, %rd1073, %rd146;
	add.s64 	%rd1479, %rd1074, %rd1477;
	bra.uni 	$L__BB7_209;
$L__BB7_206:
	setp.ne.s16 	%p422, %rs2, 0;
	mov.b64 	%rd1478, 0;
	@%p422 bra 	$L__BB7_208;
	ld.global.u64 	%rd1076, [%rd145];
	sub.s64 	%rd1478, %rd148, %rd1076;
$L__BB7_208:
	cvt.u64.u32 	%rd1077, %r233;
	add.s64 	%rd1078, %rd1077, %rd149;
	add.s64 	%rd1079, %rd1078, %rd1478;
	not.b64 	%rd1080, %rd1079;
	add.s64 	%rd1479, %rd147, %rd1080;
$L__BB7_209:
	ld.shared.u32 	%r1705, [%r227+14592];
	shl.b64 	%rd1081, %rd1479, 2;
	add.s64 	%rd1082, %rd4, %rd1081;
	st.global.u32 	[%rd1082], %r1705;
	add.s32 	%r234, %r103, 4256;
	setp.lt.s32 	%p423, %r234, %r226;
	@%p423 bra 	$L__BB7_213;
	setp.ne.s16 	%p424, %rs2, 0;
	mov.b64 	%rd1480, 0;
	@%p424 bra 	$L__BB7_212;
	ld.global.u64 	%rd1480, [%rd145];
$L__BB7_212:
	sub.s32 	%r1706, %r234, %r226;
	cvt.s64.s32 	%rd1084, %r1706;
	add.s64 	%rd1085, %rd1084, %rd146;
	add.s64 	%rd1482, %rd1085, %rd1480;
	bra.uni 	$L__BB7_216;
$L__BB7_213:
	setp.ne.s16 	%p425, %rs2, 0;
	mov.b64 	%rd1481, 0;
	@%p425 bra 	$L__BB7_215;
	ld.global.u64 	%rd1087, [%rd145];
	sub.s64 	%rd1481, %rd148, %rd1087;
$L__BB7_215:
	cvt.u64.u32 	%rd1088, %r234;
	add.s64 	%rd1089, %rd1088, %rd149;
	add.s64 	%rd1090, %rd1089, %rd1481;
	not.b64 	%rd1091, %rd1090;
	add.s64 	%rd1482, %rd147, %rd1091;
$L__BB7_216:
	ld.shared.u32 	%r1707, [%r227+17024];
	shl.b64 	%rd1092, %rd1482, 2;
	add.s64 	%rd1093, %rd4, %rd1092;
	st.global.u32 	[%rd1093], %r1707;
	add.s32 	%r235, %r103, 4864;
	setp.lt.s32 	%p426, %r235, %r226;
	@%p426 bra 	$L__BB7_220;
	setp.ne.s16 	%p427, %rs2, 0;
	mov.b64 	%rd1483, 0;
	@%p427 bra 	$L__BB7_219;
	ld.global.u64 	%rd1483, [%rd145];
$L__BB7_219:
	sub.s32 	%r1708, %r235, %r226;
	cvt.s64.s32 	%rd1095, %r1708;
	add.s64 	%rd1096, %rd1095, %rd146;
	add.s64 	%rd1485, %rd1096, %rd1483;
	bra.uni 	$L__BB7_223;
$L__BB7_220:
	setp.ne.s16 	%p428, %rs2, 0;
	mov.b64 	%rd1484, 0;
	@%p428 bra 	$L__BB7_222;
	ld.global.u64 	%rd1098, [%rd145];
	sub.s64 	%rd1484, %rd148, %rd1098;
$L__BB7_222:
	cvt.u64.u32 	%rd1099, %r235;
	add.s64 	%rd1100, %rd1099, %rd149;
	add.s64 	%rd1101, %rd1100, %rd1484;
	not.b64 	%rd1102, %rd1101;
	add.s64 	%rd1485, %rd147, %rd1102;
$L__BB7_223:
	ld.shared.u32 	%r1709, [%r227+19456];
	shl.b64 	%rd1103, %rd1485, 2;
	add.s64 	%rd1104, %rd4, %rd1103;
	st.global.u32 	[%rd1104], %r1709;
	add.s32 	%r236, %r103, 5472;
	setp.lt.s32 	%p429, %r236, %r226;
	@%p429 bra 	$L__BB7_227;
	setp.ne.s16 	%p430, %rs2, 0;
	mov.b64 	%rd1486, 0;
	@%p430 bra 	$L__BB7_226;
	ld.global.u64 	%rd1486, [%rd145];
$L__BB7_226:
	sub.s32 	%r1710, %r236, %r226;
	cvt.s64.s32 	%rd1106, %r1710;
	add.s64 	%rd1107, %rd1106, %rd146;
	add.s64 	%rd1488, %rd1107, %rd1486;
	bra.uni 	$L__BB7_230;
$L__BB7_227:
	setp.ne.s16 	%p431, %rs2, 0;
	mov.b64 	%rd1487, 0;
	@%p431 bra 	$L__BB7_229;
	ld.global.u64 	%rd1109, [%rd145];
	sub.s64 	%rd1487, %rd148, %rd1109;
$L__BB7_229:
	cvt.u64.u32 	%rd1110, %r236;
	add.s64 	%rd1111, %rd1110, %rd149;
	add.s64 	%rd1112, %rd1111, %rd1487;
	not.b64 	%rd1113, %rd1112;
	add.s64 	%rd1488, %rd147, %rd1113;
$L__BB7_230:
	ld.shared.u32 	%r1711, [%r227+21888];
	shl.b64 	%rd1114, %rd1488, 2;
	add.s64 	%rd1115, %rd4, %rd1114;
	st.global.u32 	[%rd1115], %r1711;
	add.s32 	%r237, %r103, 6080;
	setp.lt.s32 	%p432, %r237, %r226;
	@%p432 bra 	$L__BB7_234;
	setp.ne.s16 	%p433, %rs2, 0;
	mov.b64 	%rd1489, 0;
	@%p433 bra 	$L__BB7_233;
	ld.global.u64 	%rd1489, [%rd145];
$L__BB7_233:
	sub.s32 	%r1712, %r237, %r226;
	cvt.s64.s32 	%rd1117, %r1712;
	add.s64 	%rd1118, %rd1117, %rd146;
	add.s64 	%rd1491, %rd1118, %rd1489;
	bra.uni 	$L__BB7_237;
$L__BB7_234:
	setp.ne.s16 	%p434, %rs2, 0;
	mov.b64 	%rd1490, 0;
	@%p434 bra 	$L__BB7_236;
	ld.global.u64 	%rd1120, [%rd145];
	sub.s64 	%rd1490, %rd148, %rd1120;
$L__BB7_236:
	cvt.u64.u32 	%rd1121, %r237;
	add.s64 	%rd1122, %rd1121, %rd149;
	add.s64 	%rd1123, %rd1122, %rd1490;
	not.b64 	%rd1124, %rd1123;
	add.s64 	%rd1491, %rd147, %rd1124;
$L__BB7_237:
	ld.shared.u32 	%r1713, [%r227+24320];
	shl.b64 	%rd1125, %rd1491, 2;
	add.s64 	%rd1126, %rd4, %rd1125;
	st.global.u32 	[%rd1126], %r1713;
	add.s32 	%r238, %r103, 6688;
	setp.lt.s32 	%p435, %r238, %r226;
	@%p435 bra 	$L__BB7_241;
	setp.ne.s16 	%p436, %rs2, 0;
	mov.b64 	%rd1492, 0;
	@%p436 bra 	$L__BB7_240;
	ld.global.u64 	%rd1492, [%rd145];
$L__BB7_240:
	sub.s32 	%r1714, %r238, %r226;
	cvt.s64.s32 	%rd1128, %r1714;
	add.s64 	%rd1129, %rd1128, %rd146;
	add.s64 	%rd1494, %rd1129, %rd1492;
	bra.uni 	$L__BB7_244;
$L__BB7_241:
	setp.ne.s16 	%p437, %rs2, 0;
	mov.b64 	%rd1493, 0;
	@%p437 bra 	$L__BB7_243;
	ld.global.u64 	%rd1131, [%rd145];
	sub.s64 	%rd1493, %rd148, %rd1131;
$L__BB7_243:
	cvt.u64.u32 	%rd1132, %r238;
	add.s64 	%rd1133, %rd1132, %rd149;
	add.s64 	%rd1134, %rd1133, %rd1493;
	not.b64 	%rd1135, %rd1134;
	add.s64 	%rd1494, %rd147, %rd1135;
$L__BB7_244:
	ld.shared.u32 	%r1715, [%r227+26752];
	shl.b64 	%rd1136, %rd1494, 2;
	add.s64 	%rd1137, %rd4, %rd1136;
	st.global.u32 	[%rd1137], %r1715;
	add.s32 	%r239, %r103, 7296;
	setp.lt.s32 	%p438, %r239, %r226;
	@%p438 bra 	$L__BB7_248;
	setp.ne.s16 	%p439, %rs2, 0;
	mov.b64 	%rd1495, 0;
	@%p439 bra 	$L__BB7_247;
	ld.global.u64 	%rd1495, [%rd145];
$L__BB7_247:
	sub.s32 	%r1716, %r239, %r226;
	cvt.s64.s32 	%rd1139, %r1716;
	add.s64 	%rd1140, %rd1139, %rd146;
	add.s64 	%rd1497, %rd1140, %rd1495;
	bra.uni 	$L__BB7_251;
$L__BB7_248:
	setp.ne.s16 	%p440, %rs2, 0;
	mov.b64 	%rd1496, 0;
	@%p440 bra 	$L__BB7_250;
	ld.global.u64 	%rd1142, [%rd145];
	sub.s64 	%rd1496, %rd148, %rd1142;
$L__BB7_250:
	cvt.u64.u32 	%rd1143, %r239;
	add.s64 	%rd1144, %rd1143, %rd149;
	add.s64 	%rd1145, %rd1144, %rd1496;
	not.b64 	%rd1146, %rd1145;
	add.s64 	%rd1497, %rd147, %rd1146;
$L__BB7_251:
	ld.shared.u32 	%r1717, [%r227+29184];
	shl.b64 	%rd1147, %rd1497, 2;
	add.s64 	%rd1148, %rd4, %rd1147;
	st.global.u32 	[%rd1148], %r1717;
	add.s32 	%r240, %r103, 7904;
	setp.lt.s32 	%p441, %r240, %r226;
	@%p441 bra 	$L__BB7_255;
	setp.ne.s16 	%p442, %rs2, 0;
	mov.b64 	%rd1498, 0;
	@%p442 bra 	$L__BB7_254;
	ld.global.u64 	%rd1498, [%rd145];
$L__BB7_254:
	sub.s32 	%r1718, %r240, %r226;
	cvt.s64.s32 	%rd1150, %r1718;
	add.s64 	%rd1151, %rd1150, %rd146;
	add.s64 	%rd1500, %rd1151, %rd1498;
	bra.uni 	$L__BB7_258;
$L__BB7_255:
	setp.ne.s16 	%p443, %rs2, 0;
	mov.b64 	%rd1499, 0;
	@%p443 bra 	$L__BB7_257;
	ld.global.u64 	%rd1153, [%rd145];
	sub.s64 	%rd1499, %rd148, %rd1153;
$L__BB7_257:
	cvt.u64.u32 	%rd1154, %r240;
	add.s64 	%rd1155, %rd1154, %rd149;
	add.s64 	%rd1156, %rd1155, %rd1499;
	not.b64 	%rd1157, %rd1156;
	add.s64 	%rd1500, %rd147, %rd1157;
$L__BB7_258:
	ld.shared.u32 	%r1719, [%r227+31616];
	shl.b64 	%rd1158, %rd1500, 2;
	add.s64 	%rd1159, %rd4, %rd1158;
	st.global.u32 	[%rd1159], %r1719;
	add.s32 	%r241, %r103, 8512;
	setp.lt.s32 	%p444, %r241, %r226;
	@%p444 bra 	$L__BB7_262;
	setp.ne.s16 	%p445, %rs2, 0;
	mov.b64 	%rd1501, 0;
	@%p445 bra 	$L__BB7_261;
	ld.global.u64 	%rd1501, [%rd145];
$L__BB7_261:
	sub.s32 	%r1720, %r241, %r226;
	cvt.s64.s32 	%rd1161, %r1720;
	add.s64 	%rd1162, %rd1161, %rd146;
	add.s64 	%rd1503, %rd1162, %rd1501;
	bra.uni 	$L__BB7_265;
$L__BB7_262:
	setp.ne.s16 	%p446, %rs2, 0;
	mov.b64 	%rd1502, 0;
	@%p446 bra 	$L__BB7_264;
	ld.global.u64 	%rd1164, [%rd145];
	sub.s64 	%rd1502, %rd148, %rd1164;
$L__BB7_264:
	cvt.u64.u32 	%rd1165, %r241;
	add.s64 	%rd1166, %rd1165, %rd149;
	add.s64 	%rd1167, %rd1166, %rd1502;
	not.b64 	%rd1168, %rd1167;
	add.s64 	%rd1503, %rd147, %rd1168;
$L__BB7_265:
	ld.shared.u32 	%r1721, [%r227+34048];
	shl.b64 	%rd1169, %rd1503, 2;
	add.s64 	%rd1170, %rd4, %rd1169;
	st.global.u32 	[%rd1170], %r1721;
	add.s32 	%r242, %r103, 9120;
	setp.lt.s32 	%p447, %r242, %r226;
	@%p447 bra 	$L__BB7_269;
	setp.ne.s16 	%p448, %rs2, 0;
	mov.b64 	%rd1504, 0;
	@%p448 bra 	$L__BB7_268;
	ld.global.u64 	%rd1504, [%rd145];
$L__BB7_268:
	sub.s32 	%r1722, %r242, %r226;
	cvt.s64.s32 	%rd1172, %r1722;
	add.s64 	%rd1173, %rd1172, %rd146;
	add.s64 	%rd1506, %rd1173, %rd1504;
	bra.uni 	$L__BB7_272;
$L__BB7_269:
	setp.ne.s16 	%p449, %rs2, 0;
	mov.b64 	%rd1505, 0;
	@%p449 bra 	$L__BB7_271;
	ld.global.u64 	%rd1175, [%rd145];
	sub.s64 	%rd1505, %rd148, %rd1175;
$L__BB7_271:
	cvt.u64.u32 	%rd1176, %r242;
	add.s64 	%rd1177, %rd1176, %rd149;
	add.s64 	%rd1178, %rd1177, %rd1505;
	not.b64 	%rd1179, %rd1178;
	add.s64 	%rd1506, %rd147, %rd1179;
$L__BB7_272:
	ld.shared.u32 	%r1723, [%r227+36480];
	shl.b64 	%rd1180, %rd1506, 2;
	add.s64 	%rd1181, %rd4, %rd1180;
	st.global.u32 	[%rd1181], %r1723;
	add.s32 	%r243, %r103, 9728;
	setp.lt.s32 	%p450, %r243, %r226;
	@%p450 bra 	$L__BB7_276;
	setp.ne.s16 	%p451, %rs2, 0;
	mov.b64 	%rd1507, 0;
	@%p451 bra 	$L__BB7_275;
	ld.global.u64 	%rd1507, [%rd145];
$L__BB7_275:
	sub.s32 	%r1724, %r243, %r226;
	cvt.s64.s32 	%rd1183, %r1724;
	add.s64 	%rd1184, %rd1183, %rd146;
	add.s64 	%rd1509, %rd1184, %rd1507;
	bra.uni 	$L__BB7_279;
$L__BB7_276:
	setp.ne.s16 	%p452, %rs2, 0;
	mov.b64 	%rd1508, 0;
	@%p452 bra 	$L__BB7_278;
	ld.global.u64 	%rd1186, [%rd145];
	sub.s64 	%rd1508, %rd148, %rd1186;
$L__BB7_278:
	cvt.u64.u32 	%rd1187, %r243;
	add.s64 	%rd1188, %rd1187, %rd149;
	add.s64 	%rd1189, %rd1188, %rd1508;
	not.b64 	%rd1190, %rd1189;
	add.s64 	%rd1509, %rd147, %rd1190;
$L__BB7_279:
	ld.shared.u32 	%r1725, [%r227+38912];
	shl.b64 	%rd1191, %rd1509, 2;
	add.s64 	%rd1192, %rd4, %rd1191;
	st.global.u32 	[%rd1192], %r1725;
	add.s32 	%r244, %r103, 10336;
	setp.lt.s32 	%p453, %r244, %r226;
	@%p453 bra 	$L__BB7_283;
	setp.ne.s16 	%p454, %rs2, 0;
	mov.b64 	%rd1510, 0;
	@%p454 bra 	$L__BB7_282;
	ld.global.u64 	%rd1510, [%rd145];
$L__BB7_282:
	sub.s32 	%r1726, %r244, %r226;
	cvt.s64.s32 	%rd1194, %r1726;
	add.s64 	%rd1195, %rd1194, %rd146;
	add.s64 	%rd1512, %rd1195, %rd1510;
	bra.uni 	$L__BB7_286;
$L__BB7_283:
	setp.ne.s16 	%p455, %rs2, 0;
	mov.b64 	%rd1511, 0;
	@%p455 bra 	$L__BB7_285;
	ld.global.u64 	%rd1197, [%rd145];
	sub.s64 	%rd1511, %rd148, %rd1197;
$L__BB7_285:
	cvt.u64.u32 	%rd1198, %r244;
	add.s64 	%rd1199, %rd1198, %rd149;
	add.s64 	%rd1200, %rd1199, %rd1511;
	not.b64 	%rd1201, %rd1200;
	add.s64 	%rd1512, %rd147, %rd1201;
$L__BB7_286:
	ld.shared.u32 	%r1727, [%r227+41344];
	shl.b64 	%rd1202, %rd1512, 2;
	add.s64 	%rd1203, %rd4, %rd1202;
	st.global.u32 	[%rd1203], %r1727;
	add.s32 	%r245, %r103, 10944;
	setp.lt.s32 	%p456, %r245, %r226;
	@%p456 bra 	$L__BB7_290;
	setp.ne.s16 	%p457, %rs2, 0;
	mov.b64 	%rd1513, 0;
	@%p457 bra 	$L__BB7_289;
	ld.global.u64 	%rd1513, [%rd145];
$L__BB7_289:
	sub.s32 	%r1728, %r245, %r226;
	cvt.s64.s32 	%rd1205, %r1728;
	add.s64 	%rd1206, %rd1205, %rd146;
	add.s64 	%rd1515, %rd1206, %rd1513;
	bra.uni 	$L__BB7_293;
$L__BB7_290:
	setp.ne.s16 	%p458, %rs2, 0;
	mov.b64 	%rd1514, 0;
	@%p458 bra 	$L__BB7_292;
	ld.global.u64 	%rd1208, [%rd145];
	sub.s64 	%rd1514, %rd148, %rd1208;
$L__BB7_292:
	cvt.u64.u32 	%rd1209, %r245;
	add.s64 	%rd1210, %rd1209, %rd149;
	add.s64 	%rd1211, %rd1210, %rd1514;
	not.b64 	%rd1212, %rd1211;
	add.s64 	%rd1515, %rd147, %rd1212;
$L__BB7_293:
	ld.shared.u32 	%r1729, [%r227+43776];
	shl.b64 	%rd1213, %rd1515, 2;
	add.s64 	%rd1214, %rd4, %rd1213;
	st.global.u32 	[%rd1214], %r1729;
	bra.uni 	$L__BB7_743;
$L__BB7_294:
	sub.s32 	%r246, %r571, %r2;
	setp.ne.s32 	%p2, %r2076, 0;
	@%p2 bra 	$L__BB7_506;
	ld.param.u8 	%rs44, [%rd1];
	setp.eq.s16 	%p185, %rs44, 0;
	ld.param.u64 	%rd799, [%rd1+16];
	selp.b64 	%rd800, %rd799, 0, %p185;
	cvt.u64.u32 	%rd801, %r2;
	add.s64 	%rd802, %rd800, %rd801;
	mov.u32 	%r247, %tid.x;
	and.b32  	%r1033, %r247, 31;
	and.b32  	%r1034, %r247, 992;
	mul.lo.s32 	%r1035, %r1034, 19;
	or.b32  	%r248, %r1035, %r1033;
	setp.ge.s32 	%p186, %r248, %r246;
	cvt.u64.u32 	%rd803, %r248;
	add.s64 	%rd804, %rd802, %rd803;
	shl.b64 	%rd805, %rd804, 2;
	add.s64 	%rd283, %rd2, %rd805;
	@%p186 bra 	$L__BB7_297;
	ld.global.u32 	%r2091, [%rd283];
$L__BB7_297:
	add.s32 	%r1037, %r248, 32;
	setp.ge.s32 	%p187, %r1037, %r246;
	@%p187 bra 	$L__BB7_299;
	ld.global.u32 	%r2092, [%rd283+128];
$L__BB7_299:
	add.s32 	%r1039, %r248, 64;
	setp.ge.s32 	%p188, %r1039, %r246;
	@%p188 bra 	$L__BB7_301;
	ld.global.u32 	%r2093, [%rd283+256];
$L__BB7_301:
	add.s32 	%r1041, %r248, 96;
	setp.ge.s32 	%p189, %r1041, %r246;
	@%p189 bra 	$L__BB7_303;
	ld.global.u32 	%r2094, [%rd283+384];
$L__BB7_303:
	add.s32 	%r1043, %r248, 128;
	setp.ge.s32 	%p190, %r1043, %r246;
	@%p190 bra 	$L__BB7_305;
	ld.global.u32 	%r2095, [%rd283+512];
$L__BB7_305:
	add.s32 	%r1045, %r248, 160;
	setp.ge.s32 	%p191, %r1045, %r246;
	@%p191 bra 	$L__BB7_307;
	ld.global.u32 	%r2096, [%rd283+640];
$L__BB7_307:
	add.s32 	%r1047, %r248, 192;
	setp.ge.s32 	%p192, %r1047, %r246;
	@%p192 bra 	$L__BB7_309;
	ld.global.u32 	%r2097, [%rd283+768];
$L__BB7_309:
	add.s32 	%r1049, %r248, 224;
	setp.ge.s32 	%p193, %r1049, %r246;
	@%p193 bra 	$L__BB7_311;
	ld.global.u32 	%r2098, [%rd283+896];
$L__BB7_311:
	add.s32 	%r1051, %r248, 256;
	setp.ge.s32 	%p194, %r1051, %r246;
	@%p194 bra 	$L__BB7_313;
	ld.global.u32 	%r2099, [%rd283+1024];
$L__BB7_313:
	add.s32 	%r1053, %r248, 288;
	setp.ge.s32 	%p195, %r1053, %r246;
	@%p195 bra 	$L__BB7_315;
	ld.global.u32 	%r2100, [%rd283+1152];
$L__BB7_315:
	add.s32 	%r1055, %r248, 320;
	setp.ge.s32 	%p196, %r1055, %r246;
	@%p196 bra 	$L__BB7_317;
	ld.global.u32 	%r2101, [%rd283+1280];
$L__BB7_317:
	add.s32 	%r1057, %r248, 352;
	setp.ge.s32 	%p197, %r1057, %r246;
	@%p197 bra 	$L__BB7_319;
	ld.global.u32 	%r2102, [%rd283+1408];
$L__BB7_319:
	add.s32 	%r1059, %r248, 384;
	setp.ge.s32 	%p198, %r1059, %r246;
	@%p198 bra 	$L__BB7_321;
	ld.global.u32 	%r2103, [%rd283+1536];
$L__BB7_321:
	add.s32 	%r1061, %r248, 416;
	setp.ge.s32 	%p199, %r1061, %r246;
	@%p199 bra 	$L__BB7_323;
	ld.global.u32 	%r2104, [%rd283+1664];
$L__BB7_323:
	add.s32 	%r1063, %r248, 448;
	setp.ge.s32 	%p200, %r1063, %r246;
	@%p200 bra 	$L__BB7_325;
	ld.global.u32 	%r2105, [%rd283+1792];
$L__BB7_325:
	add.s32 	%r1065, %r248, 480;
	setp.ge.s32 	%p201, %r1065, %r246;
	@%p201 bra 	$L__BB7_327;
	ld.global.u32 	%r2106, [%rd283+1920];
$L__BB7_327:
	add.s32 	%r1067, %r248, 512;
	setp.ge.s32 	%p202, %r1067, %r246;
	@%p202 bra 	$L__BB7_329;
	ld.global.u32 	%r2107, [%rd283+2048];
$L__BB7_329:
	add.s32 	%r1069, %r248, 544;
	setp.ge.s32 	%p203, %r1069, %r246;
	@%p203 bra 	$L__BB7_331;
	ld.global.u32 	%r2108, [%rd283+2176];
$L__BB7_331:
	add.s32 	%r1071, %r248, 576;
	setp.ge.s32 	%p204, %r1071, %r246;
	@%p204 bra 	$L__BB7_333;
	ld.global.u32 	%r2109, [%rd283+2304];
$L__BB7_333:
	// begin inline asm
	mov.u32 %r1072, %laneid;
	// end inline asm
	shr.u32 	%r288, %r247, 5;
	mad.lo.s32 	%r1103, %r288, 608, %r1072;
	shl.b32 	%r1104, %r1103, 2;
	mov.u32 	%r1105, _ZZN3cub18CUB_300001_SM_10006detail6select23DeviceSelectSweepKernelINS2_10policy_hubIiNS0_8NullTypeElLb0ELNS0_10SelectImplE2EE10Policy1000EPiPS5_N6thrust24THRUST_300001_SM_1000_NS6detail15normal_iteratorINSC_10device_ptrIiEEEEPlNS0_13ScanTileStateIiLb1EEE7is_evenS5_iNS2_19streaming_context_tIlLb1EEELS6_2EEEvT0_T1_T2_T3_T4_T5_T6_T7_iT8_NS1_7vsmem_tEE19static_temp_storage;
	add.s32 	%r1106, %r1105, %r1104;
	st.shared.u32 	[%r1106], %r2091;
	st.shared.u32 	[%r1106+128], %r2092;
	st.shared.u32 	[%r1106+256], %r2093;
	st.shared.u32 	[%r1106+384], %r2094;
	st.shared.u32 	[%r1106+512], %r2095;
	st.shared.u32 	[%r1106+640], %r2096;
	st.shared.u32 	[%r1106+768], %r2097;
	st.shared.u32 	[%r1106+896], %r2098;
	st.shared.u32 	[%r1106+1024], %r2099;
	st.shared.u32 	[%r1106+1152], %r2100;
	st.shared.u32 	[%r1106+1280], %r2101;
	st.shared.u32 	[%r1106+1408], %r2102;
	st.shared.u32 	[%r1106+1536], %r2103;
	st.shared.u32 	[%r1106+1664], %r2104;
	st.shared.u32 	[%r1106+1792], %r2105;
	st.shared.u32 	[%r1106+1920], %r2106;
	st.shared.u32 	[%r1106+2048], %r2107;
	st.shared.u32 	[%r1106+2176], %r2108;
	st.shared.u32 	[%r1106+2304], %r2109;
	bar.warp.sync 	-1;
	mad.lo.s32 	%r1107, %r1072, 72, %r1106;
	ld.shared.u32 	%r289, [%r1107];
	not.b32 	%r1108, %r289;
	ld.shared.u32 	%r290, [%r1107+4];
	not.b32 	%r1109, %r290;
	ld.shared.u32 	%r291, [%r1107+8];
	not.b32 	%r1110, %r291;
	ld.shared.u32 	%r292, [%r1107+12];
	not.b32 	%r1111, %r292;
	ld.shared.u32 	%r293, [%r1107+16];
	not.b32 	%r1112, %r293;
	ld.shared.u32 	%r294, [%r1107+20];
	not.b32 	%r1113, %r294;
	ld.shared.u32 	%r295, [%r1107+24];
	not.b32 	%r1114, %r295;
	ld.shared.u32 	%r296, [%r1107+28];
	not.b32 	%r1115, %r296;
	ld.shared.u32 	%r297, [%r1107+32];
	not.b32 	%r1116, %r297;
	ld.shared.u32 	%r298, [%r1107+36];
	not.b32 	%r1117, %r298;
	ld.shared.u32 	%r299, [%r1107+40];
	not.b32 	%r1118, %r299;
	ld.shared.u32 	%r300, [%r1107+44];
	not.b32 	%r1119, %r300;
	ld.shared.u32 	%r301, [%r1107+48];
	not.b32 	%r1120, %r301;
	ld.shared.u32 	%r302, [%r1107+52];
	not.b32 	%r1121, %r302;
	ld.shared.u32 	%r303, [%r1107+56];
	not.b32 	%r1122, %r303;
	ld.shared.u32 	%r304, [%r1107+60];
	not.b32 	%r1123, %r304;
	ld.shared.u32 	%r305, [%r1107+64];
	not.b32 	%r1124, %r305;
	ld.shared.u32 	%r306, [%r1107+68];
	not.b32 	%r1125, %r306;
	ld.shared.u32 	%r307, [%r1107+72];
	not.b32 	%r1126, %r307;
	mul.lo.s32 	%r308, %r247, 19;
	setp.lt.s32 	%p205, %r308, %r246;
	and.b32  	%r1127, %r1108, 1;
	selp.b32 	%r309, %r1127, 1, %p205;
	add.s32 	%r310, %r308, 1;
	setp.lt.s32 	%p206, %r310, %r246;
	and.b32  	%r1128, %r1109, 1;
	selp.b32 	%r311, %r1128, 1, %p206;
	add.s32 	%r312, %r308, 2;
	setp.lt.s32 	%p207, %r312, %r246;
	and.b32  	%r1129, %r1110, 1;
	selp.b32 	%r313, %r1129, 1, %p207;
	add.s32 	%r314, %r308, 3;
	setp.lt.s32 	%p208, %r314, %r246;
	and.b32  	%r1130, %r1111, 1;
	selp.b32 	%r315, %r1130, 1, %p208;
	add.s32 	%r316, %r308, 4;
	setp.lt.s32 	%p209, %r316, %r246;
	and.b32  	%r1131, %r1112, 1;
	selp.b32 	%r317, %r1131, 1, %p209;
	add.s32 	%r318, %r308, 5;
	setp.lt.s32 	%p210, %r318, %r246;
	and.b32  	%r1132, %r1113, 1;
	selp.b32 	%r319, %r1132, 1, %p210;
	add.s32 	%r320, %r308, 6;
	setp.lt.s32 	%p211, %r320, %r246;
	and.b32  	%r1133, %r1114, 1;
	selp.b32 	%r321, %r1133, 1, %p211;
	add.s32 	%r322, %r308, 7;
	setp.lt.s32 	%p212, %r322, %r246;
	and.b32  	%r1134, %r1115, 1;
	selp.b32 	%r323, %r1134, 1, %p212;
	add.s32 	%r324, %r308, 8;
	setp.lt.s32 	%p213, %r324, %r246;
	and.b32  	%r1135, %r1116, 1;
	selp.b32 	%r325, %r1135, 1, %p213;
	add.s32 	%r326, %r308, 9;
	setp.lt.s32 	%p214, %r326, %r246;
	and.b32  	%r1136, %r1117, 1;
	selp.b32 	%r327, %r1136, 1, %p214;
	add.s32 	%r328, %r308, 10;
	setp.lt.s32 	%p215, %r328, %r246;
	and.b32  	%r1137, %r1118, 1;
	selp.b32 	%r329, %r1137, 1, %p215;
	add.s32 	%r330, %r308, 11;
	setp.lt.s32 	%p216, %r330, %r246;
	and.b32  	%r1138, %r1119, 1;
	selp.b32 	%r331, %r1138, 1, %p216;
	add.s32 	%r332, %r308, 12;
	setp.lt.s32 	%p217, %r332, %r246;
	and.b32  	%r1139, %r1120, 1;
	selp.b32 	%r333, %r1139, 1, %p217;
	add.s32 	%r334, %r308, 13;
	setp.lt.s32 	%p218, %r334, %r246;
	and.b32  	%r1140, %r1121, 1;
	selp.b32 	%r335, %r1140, 1, %p218;
	add.s32 	%r336, %r308, 14;
	setp.lt.s32 	%p219, %r336, %r246;
	and.b32  	%r1141, %r1122, 1;
	selp.b32 	%r337, %r1141, 1, %p219;
	add.s32 	%r338, %r308, 15;
	setp.lt.s32 	%p220, %r338, %r246;
	and.b32  	%r1142, %r1123, 1;
	selp.b32 	%r339, %r1142, 1, %p220;
	add.s32 	%r340, %r308, 16;
	setp.lt.s32 	%p221, %r340, %r246;
	and.b32  	%r1143, %r1124, 1;
	selp.b32 	%r341, %r1143, 1, %p221;
	add.s32 	%r342, %r308, 17;
	setp.lt.s32 	%p222, %r342, %r246;
	and.b32  	%r1144, %r1125, 1;
	selp.b32 	%r343, %r1144, 1, %p222;
	add.s32 	%r344, %r308, 18;
	setp.lt.s32 	%p223, %r344, %r246;
	and.b32  	%r1145, %r1126, 1;
	selp.b32 	%r345, %r1145, 1, %p223;
	bar.sync 	0;
	add.s32 	%r346, %r311, %r309;
	add.s32 	%r347, %r313, %r346;
	add.s32 	%r348, %r315, %r347;
	add.s32 	%r349, %r317, %r348;
	add.s32 	%r350, %r319, %r349;
	add.s32 	%r351, %r321, %r350;
	add.s32 	%r352, %r323, %r351;
	add.s32 	%r353, %r325, %r352;
	add.s32 	%r354, %r327, %r353;
	add.s32 	%r355, %r329, %r354;
	add.s32 	%r356, %r331, %r355;
	add.s32 	%r357, %r333, %r356;
	add.s32 	%r358, %r335, %r357;
	add.s32 	%r359, %r337, %r358;
	add.s32 	%r360, %r339, %r359;
	add.s32 	%r361, %r341, %r360;
	add.s32 	%r362, %r343, %r361;
	add.s32 	%r1077, %r345, %r362;
	mov.b32 	%r1075, 1;
	mov.b32 	%r1100, 0;
	mov.b32 	%r1102, -1;
	// begin inline asm
	{  .reg .s32 r0;  .reg .pred p;  shfl.sync.up.b32 r0|p, %r1077, %r1075, %r1100, %r1102;  @p add.s32 r0, r0, %r1077;  mov.s32 %r1073, r0;}
	// end inline asm
	mov.b32 	%r1081, 2;
	// begin inline asm
	{  .reg .s32 r0;  .reg .pred p;  shfl.sync.up.b32 r0|p, %r1073, %r1081, %r1100, %r1102;  @p add.s32 r0, r0, %r1073;  mov.s32 %r1079, r0;}
	// end inline asm
	mov.b32 	%r1087, 4;
	// begin inline asm
	{  .reg .s32 r0;  .reg .pred p;  shfl.sync.up.b32 r0|p, %r1079, %r1087, %r1100, %r1102;  @p add.s32 r0, r0, %r1079;  mov.s32 %r1085, r0;}
	// end inline asm
	mov.b32 	%r1093, 8;
	// begin inline asm
	{  .reg .s32 r0;  .reg .pred p;  shfl.sync.up.b32 r0|p, %r1085, %r1093, %r1100, %r1102;  @p add.s32 r0, r0, %r1085;  mov.s32 %r1091, r0;}
	// end inline asm
	mov.b32 	%r1099, 16;
	// begin inline asm
	{  .reg .s32 r0;  .reg .pred p;  shfl.sync.up.b32 r0|p, %r1091, %r1099, %r1100, %r1102;  @p add.s32 r0, r0, %r1091;  mov.s32 %r1097, r0;}
	// end inline asm
	setp.ne.s32 	%p224, %r1072, 31;
	@%p224 bra 	$L__BB7_335;
	shl.b32 	%r1146, %r288, 2;
	mov.u32 	%r1147, _ZZN3cub18CUB_300001_SM_10006detail6select23DeviceSelectSweepKernelINS2_10policy_hubIiNS0_8NullTypeElLb0ELNS0_10SelectImplE2EE10Policy1000EPiPS5_N6thrust24THRUST_300001_SM_1000_NS6detail15normal_iteratorINSC_10device_ptrIiEEEEPlNS0_13ScanTileStateIiLb1EEE7is_evenS5_iNS2_19streaming_context_tIlLb1EEELS6_2EEEvT0_T1_T2_T3_T4_T5_T6_T7_iT8_NS1_7vsmem_tEE19static_temp_storage;
	add.s32 	%r1148, %r1147, %r1146;
	st.shared.u32 	[%r1148], %r1097;
$L__BB7_335:
	bar.sync 	0;
	mov.u32 	%r1149, _ZZN3cub18CUB_300001_SM_10006detail6select23DeviceSelectSweepKernelINS2_10policy_hubIiNS0_8NullTypeElLb0ELNS0_10SelectImplE2EE10Policy1000EPiPS5_N6thrust24THRUST_300001_SM_1000_NS6detail15normal_iteratorINSC_10device_ptrIiEEEEPlNS0_13ScanTileStateIiLb1EEE7is_evenS5_iNS2_19streaming_context_tIlLb1EEELS6_2EEEvT0_T1_T2_T3_T4_T5_T6_T7_iT8_NS1_7vsmem_tEE19static_temp_storage;
	ld.shared.v4.u32 	{%r1150, %r1151, %r1152, %r1153}, [_ZZN3cub18CUB_300001_SM_10006detail6select23DeviceSelectSweepKernelINS2_10policy_hubIiNS0_8NullTypeElLb0ELNS0_10SelectImplE2EE10Policy1000EPiPS5_N6thrust24THRUST_300001_SM_1000_NS6detail15normal_iteratorINSC_10device_ptrIiEEEEPlNS0_13ScanTileStateIiLb1EEE7is_evenS5_iNS2_19streaming_context_tIlLb1EEELS6_2EEEvT0_T1_T2_T3_T4_T5_T6_T7_iT8_NS1_7vsmem_tEE19static_temp_storage];
	add.s32 	%r1154, %r1151, %r1150;
	setp.eq.s32 	%p225, %r288, 2;
	selp.b32 	%r1155, %r1154, %r1150, %p225;
	add.s32 	%r1156, %r1154, %r1152;
	setp.eq.s32 	%p226, %r288, 3;
	selp.b32 	%r1157, %r1156, %r1155, %p226;
	add.s32 	%r1158, %r1156, %r1153;
	setp.eq.s32 	%p227, %r288, 4;
	selp.b32 	%r1159, %r1158, %r1157, %p227;
	ld.shared.v4.u32 	{%r1160, %r1161, %r1162, %r1163}, [_ZZN3cub18CUB_300001_SM_10006detail6select23DeviceSelectSweepKernelINS2_10policy_hubIiNS0_8NullTypeElLb0ELNS0_10SelectImplE2EE10Policy1000EPiPS5_N6thrust24THRUST_300001_SM_1000_NS6detail15normal_iteratorINSC_10device_ptrIiEEEEPlNS0_13ScanTileStateIiLb1EEE7is_evenS5_iNS2_19streaming_context_tIlLb1EEELS6_2EEEvT0_T1_T2_T3_T4_T5_T6_T7_iT8_NS1_7vsmem_tEE19static_temp_storage+16];
	add.s32 	%r1164, %r1158, %r1160;
	setp.eq.s32 	%p228, %r288, 5;
	selp.b32 	%r1165, %r1164, %r1159, %p228;
	add.s32 	%r1166, %r1164, %r1161;
	setp.eq.s32 	%p229, %r288, 6;
	selp.b32 	%r1167, %r1166, %r1165, %p229;
	add.s32 	%r1168, %r1166, %r1162;
	setp.eq.s32 	%p230, %r288, 7;
	selp.b32 	%r1169, %r1168, %r1167, %p230;
	add.s32 	%r1170, %r1168, %r1163;
	setp.eq.s32 	%p231, %r288, 8;
	selp.b32 	%r1171, %r1170, %r1169, %p231;
	ld.shared.v4.u32 	{%r1172, %r1173, %r1174, %r1175}, [_ZZN3cub18CUB_300001_SM_10006detail6select23DeviceSelectSweepKernelINS2_10policy_hubIiNS0_8NullTypeElLb0ELNS0_10SelectImplE2EE10Policy1000EPiPS5_N6thrust24THRUST_300001_SM_1000_NS6detail15normal_iteratorINSC_10device_ptrIiEEEEPlNS0_13ScanTileStateIiLb1EEE7is_evenS5_iNS2_19streaming_context_tIlLb1EEELS6_2EEEvT0_T1_T2_T3_T4_T5_T6_T7_iT8_NS1_7vsmem_tEE19static_temp_storage+32];
	add.s32 	%r1176, %r1170, %r1172;
	setp.eq.s32 	%p232, %r288, 9;
	selp.b32 	%r1177, %r1176, %r1171, %p232;
	add.s32 	%r1178, %r1176, %r1173;
	setp.eq.s32 	%p233, %r288, 10;
	selp.b32 	%r1179, %r1178, %r1177, %p233;
	add.s32 	%r1180, %r1178, %r1174;
	setp.eq.s32 	%p234, %r288, 11;
	selp.b32 	%r1181, %r1180, %r1179, %p234;
	add.s32 	%r1182, %r1180, %r1175;
	setp.eq.s32 	%p235, %r288, 12;
	selp.b32 	%r1183, %r1182, %r1181, %p235;
	ld.shared.v4.u32 	{%r1184, %r1185, %r1186, %r1187}, [_ZZN3cub18CUB_300001_SM_10006detail6select23DeviceSelectSweepKernelINS2_10policy_hubIiNS0_8NullTypeElLb0ELNS0_10SelectImplE2EE10Policy1000EPiPS5_N6thrust24THRUST_300001_SM_1000_NS6detail15normal_iteratorINSC_10device_ptrIiEEEEPlNS0_13ScanTileStateIiLb1EEE7is_evenS5_iNS2_19streaming_context_tIlLb1EEELS6_2EEEvT0_T1_T2_T3_T4_T5_T6_T7_iT8_NS1_7vsmem_tEE19static_temp_storage+48];
	add.s32 	%r1188, %r1182, %r1184;
	setp.eq.s32 	%p236, %r288, 13;
	selp.b32 	%r1189, %r1188, %r1183, %p236;
	add.s32 	%r1190, %r1188, %r1185;
	setp.eq.s32 	%p237, %r288, 14;
	selp.b32 	%r1191, %r1190, %r1189, %p237;
	add.s32 	%r1192, %r1190, %r1186;
	setp.eq.s32 	%p238, %r288, 15;
	selp.b32 	%r1193, %r1192, %r1191, %p238;
	add.s32 	%r1194, %r1192, %r1187;
	setp.eq.s32 	%p239, %r288, 16;
	selp.b32 	%r1195, %r1194, %r1193, %p239;
	.pragma "used_bytes_mask 4095";
	ld.shared.v4.u32 	{%r1196, %r1197, %r1198, %r1199}, [_ZZN3cub18CUB_300001_SM_10006detail6select23DeviceSelectSweepKernelINS2_10policy_hubIiNS0_8NullTypeElLb0ELNS0_10SelectImplE2EE10Policy1000EPiPS5_N6thrust24THRUST_300001_SM_1000_NS6detail15normal_iteratorINSC_10device_ptrIiEEEEPlNS0_13ScanTileStateIiLb1EEE7is_evenS5_iNS2_19streaming_context_tIlLb1EEELS6_2EEEvT0_T1_T2_T3_T4_T5_T6_T7_iT8_NS1_7vsmem_tEE19static_temp_storage+64];
	add.s32 	%r1200, %r1194, %r1196;
	setp.eq.s32 	%p240, %r288, 17;
	selp.b32 	%r1201, %r1200, %r1195, %p240;
	add.s32 	%r1202, %r1200, %r1197;
	setp.eq.s32 	%p241, %r288, 18;
	selp.b32 	%r1203, %r1202, %r1201, %p241;
	setp.lt.u32 	%p242, %r247, 32;
	selp.b32 	%r1204, 0, %r1203, %p242;
	setp.eq.s32 	%p243, %r1072, 0;
	sub.s32 	%r1205, %r1097, %r1077;
	selp.b32 	%r1206, 0, %r1205, %p243;
	add.s32 	%r1207, %r1204, %r1206;
	add.s32 	%r1208, %r1207, %r309;
	add.s32 	%r1209, %r346, %r1207;
	add.s32 	%r1210, %r347, %r1207;
	add.s32 	%r1211, %r348, %r1207;
	add.s32 	%r1212, %r349, %r1207;
	add.s32 	%r1213, %r350, %r1207;
	add.s32 	%r1214, %r351, %r1207;
	add.s32 	%r1215, %r352, %r1207;
	add.s32 	%r1216, %r353, %r1207;
	add.s32 	%r1217, %r354, %r1207;
	add.s32 	%r1218, %r355, %r1207;
	add.s32 	%r1219, %r356, %r1207;
	add.s32 	%r1220, %r357, %r1207;
	add.s32 	%r1221, %r358, %r1207;
	add.s32 	%r1222, %r359, %r1207;
	add.s32 	%r1223, %r360, %r1207;
	add.s32 	%r1224, %r361, %r1207;
	add.s32 	%r1225, %r362, %r1207;
	add.s32 	%r1226, %r246, %r1198;
	add.s32 	%r1227, %r1226, %r1202;
	add.s32 	%r2144, %r1227, -11552;
	bar.sync 	0;
	sub.s32 	%r366, %r246, %r2144;
	sub.s32 	%r1228, %r308, %r1207;
	setp.eq.s32 	%p244, %r309, 0;
	add.s32 	%r1229, %r1207, %r366;
	selp.b32 	%r1230, %r1228, %r1229, %p244;
	shl.b32 	%r1231, %r1230, 2;
	add.s32 	%r1232, %r1149, %r1231;
	st.shared.u32 	[%r1232], %r289;
	sub.s32 	%r1233, %r310, %r1208;
	setp.eq.s32 	%p245, %r311, 0;
	add.s32 	%r1234, %r1229, %r309;
	selp.b32 	%r1235, %r1233, %r1234, %p245;
	shl.b32 	%r1236, %r1235, 2;
	add.s32 	%r1237, %r1149, %r1236;
	st.shared.u32 	[%r1237], %r290;
	sub.s32 	%r1238, %r312, %r1209;
	setp.eq.s32 	%p246, %r313, 0;
	add.s32 	%r1239, %r1234, %r311;
	selp.b32 	%r1240, %r1238, %r1239, %p246;
	shl.b32 	%r1241, %r1240, 2;
	add.s32 	%r1242, %r1149, %r1241;
	st.shared.u32 	[%r1242], %r291;
	sub.s32 	%r1243, %r314, %r1210;
	setp.eq.s32 	%p247, %r315, 0;
	add.s32 	%r1244, %r1239, %r313;
	selp.b32 	%r1245, %r1243, %r1244, %p247;
	shl.b32 	%r1246, %r1245, 2;
	add.s32 	%r1247, %r1149, %r1246;
	st.shared.u32 	[%r1247], %r292;
	sub.s32 	%r1248, %r316, %r1211;
	setp.eq.s32 	%p248, %r317, 0;
	add.s32 	%r1249, %r1244, %r315;
	selp.b32 	%r1250, %r1248, %r1249, %p248;
	shl.b32 	%r1251, %r1250, 2;
	add.s32 	%r1252, %r1149, %r1251;
	st.shared.u32 	[%r1252], %r293;
	sub.s32 	%r1253, %r318, %r1212;
	setp.eq.s32 	%p249, %r319, 0;
	add.s32 	%r1254, %r1249, %r317;
	selp.b32 	%r1255, %r1253, %r1254, %p249;
	shl.b32 	%r1256, %r1255, 2;
	add.s32 	%r1257, %r1149, %r1256;
	st.shared.u32 	[%r1257], %r294;
	sub.s32 	%r1258, %r320, %r1213;
	setp.eq.s32 	%p250, %r321, 0;
	add.s32 	%r1259, %r1254, %r319;
	selp.b32 	%r1260, %r1258, %r1259, %p250;
	shl.b32 	%r1261, %r1260, 2;
	add.s32 	%r1262, %r1149, %r1261;
	st.shared.u32 	[%r1262], %r295;
	sub.s32 	%r1263, %r322, %r1214;
	setp.eq.s32 	%p251, %r323, 0;
	add.s32 	%r1264, %r1259, %r321;
	selp.b32 	%r1265, %r1263, %r1264, %p251;
	shl.b32 	%r1266, %r1265, 2;
	add.s32 	%r1267, %r1149, %r1266;
	st.shared.u32 	[%r1267], %r296;
	sub.s32 	%r1268, %r324, %r1215;
	setp.eq.s32 	%p252, %r325, 0;
	add.s32 	%r1269, %r1264, %r323;
	selp.b32 	%r1270, %r1268, %r1269, %p252;
	shl.b32 	%r1271, %r1270, 2;
	add.s32 	%r1272, %r1149, %r1271;
	st.shared.u32 	[%r1272], %r297;
	sub.s32 	%r1273, %r326, %r1216;
	setp.eq.s32 	%p253, %r327, 0;
	add.s32 	%r1274, %r1269, %r325;
	selp.b32 	%r1275, %r1273, %r1274, %p253;
	shl.b32 	%r1276, %r1275, 2;
	add.s32 	%r1277, %r1149, %r1276;
	st.shared.u32 	[%r1277], %r298;
	sub.s32 	%r1278, %r328, %r1217;
	setp.eq.s32 	%p254, %r329, 0;
	add.s32 	%r1279, %r1274, %r327;
	selp.b32 	%r1280, %r1278, %r1279, %p254;
	shl.b32 	%r1281, %r1280, 2;
	add.s32 	%r1282, %r1149, %r1281;
	st.shared.u32 	[%r1282], %r299;
	sub.s32 	%r1283, %r330, %r1218;
	setp.eq.s32 	%p255, %r331, 0;
	add.s32 	%r1284, %r1279, %r329;
	selp.b32 	%r1285, %r1283, %r1284, %p255;
	shl.b32 	%r1286, %r1285, 2;
	add.s32 	%r1287, %r1149, %r1286;
	st.shared.u32 	[%r1287], %r300;
	sub.s32 	%r1288, %r332, %r1219;
	setp.eq.s32 	%p256, %r333, 0;
	add.s32 	%r1289, %r1284, %r331;
	selp.b32 	%r1290, %r1288, %r1289, %p256;
	shl.b32 	%r1291, %r1290, 2;
	add.s32 	%r1292, %r1149, %r1291;
	st.shared.u32 	[%r1292], %r301;
	sub.s32 	%r1293, %r334, %r1220;
	setp.eq.s32 	%p257, %r335, 0;
	add.s32 	%r1294, %r1289, %r333;
	selp.b32 	%r1295, %r1293, %r1294, %p257;
	shl.b32 	%r1296, %r1295, 2;
	add.s32 	%r1297, %r1149, %r1296;
	st.shared.u32 	[%r1297], %r302;
	sub.s32 	%r1298, %r336, %r1221;
	setp.eq.s32 	%p258, %r337, 0;
	add.s32 	%r1299, %r1294, %r335;
	selp.b32 	%r1300, %r1298, %r1299, %p258;
	shl.b32 	%r1301, %r1300, 2;
	add.s32 	%r1302, %r1149, %r1301;
	st.shared.u32 	[%r1302], %r303;
	sub.s32 	%r1303, %r338, %r1222;
	setp.eq.s32 	%p259, %r339, 0;
	add.s32 	%r1304, %r1299, %r337;
	selp.b32 	%r1305, %r1303, %r1304, %p259;
	shl.b32 	%r1306, %r1305, 2;
	add.s32 	%r1307, %r1149, %r1306;
	st.shared.u32 	[%r1307], %r304;
	sub.s32 	%r1308, %r340, %r1223;
	setp.eq.s32 	%p260, %r341, 0;
	add.s32 	%r1309, %r1304, %r339;
	selp.b32 	%r1310, %r1308, %r1309, %p260;
	shl.b32 	%r1311, %r1310, 2;
	add.s32 	%r1312, %r1149, %r1311;
	st.shared.u32 	[%r1312], %r305;
	sub.s32 	%r1313, %r342, %r1224;
	setp.eq.s32 	%p261, %r343, 0;
	add.s32 	%r1314, %r1309, %r341;
	selp.b32 	%r1315, %r1313, %r1314, %p261;
	shl.b32 	%r1316, %r1315, 2;
	add.s32 	%r1317, %r1149, %r1316;
	st.shared.u32 	[%r1317], %r306;
	sub.s32 	%r1318, %r344, %r1225;
	setp.eq.s32 	%p262, %r345, 0;
	add.s32 	%r1319, %r1314, %r343;
	selp.b32 	%r1320, %r1318, %r1319, %p262;
	shl.b32 	%r1321, %r1320, 2;
	add.s32 	%r1322, %r1149, %r1321;
	st.shared.u32 	[%r1322], %r307;
	bar.sync 	0;
	ld.param.u8 	%rs3, [%rd1];
	ld.param.u64 	%rd806, [%rd1+24];
	cvta.to.global.u64 	%rd284, %rd806;
	ld.param.u64 	%rd285, [%rd1+8];
	ld.param.u64 	%rd286, [%rd1+16];
	setp.ge.s32 	%p263, %r247, %r366;
	@%p263 bra 	$L__BB7_339;
	setp.ne.s16 	%p265, %rs3, 0;
	mov.b64 	%rd1516, 0;
	@%p265 bra 	$L__BB7_338;
	ld.global.u64 	%rd810, [%rd284];
	sub.s64 	%rd1516, %rd286, %rd810;
$L__BB7_338:
	cvt.u64.u32 	%rd811, %r247;
	add.s64 	%rd812, %rd1516, %rd811;
	not.b64 	%rd813, %rd812;
	add.s64 	%rd1518, %rd285, %rd813;
	bra.uni 	$L__BB7_342;
$L__BB7_339:
	setp.ne.s16 	%p264, %rs3, 0;
	mov.b64 	%rd1517, 0;
	@%p264 bra 	$L__BB7_341;
	ld.global.u64 	%rd1517, [%rd284];
$L__BB7_341:
	sub.s32 	%r1323, %r247, %r366;
	cvt.s64.s32 	%rd808, %r1323;
	add.s64 	%rd1518, %rd1517, %rd808;
$L__BB7_342:
	setp.ge.s32 	%p266, %r247, %r246;
	shl.b32 	%r1324, %r247, 2;
	add.s32 	%r367, %r1149, %r1324;
	@%p266 bra 	$L__BB7_344;
	ld.shared.u32 	%r1326, [%r367];
	shl.b64 	%rd814, %rd1518, 2;
	add.s64 	%rd815, %rd4, %rd814;
	st.global.u32 	[%rd815], %r1326;
$L__BB7_344:
	add.s32 	%r368, %r247, 608;
	setp.lt.s32 	%p267, %r368, %r366;
	@%p267 bra 	$L__BB7_348;
	setp.ne.s16 	%p268, %rs3, 0;
	mov.b64 	%rd1519, 0;
	@%p268 bra 	$L__BB7_347;
	ld.global.u64 	%rd1519, [%rd284];
$L__BB7_347:
	sub.s32 	%r1327, %r368, %r366;
	cvt.s64.s32 	%rd817, %r1327;
	add.s64 	%rd1521, %rd1519, %rd817;
	bra.uni 	$L__BB7_351;
$L__BB7_348:
	setp.ne.s16 	%p269, %rs3, 0;
	mov.b64 	%rd1520, 0;
	@%p269 bra 	$L__BB7_350;
	ld.global.u64 	%rd819, [%rd284];
	sub.s64 	%rd1520, %rd286, %rd819;
$L__BB7_350:
	cvt.u64.u32 	%rd820, %r368;
	add.s64 	%rd821, %rd1520, %rd820;
	not.b64 	%rd822, %rd821;
	add.s64 	%rd1521, %rd285, %rd822;
$L__BB7_351:
	setp.ge.s32 	%p270, %r368, %r246;
	@%p270 bra 	$L__BB7_353;
	ld.shared.u32 	%r1328, [%r367+2432];
	shl.b64 	%rd823, %rd1521, 2;
	add.s64 	%rd824, %rd4, %rd823;
	st.global.u32 	[%rd824], %r1328;
$L__BB7_353:
	add.s32 	%r369, %r247, 1216;
	setp.lt.s32 	%p271, %r369, %r366;
	@%p271 bra 	$L__BB7_357;
	setp.ne.s16 	%p272, %rs3, 0;
	mov.b64 	%rd1522, 0;
	@%p272 bra 	$L__BB7_356;
	ld.global.u64 	%rd1522, [%rd284];
$L__BB7_356:
	sub.s32 	%r1329, %r369, %r366;
	cvt.s64.s32 	%rd826, %r1329;
	add.s64 	%rd1524, %rd1522, %rd826;
	bra.uni 	$L__BB7_360;
$L__BB7_357:
	setp.ne.s16 	%p273, %rs3, 0;
	mov.b64 	%rd1523, 0;
	@%p273 bra 	$L__BB7_359;
	ld.global.u64 	%rd828, [%rd284];
	sub.s64 	%rd1523, %rd286, %rd828;
$L__BB7_359:
	cvt.u64.u32 	%rd829, %r369;
	add.s64 	%rd830, %rd1523, %rd829;
	not.b64 	%rd831, %rd830;
	add.s64 	%rd1524, %rd285, %rd831;
$L__BB7_360:
	setp.ge.s32 	%p274, %r369, %r246;
	@%p274 bra 	$L__BB7_362;
	ld.shared.u32 	%r1330, [%r367+4864];
	shl.b64 	%rd832, %rd1524, 2;
	add.s64 	%rd833, %rd4, %rd832;
	st.global.u32 	[%rd833], %r1330;
$L__BB7_362:
	add.s32 	%r370, %r247, 1824;
	setp.lt.s32 	%p275, %r370, %r366;
	@%p275 bra 	$L__BB7_366;
	setp.ne.s16 	%p276, %rs3, 0;
	mov.b64 	%rd1525, 0;
	@%p276 bra 	$L__BB7_365;
	ld.global.u64 	%rd1525, [%rd284];
$L__BB7_365:
	sub.s32 	%r1331, %r370, %r366;
	cvt.s64.s32 	%rd835, %r1331;
	add.s64 	%rd1527, %rd1525, %rd835;
	bra.uni 	$L__BB7_369;
$L__BB7_366:
	setp.ne.s16 	%p277, %rs3, 0;
	mov.b64 	%rd1526, 0;
	@%p277 bra 	$L__BB7_368;
	ld.global.u64 	%rd837, [%rd284];
	sub.s64 	%rd1526, %rd286, %rd837;
$L__BB7_368:
	cvt.u64.u32 	%rd838, %r370;
	add.s64 	%rd839, %rd1526, %rd838;
	not.b64 	%rd840, %rd839;
	add.s64 	%rd1527, %rd285, %rd840;
$L__BB7_369:
	setp.ge.s32 	%p278, %r370, %r246;
	@%p278 bra 	$L__BB7_371;
	ld.shared.u32 	%r1332, [%r367+7296];
	shl.b64 	%rd841, %rd1527, 2;
	add.s64 	%rd842, %rd4, %rd841;
	st.global.u32 	[%rd842], %r1332;
$L__BB7_371:
	add.s32 	%r371, %r247, 2432;
	setp.lt.s32 	%p279, %r371, %r366;
	@%p279 bra 	$L__BB7_375;
	setp.ne.s16 	%p280, %rs3, 0;
	mov.b64 	%rd1528, 0;
	@%p280 bra 	$L__BB7_374;
	ld.global.u64 	%rd1528, [%rd284];
$L__BB7_374:
	sub.s32 	%r1333, %r371, %r366;
	cvt.s64.s32 	%rd844, %r1333;
	add.s64 	%rd1530, %rd1528, %rd844;
	bra.uni 	$L__BB7_378;
$L__BB7_375:
	setp.ne.s16 	%p281, %rs3, 0;
	mov.b64 	%rd1529, 0;
	@%p281 bra 	$L__BB7_377;
	ld.global.u64 	%rd846, [%rd284];
	sub.s64 	%rd1529, %rd286, %rd846;
$L__BB7_377:
	cvt.u64.u32 	%rd847, %r371;
	add.s64 	%rd848, %rd1529, %rd847;
	not.b64 	%rd849, %rd848;
	add.s64 	%rd1530, %rd285, %rd849;
$L__BB7_378:
	setp.ge.s32 	%p282, %r371, %r246;
	@%p282 bra 	$L__BB7_380;
	ld.shared.u32 	%r1334, [%r367+9728];
	shl.b64 	%rd850, %rd1530, 2;
	add.s64 	%rd851, %rd4, %rd850;
	st.global.u32 	[%rd851], %r1334;
$L__BB7_380:
	add.s32 	%r372, %r247, 3040;
	setp.lt.s32 	%p283, %r372, %r366;
	@%p283 bra 	$L__BB7_384;
	setp.ne.s16 	%p284, %rs3, 0;
	mov.b64 	%rd1531, 0;
	@%p284 bra 	$L__BB7_383;
	ld.global.u64 	%rd1531, [%rd284];
$L__BB7_383:
	sub.s32 	%r1335, %r372, %r366;
	cvt.s64.s32 	%rd853, %r1335;
	add.s64 	%rd1533, %rd1531, %rd853;
	bra.uni 	$L__BB7_387;
$L__BB7_384:
	setp.ne.s16 	%p285, %rs3, 0;
	mov.b64 	%rd1532, 0;
	@%p285 bra 	$L__BB7_386;
	ld.global.u64 	%rd855, [%rd284];
	sub.s64 	%rd1532, %rd286, %rd855;
$L__BB7_386:
	cvt.u64.u32 	%rd856, %r372;
	add.s64 	%rd857, %rd1532, %rd856;
	not.b64 	%rd858, %rd857;
	add.s64 	%rd1533, %rd285, %rd858;
$L__BB7_387:
	setp.ge.s32 	%p286, %r372, %r246;
	@%p286 bra 	$L__BB7_389;
	ld.shared.u32 	%r1336, [%r367+12160];
	shl.b64 	%rd859, %rd1533, 2;
	add.s64 	%rd860, %rd4, %rd859;
	st.global.u32 	[%rd860], %r1336;
$L__BB7_389:
	add.s32 	%r373, %r247, 3648;
	setp.lt.s32 	%p287, %r373, %r366;
	@%p287 bra 	$L__BB7_393;
	setp.ne.s16 	%p288, %rs3, 0;
	mov.b64 	%rd1534, 0;
	@%p288 bra 	$L__BB7_392;
	ld.global.u64 	%rd1534, [%rd284];
$L__BB7_392:
	sub.s32 	%r1337, %r373, %r366;
	cvt.s64.s32 	%rd862, %r1337;
	add.s64 	%rd1536, %rd1534, %rd862;
	bra.uni 	$L__BB7_396;
$L__BB7_393:
	setp.ne.s16 	%p289, %rs3, 0;
	mov.b64 	%rd1535, 0;
	@%p289 bra 	$L__BB7_395;
	ld.global.u64 	%rd864, [%rd284];
	sub.s64 	%rd1535, %rd286, %rd864;
$L__BB7_395:
	cvt.u64.u32 	%rd865, %r373;
	add.s64 	%rd866, %rd1535, %rd865;
	not.b64 	%rd867, %rd866;
	add.s64 	%rd1536, %rd285, %rd867;
$L__BB7_396:
	setp.ge.s32 	%p290, %r373, %r246;
	@%p290 bra 	$L__BB7_398;
	ld.shared.u32 	%r1338, [%r367+14592];
	shl.b64 	%rd868, %rd1536, 2;
	add.s64 	%rd869, %rd4, %rd868;
	st.global.u32 	[%rd869], %r1338;
$L__BB7_398:
	add.s32 	%r374, %r247, 4256;
	setp.lt.s32 	%p291, %r374, %r366;
	@%p291 bra 	$L__BB7_402;
	setp.ne.s16 	%p292, %rs3, 0;
	mov.b64 	%rd1537, 0;
	@%p292 bra 	$L__BB7_401;
	ld.global.u64 	%rd1537, [%rd284];
$L__BB7_401:
	sub.s32 	%r1339, %r374, %r366;
	cvt.s64.s32 	%rd871, %r1339;
	add.s64 	%rd1539, %rd1537, %rd871;
	bra.uni 	$L__BB7_405;
$L__BB7_402:
	setp.ne.s16 	%p293, %rs3, 0;
	mov.b64 	%rd1538, 0;
	@%p293 bra 	$L__BB7_404;
	ld.global.u64 	%rd873, [%rd284];
	sub.s64 	%rd1538, %rd286, %rd873;
$L__BB7_404:
	cvt.u64.u32 	%rd874, %r374;
	add.s64 	%rd875, %rd1538, %rd874;
	not.b64 	%rd876, %rd875;
	add.s64 	%rd1539, %rd285, %rd876;
$L__BB7_405:
	setp.ge.s32 	%p294, %r374, %r246;
	@%p294 bra 	$L__BB7_407;
	ld.shared.u32 	%r1340, [%r367+17024];
	shl.b64 	%rd877, %rd1539, 2;
	add.s64 	%rd878, %rd4, %rd877;
	st.global.u32 	[%rd878], %r1340;
$L__BB7_407:
	add.s32 	%r375, %r247, 4864;
	setp.lt.s32 	%p295, %r375, %r366;
	@%p295 bra 	$L__BB7_411;
	setp.ne.s16 	%p296, %rs3, 0;
	mov.b64 	%rd1540, 0;
	@%p296 bra 	$L__BB7_410;
	ld.global.u64 	%rd1540, [%rd284];
$L__BB7_410:
	sub.s32 	%r1341, %r375, %r366;
	cvt.s64.s32 	%rd880, %r1341;
	add.s64 	%rd1542, %rd1540, %rd880;
	bra.uni 	$L__BB7_414;
$L__BB7_411:
	setp.ne.s16 	%p297, %rs3, 0;
	mov.b64 	%rd1541, 0;
	@%p297 bra 	$L__BB7_413;
	ld.global.u64 	%rd882, [%rd284];
	sub.s64 	%rd1541, %rd286, %rd882;
$L__BB7_413:
	cvt.u64.u32 	%rd883, %r375;
	add.s64 	%rd884, %rd1541, %rd883;
	not.b64 	%rd885, %rd884;
	add.s64 	%rd1542, %rd285, %rd885;
$L__BB7_414:
	setp.ge.s32 	%p298, %r375, %r246;
	@%p298 bra 	$L__BB7_416;
	ld.shared.u32 	%r1342, [%r367+19456];
	shl.b64 	%rd886, %rd1542, 2;
	add.s64 	%rd887, %rd4, %rd886;
	st.global.u32 	[%rd887], %r1342;
$L__BB7_416:
	add.s32 	%r376, %r247, 5472;
	setp.lt.s32 	%p299, %r376, %r366;
	@%p299 bra 	$L__BB7_420;
	setp.ne.s16 	%p300, %rs3, 0;
	mov.b64 	%rd1543, 0;
	@%p300 bra 	$L__BB7_419;
	ld.global.u64 	%rd1543, [%rd284];
$L__BB7_419:
	sub.s32 	%r1343, %r376, %r366;
	cvt.s64.s32 	%rd889, %r1343;
	add.s64 	%rd1545, %rd1543, %rd889;
	bra.uni 	$L__BB7_423;
$L__BB7_420:
	setp.ne.s16 	%p301, %rs3, 0;
	mov.b64 	%rd1544, 0;
	@%p301 bra 	$L__BB7_422;
	ld.global.u64 	%rd891, [%rd284];
	sub.s64 	%rd1544, %rd286, %rd891;
$L__BB7_422:
	cvt.u64.u32 	%rd892, %r376;
	add.s64 	%rd893, %rd1544, %rd892;
	not.b64 	%rd894, %rd893;
	add.s64 	%rd1545, %rd285, %rd894;
$L__BB7_423:
	setp.ge.s32 	%p302, %r376, %r246;
	@%p302 bra 	$L__BB7_425;
	ld.shared.u32 	%r1344, [%r367+21888];
	shl.b64 	%rd895, %rd1545, 2;
	add.s64 	%rd896, %rd4, %rd895;
	st.global.u32 	[%rd896], %r1344;
$L__BB7_425:
	add.s32 	%r377, %r247, 6080;
	setp.lt.s32 	%p303, %r377, %r366;
	@%p303 bra 	$L__BB7_429;
	setp.ne.s16 	%p304, %rs3, 0;
	mov.b64 	%rd1546, 0;
	@%p304 bra 	$L__BB7_428;
	ld.global.u64 	%rd1546, [%rd284];
$L__BB7_428:
	sub.s32 	%r1345, %r377, %r366;
	cvt.s64.s32 	%rd898, %r1345;
	add.s64 	%rd1548, %rd1546, %rd898;
	bra.uni 	$L__BB7_432;
$L__BB7_429:
	setp.ne.s16 	%p305, %rs3, 0;
	mov.b64 	%rd1547, 0;
	@%p305 bra 	$L__BB7_431;
	ld.global.u64 	%rd900, [%rd284];
	sub.s64 	%rd1547, %rd286, %rd900;
$L__BB7_431:
	cvt.u64.u32 	%rd901, %r377;
	add.s64 	%rd902, %rd1547, %rd901;
	not.b64 	%rd903, %rd902;
	add.s64 	%rd1548, %rd285, %rd903;
$L__BB7_432:
	setp.ge.s32 	%p306, %r377, %r246;
	@%p306 bra 	$L__BB7_434;
	ld.shared.u32 	%r1346, [%r367+24320];
	shl.b64 	%rd904, %rd1548, 2;
	add.s64 	%rd905, %rd4, %rd904;
	st.global.u32 	[%rd905], %r1346;
$L__BB7_434:
	add.s32 	%r378, %r247, 6688;
	setp.lt.s32 	%p307, %r378, %r366;
	@%p307 bra 	$L__BB7_438;
	setp.ne.s16 	%p308, %rs3, 0;
	mov.b64 	%rd1549, 0;
	@%p308 bra 	$L__BB7_437;
	ld.global.u64 	%rd1549, [%rd284];
$L__BB7_437:
	sub.s32 	%r1347, %r378, %r366;
	cvt.s64.s32 	%rd907, %r1347;
	add.s64 	%rd1551, %rd1549, %rd907;
	bra.uni 	$L__BB7_441;
$L__BB7_438:
	setp.ne.s16 	%p309, %rs3, 0;
	mov.b64 	%rd1550, 0;
	@%p309 bra 	$L__BB7_440;
	ld.global.u64 	%rd909, [%rd284];
	sub.s64 	%rd1550, %rd286, %rd909;
$L__BB7_440:
	cvt.u64.u32 	%rd910, %r378;
	add.s64 	%rd911, %rd1550, %rd910;
	not.b64 	%rd912, %rd911;
	add.s64 	%rd1551, %rd285, %rd912;
$L__BB7_441:
	setp.ge.s32 	%p310, %r378, %r246;
	@%p310 bra 	$L__BB7_443;
	ld.shared.u32 	%r1348, [%r367+26752];
	shl.b64 	%rd913, %rd1551, 2;
	add.s64 	%rd914, %rd4, %rd913;
	st.global.u32 	[%rd914], %r1348;
$L__BB7_443:
	add.s32 	%r379, %r247, 7296;
	setp.lt.s32 	%p311, %r379, %r366;
	@%p311 bra 	$L__BB7_447;
	setp.ne.s16 	%p312, %rs3, 0;
	mov.b64 	%rd1552, 0;
	@%p312 bra 	$L__BB7_446;
	ld.global.u64 	%rd1552, [%rd284];
$L__BB7_446:
	sub.s32 	%r1349, %r379, %r366;
	cvt.s64.s32 	%rd916, %r1349;
	add.s64 	%rd1554, %rd1552, %rd916;
	bra.uni 	$L__BB7_450;
$L__BB7_447:
	setp.ne.s16 	%p313, %rs3, 0;
	mov.b64 	%rd1553, 0;
	@%p313 bra 	$L__BB7_449;
	ld.global.u64 	%rd918, [%rd284];
	sub.s64 	%rd1553, %rd286, %rd918;
$L__BB7_449:
	cvt.u64.u32 	%rd919, %r379;
	add.s64 	%rd920, %rd1553, %rd919;
	not.b64 	%rd921, %rd920;
	add.s64 	%rd1554, %rd285, %rd921;
$L__BB7_450:
	setp.ge.s32 	%p314, %r379, %r246;
	@%p314 bra 	$L__BB7_452;
	ld.shared.u32 	%r1350, [%r367+29184];
	shl.b64 	%rd922, %rd1554, 2;
	add.s64 	%rd923, %rd4, %rd922;
	st.global.u32 	[%rd923], %r1350;
$L__BB7_452:
	add.s32 	%r380, %r247, 7904;
	setp.lt.s32 	%p315, %r380, %r366;
	@%p315 bra 	$L__BB7_456;
	setp.ne.s16 	%p316, %rs3, 0;
	mov.b64 	%rd1555, 0;
	@%p316 bra 	$L__BB7_455;
	ld.global.u64 	%rd1555, [%rd284];
$L__BB7_455:
	sub.s32 	%r1351, %r380, %r366;
	cvt.s64.s32 	%rd925, %r1351;
	add.s64 	%rd1557, %rd1555, %rd925;
	bra.uni 	$L__BB7_459;
$L__BB7_456:
	setp.ne.s16 	%p317, %rs3, 0;
	mov.b64 	%rd1556, 0;
	@%p317 bra 	$L__BB7_458;
	ld.global.u64 	%rd927, [%rd284];
	sub.s64 	%rd1556, %rd286, %rd927;
$L__BB7_458:
	cvt.u64.u32 	%rd928, %r380;
	add.s64 	%rd929, %rd1556, %rd928;
	not.b64 	%rd930, %rd929;
	add.s64 	%rd1557, %rd285, %rd930;
$L__BB7_459:
	setp.ge.s32 	%p318, %r380, %r246;
	@%p318 bra 	$L__BB7_461;
	ld.shared.u32 	%r1352, [%r367+31616];
	shl.b64 	%rd931, %rd1557, 2;
	add.s64 	%rd932, %rd4, %rd931;
	st.global.u32 	[%rd932], %r1352;
$L__BB7_461:
	add.s32 	%r381, %r247, 8512;
	setp.lt.s32 	%p319, %r381, %r366;
	@%p319 bra 	$L__BB7_465;
	setp.ne.s16 	%p320, %rs3, 0;
	mov.b64 	%rd1558, 0;
	@%p320 bra 	$L__BB7_464;
	ld.global.u64 	%rd1558, [%rd284];
$L__BB7_464:
	sub.s32 	%r1353, %r381, %r366;
	cvt.s64.s32 	%rd934, %r1353;
	add.s64 	%rd1560, %rd1558, %rd934;
	bra.uni 	$L__BB7_468;
$L__BB7_465:
	setp.ne.s16 	%p321, %rs3, 0;
	mov.b64 	%rd1559, 0;
	@%p321 bra 	$L__BB7_467;
	ld.global.u64 	%rd936, [%rd284];
	sub.s64 	%rd1559, %rd286, %rd936;
$L__BB7_467:
	cvt.u64.u32 	%rd937, %r381;
	add.s64 	%rd938, %rd1559, %rd937;
	not.b64 	%rd939, %rd938;
	add.s64 	%rd1560, %rd285, %rd939;
$L__BB7_468:
	setp.ge.s32 	%p322, %r381, %r246;
	@%p322 bra 	$L__BB7_470;
	ld.shared.u32 	%r1354, [%r367+34048];
	shl.b64 	%rd940, %rd1560, 2;
	add.s64 	%rd941, %rd4, %rd940;
	st.global.u32 	[%rd941], %r1354;
$L__BB7_470:
	add.s32 	%r382, %r247, 9120;
	setp.lt.s32 	%p323, %r382, %r366;
	@%p323 bra 	$L__BB7_474;
	setp.ne.s16 	%p324, %rs3, 0;
	mov.b64 	%rd1561, 0;
	@%p324 bra 	$L__BB7_473;
	ld.global.u64 	%rd1561, [%rd284];
$L__BB7_473:
	sub.s32 	%r1355, %r382, %r366;
	cvt.s64.s32 	%rd943, %r1355;
	add.s64 	%rd1563, %rd1561, %rd943;
	bra.uni 	$L__BB7_477;
$L__BB7_474:
	setp.ne.s16 	%p325, %rs3, 0;
	mov.b64 	%rd1562, 0;
	@%p325 bra 	$L__BB7_476;
	ld.global.u64 	%rd945, [%rd284];
	sub.s64 	%rd1562, %rd286, %rd945;
$L__BB7_476:
	cvt.u64.u32 	%rd946, %r382;
	add.s64 	%rd947, %rd1562, %rd946;
	not.b64 	%rd948, %rd947;
	add.s64 	%rd1563, %rd285, %rd948;
$L__BB7_477:
	setp.ge.s32 	%p326, %r382, %r246;
	@%p326 bra 	$L__BB7_479;
	ld.shared.u32 	%r1356, [%r367+36480];
	shl.b64 	%rd949, %rd1563, 2;
	add.s64 	%rd950, %rd4, %rd949;
	st.global.u32 	[%rd950], %r1356;
$L__BB7_479:
	add.s32 	%r383, %r247, 9728;
	setp.lt.s32 	%p327, %r383, %r366;
	@%p327 bra 	$L__BB7_483;
	setp.ne.s16 	%p328, %rs3, 0;
	mov.b64 	%rd1564, 0;
	@%p328 bra 	$L__BB7_482;
	ld.global.u64 	%rd1564, [%rd284];
$L__BB7_482:
	sub.s32 	%r1357, %r383, %r366;
	cvt.s64.s32 	%rd952, %r1357;
	add.s64 	%rd1566, %rd1564, %rd952;
	bra.uni 	$L__BB7_486;
$L__BB7_483:
	setp.ne.s16 	%p329, %rs3, 0;
	mov.b64 	%rd1565, 0;
	@%p329 bra 	$L__BB7_485;
	ld.global.u64 	%rd954, [%rd284];
	sub.s64 	%rd1565, %rd286, %rd954;
$L__BB7_485:
	cvt.u64.u32 	%rd955, %r383;
	add.s64 	%rd956, %rd1565, %rd955;
	not.b64 	%rd957, %rd956;
	add.s64 	%rd1566, %rd285, %rd957;
$L__BB7_486:
	setp.ge.s32 	%p330, %r383, %r246;
	@%p330 bra 	$L__BB7_488;
	ld.shared.u32 	%r1358, [%r367+38912];
	shl.b64 	%rd958, %rd1566, 2;
	add.s64 	%rd959, %rd4, %rd958;
	st.global.u32 	[%rd959], %r1358;
$L__BB7_488:
	add.s32 	%r384, %r247, 10336;
	setp.lt.s32 	%p331, %r384, %r366;
	@%p331 bra 	$L__BB7_492;
	setp.ne.s16 	%p332, %rs3, 0;
	mov.b64 	%rd1567, 0;
	@%p332 bra 	$L__BB7_491;
	ld.global.u64 	%rd1567, [%rd284];
$L__BB7_491:
	sub.s32 	%r1359, %r384, %r366;
	cvt.s64.s32 	%rd961, %r1359;
	add.s64 	%rd1569, %rd1567, %rd961;
	bra.uni 	$L__BB7_495;
$L__BB7_492:
	setp.ne.s16 	%p333, %rs3, 0;
	mov.b64 	%rd1568, 0;
	@%p333 bra 	$L__BB7_494;
	ld.global.u64 	%rd963, [%rd284];
	sub.s64 	%rd1568, %rd286, %rd963;
$L__BB7_494:
	cvt.u64.u32 	%rd964, %r384;
	add.s64 	%rd965, %rd1568, %rd964;
	not.b64 	%rd966, %rd965;
	add.s64 	%rd1569, %rd285, %rd966;
$L__BB7_495:
	setp.ge.s32 	%p334, %r384, %r246;
	@%p334 bra 	$L__BB7_497;
	ld.shared.u32 	%r1360, [%r367+41344];
	shl.b64 	%rd967, %rd1569, 2;
	add.s64 	%rd968, %rd4, %rd967;
	st.global.u32 	[%rd968], %r1360;
$L__BB7_497:
	add.s32 	%r385, %r247, 10944;
	setp.lt.s32 	%p335, %r385, %r366;
	@%p335 bra 	$L__BB7_501;
	setp.ne.s16 	%p336, %rs3, 0;
	mov.b64 	%rd1570, 0;
	@%p336 bra 	$L__BB7_500;
	ld.global.u64 	%rd1570, [%rd284];
$L__BB7_500:
	sub.s32 	%r1361, %r385, %r366;
	cvt.s64.s32 	%rd970, %r1361;
	add.s64 	%rd1572, %rd1570, %rd970;
	bra.uni 	$L__BB7_504;
$L__BB7_501:
	setp.ne.s16 	%p337, %rs3, 0;
	mov.b64 	%rd1571, 0;
	@%p337 bra 	$L__BB7_503;
	ld.global.u64 	%rd972, [%rd284];
	sub.s64 	%rd1571, %rd286, %rd972;
$L__BB7_503:
	cvt.u64.u32 	%rd973, %r385;
	add.s64 	%rd974, %rd1571, %rd973;
	not.b64 	%rd975, %rd974;
	add.s64 	%rd1572, %rd285, %rd975;
$L__BB7_504:
	setp.ge.s32 	%p338, %r385, %r246;
	@%p338 bra 	$L__BB7_735;
	ld.shared.u32 	%r1362, [%r367+43776];
	shl.b64 	%rd976, %rd1572, 2;
	add.s64 	%rd977, %rd4, %rd976;
	st.global.u32 	[%rd977], %r1362;
	bra.uni 	$L__BB7_735;
$L__BB7_506:
	ld.param.u8 	%rs5, [%rd1];
	setp.eq.s16 	%p3, %rs5, 0;
	ld.param.u64 	%rd571, [%rd1+16];
	selp.b64 	%rd572, %rd571, 0, %p3;
	cvt.s64.s32 	%rd573, %r2;
	add.s64 	%rd574, %rd572, %rd573;
	mov.u32 	%r386, %tid.x;
	and.b32  	%r578, %r386, 31;
	and.b32  	%r579, %r386, 992;
	mul.lo.s32 	%r580, %r579, 19;
	or.b32  	%r387, %r580, %r578;
	setp.ge.s32 	%p4, %r387, %r246;
	cvt.u64.u32 	%rd575, %r387;
	add.s64 	%rd576, %rd574, %rd575;
	shl.b64 	%rd577, %rd576, 2;
	add.s64 	%rd420, %rd2, %rd577;
	@%p4 bra 	$L__BB7_508;
	ld.global.u32 	%r2110, [%rd420];
$L__BB7_508:
	add.s32 	%r582, %r387, 32;
	setp.ge.s32 	%p5, %r582, %r246;
	@%p5 bra 	$L__BB7_510;
	ld.global.u32 	%r2111, [%rd420+128];
$L__BB7_510:
	add.s32 	%r584, %r387, 64;
	setp.ge.s32 	%p6, %r584, %r246;
	@%p6 bra 	$L__BB7_512;
	ld.global.u32 	%r2112, [%rd420+256];
$L__BB7_512:
	add.s32 	%r586, %r387, 96;
	setp.ge.s32 	%p7, %r586, %r246;
	@%p7 bra 	$L__BB7_514;
	ld.global.u32 	%r2113, [%rd420+384];
$L__BB7_514:
	add.s32 	%r588, %r387, 128;
	setp.ge.s32 	%p8, %r588, %r246;
	@%p8 bra 	$L__BB7_516;
	ld.global.u32 	%r2114, [%rd420+512];
$L__BB7_516:
	add.s32 	%r590, %r387, 160;
	setp.ge.s32 	%p9, %r590, %r246;
	@%p9 bra 	$L__BB7_518;
	ld.global.u32 	%r2115, [%rd420+640];
$L__BB7_518:
	add.s32 	%r592, %r387, 192;
	setp.ge.s32 	%p10, %r592, %r246;
	@%p10 bra 	$L__BB7_520;
	ld.global.u32 	%r2116, [%rd420+768];
$L__BB7_520:
	add.s32 	%r594, %r387, 224;
	setp.ge.s32 	%p11, %r594, %r246;
	@%p11 bra 	$L__BB7_522;
	ld.global.u32 	%r2117, [%rd420+896];
$L__BB7_522:
	add.s32 	%r596, %r387, 256;
	setp.ge.s32 	%p12, %r596, %r246;
	@%p12 bra 	$L__BB7_524;
	ld.global.u32 	%r2118, [%rd420+1024];
$L__BB7_524:
	add.s32 	%r598, %r387, 288;
	setp.ge.s32 	%p13, %r598, %r246;
	@%p13 bra 	$L__BB7_526;
	ld.global.u32 	%r2119, [%rd420+1152];
$L__BB7_526:
	add.s32 	%r600, %r387, 320;
	setp.ge.s32 	%p14, %r600, %r246;
	@%p14 bra 	$L__BB7_528;
	ld.global.u32 	%r2120, [%rd420+1280];
$L__BB7_528:
	add.s32 	%r602, %r387, 352;
	setp.ge.s32 	%p15, %r602, %r246;
	@%p15 bra 	$L__BB7_530;
	ld.global.u32 	%r2121, [%rd420+1408];
$L__BB7_530:
	add.s32 	%r604, %r387, 384;
	setp.ge.s32 	%p16, %r604, %r246;
	@%p16 bra 	$L__BB7_532;
	ld.global.u32 	%r2122, [%rd420+1536];
$L__BB7_532:
	add.s32 	%r606, %r387, 416;
	setp.ge.s32 	%p17, %r606, %r246;
	@%p17 bra 	$L__BB7_534;
	ld.global.u32 	%r2123, [%rd420+1664];
$L__BB7_534:
	add.s32 	%r608, %r387, 448;
	setp.ge.s32 	%p18, %r608, %r246;
	@%p18 bra 	$L__BB7_536;
	ld.global.u32 	%r2124, [%rd420+1792];
$L__BB7_536:
	add.s32 	%r610, %r387, 480;
	setp.ge.s32 	%p19, %r610, %r246;
	@%p19 bra 	$L__BB7_538;
	ld.global.u32 	%r2125, [%rd420+1920];
$L__BB7_538:
	add.s32 	%r612, %r387, 512;
	setp.ge.s32 	%p20, %r612, %r246;
	@%p20 bra 	$L__BB7_540;
	ld.global.u32 	%r2126, [%rd420+2048];
$L__BB7_540:
	add.s32 	%r614, %r387, 544;
	setp.ge.s32 	%p21, %r614, %r246;
	@%p21 bra 	$L__BB7_542;
	ld.global.u32 	%r2127, [%rd420+2176];
$L__BB7_542:
	add.s32 	%r616, %r387, 576;
	setp.ge.s32 	%p22, %r616, %r246;
	@%p22 bra 	$L__BB7_544;
	ld.global.u32 	%r2128, [%rd420+2304];
$L__BB7_544:
	// begin inline asm
	mov.u32 %r617, %laneid;
	// end inline asm
	shr.u32 	%r427, %r386, 5;
	mad.lo.s32 	%r648, %r427, 608, %r617;
	shl.b32 	%r649, %r648, 2;
	mov.u32 	%r650, _ZZN3cub18CUB_300001_SM_10006detail6select23DeviceSelectSweepKernelINS2_10policy_hubIiNS0_8NullTypeElLb0ELNS0_10SelectImplE2EE10Policy1000EPiPS5_N6thrust24THRUST_300001_SM_1000_NS6detail15normal_iteratorINSC_10device_ptrIiEEEEPlNS0_13ScanTileStateIiLb1EEE7is_evenS5_iNS2_19streaming_context_tIlLb1EEELS6_2EEEvT0_T1_T2_T3_T4_T5_T6_T7_iT8_NS1_7vsmem_tEE19static_temp_storage;
	add.s32 	%r651, %r650, %r649;
	st.shared.u32 	[%r651], %r2110;
	st.shared.u32 	[%r651+128], %r2111;
	st.shared.u32 	[%r651+256], %r2112;
	st.shared.u32 	[%r651+384], %r2113;
	st.shared.u32 	[%r651+512], %r2114;
	st.shared.u32 	[%r651+640], %r2115;
	st.shared.u32 	[%r651+768], %r2116;
	st.shared.u32 	[%r651+896], %r2117;
	st.shared.u32 	[%r651+1024], %r2118;
	st.shared.u32 	[%r651+1152], %r2119;
	st.shared.u32 	[%r651+1280], %r2120;
	st.shared.u32 	[%r651+1408], %r2121;
	st.shared.u32 	[%r651+1536], %r2122;
	st.shared.u32 	[%r651+1664], %r2123;
	st.shared.u32 	[%r651+1792], %r2124;
	st.shared.u32 	[%r651+1920], %r2125;
	st.shared.u32 	[%r651+2048], %r2126;
	st.shared.u32 	[%r651+2176], %r2127;
	st.shared.u32 	[%r651+2304], %r2128;
	bar.warp.sync 	-1;
	mad.lo.s32 	%r652, %r617, 72, %r651;
	ld.shared.u32 	%r428, [%r652];
	not.b32 	%r653, %r428;
	ld.shared.u32 	%r429, [%r652+4];
	not.b32 	%r654, %r429;
	ld.shared.u32 	%r430, [%r652+8];
	not.b32 	%r655, %r430;
	ld.shared.u32 	%r431, [%r652+12];
	not.b32 	%r656, %r431;
	ld.shared.u32 	%r432, [%r652+16];
	not.b32 	%r657, %r432;
	ld.shared.u32 	%r433, [%r652+20];
	not.b32 	%r658, %r433;
	ld.shared.u32 	%r434, [%r652+24];
	not.b32 	%r659, %r434;
	ld.shared.u32 	%r435, [%r652+28];
	not.b32 	%r660, %r435;
	ld.shared.u32 	%r436, [%r652+32];
	not.b32 	%r661, %r436;
	ld.shared.u32 	%r437, [%r652+36];
	not.b32 	%r662, %r437;
	ld.shared.u32 	%r438, [%r652+40];
	not.b32 	%r663, %r438;
	ld.shared.u32 	%r439, [%r652+44];
	not.b32 	%r664, %r439;
	ld.shared.u32 	%r440, [%r652+48];
	not.b32 	%r665, %r440;
	ld.shared.u32 	%r441, [%r652+52];
	not.b32 	%r666, %r441;
	ld.shared.u32 	%r442, [%r652+56];
	not.b32 	%r667, %r442;
	ld.shared.u32 	%r443, [%r652+60];
	not.b32 	%r668, %r443;
	ld.shared.u32 	%r444, [%r652+64];
	not.b32 	%r669, %r444;
	ld.shared.u32 	%r445, [%r652+68];
	not.b32 	%r670, %r445;
	ld.shared.u32 	%r446, [%r652+72];
	not.b32 	%r671, %r446;
	mul.lo.s32 	%r447, %r386, 19;
	setp.lt.s32 	%p23, %r447, %r246;
	and.b32  	%r672, %r653, 1;
	selp.b32 	%r448, %r672, 1, %p23;
	add.s32 	%r449, %r447, 1;
	setp.lt.s32 	%p24, %r449, %r246;
	and.b32  	%r673, %r654, 1;
	selp.b32 	%r450, %r673, 1, %p24;
	add.s32 	%r451, %r447, 2;
	setp.lt.s32 	%p25, %r451, %r246;
	and.b32  	%r674, %r655, 1;
	selp.b32 	%r452, %r674, 1, %p25;
	add.s32 	%r453, %r447, 3;
	setp.lt.s32 	%p26, %r453, %r246;
	and.b32  	%r675, %r656, 1;
	selp.b32 	%r454, %r675, 1, %p26;
	add.s32 	%r455, %r447, 4;
	setp.lt.s32 	%p27, %r455, %r246;
	and.b32  	%r676, %r657, 1;
	selp.b32 	%r456, %r676, 1, %p27;
	add.s32 	%r457, %r447, 5;
	setp.lt.s32 	%p28, %r457, %r246;
	and.b32  	%r677, %r658, 1;
	selp.b32 	%r458, %r677, 1, %p28;
	add.s32 	%r459, %r447, 6;
	setp.lt.s32 	%p29, %r459, %r246;
	and.b32  	%r678, %r659, 1;
	selp.b32 	%r460, %r678, 1, %p29;
	add.s32 	%r461, %r447, 7;
	setp.lt.s32 	%p30, %r461, %r246;
	and.b32  	%r679, %r660, 1;
	selp.b32 	%r462, %r679, 1, %p30;
	add.s32 	%r463, %r447, 8;
	setp.lt.s32 	%p31, %r463, %r246;
	and.b32  	%r680, %r661, 1;
	selp.b32 	%r464, %r680, 1, %p31;
	add.s32 	%r465, %r447, 9;
	setp.lt.s32 	%p32, %r465, %r246;
	and.b32  	%r681, %r662, 1;
	selp.b32 	%r466, %r681, 1, %p32;
	add.s32 	%r467, %r447, 10;
	setp.lt.s32 	%p33, %r467, %r246;
	and.b32  	%r682, %r663, 1;
	selp.b32 	%r468, %r682, 1, %p33;
	add.s32 	%r469, %r447, 11;
	setp.lt.s32 	%p34, %r469, %r246;
	and.b32  	%r683, %r664, 1;
	selp.b32 	%r470, %r683, 1, %p34;
	add.s32 	%r471, %r447, 12;
	setp.lt.s32 	%p35, %r471, %r246;
	and.b32  	%r684, %r665, 1;
	selp.b32 	%r472, %r684, 1, %p35;
	add.s32 	%r473, %r447, 13;
	setp.lt.s32 	%p36, %r473, %r246;
	and.b32  	%r685, %r666, 1;
	selp.b32 	%r474, %r685, 1, %p36;
	add.s32 	%r475, %r447, 14;
	setp.lt.s32 	%p37, %r475, %r246;
	and.b32  	%r686, %r667, 1;
	selp.b32 	%r476, %r686, 1, %p37;
	add.s32 	%r477, %r447, 15;
	setp.lt.s32 	%p38, %r477, %r246;
	and.b32  	%r687, %r668, 1;
	selp.b32 	%r478, %r687, 1, %p38;
	add.s32 	%r479, %r447, 16;
	setp.lt.s32 	%p39, %r479, %r246;
	and.b32  	%r688, %r669, 1;
	selp.b32 	%r480, %r688, 1, %p39;
	add.s32 	%r481, %r447, 17;
	setp.lt.s32 	%p40, %r481, %r246;
	and.b32  	%r689, %r670, 1;
	selp.b32 	%r482, %r689, 1, %p40;
	add.s32 	%r483, %r447, 18;
	setp.lt.s32 	%p41, %r483, %r246;
	and.b32  	%r690, %r671, 1;
	selp.b32 	%r484, %r690, 1, %p41;
	bar.sync 	0;
	add.s32 	%r485, %r450, %r448;
	add.s32 	%r486, %r452, %r485;
	add.s32 	%r487, %r454, %r486;
	add.s32 	%r488, %r456, %r487;
	add.s32 	%r489, %r458, %r488;
	add.s32 	%r490, %r460, %r489;
	add.s32 	%r491, %r462, %r490;
	add.s32 	%r492, %r464, %r491;
	add.s32 	%r493, %r466, %r492;
	add.s32 	%r494, %r468, %r493;
	add.s32 	%r495, %r470, %r494;
	add.s32 	%r496, %r472, %r495;
	add.s32 	%r497, %r474, %r496;
	add.s32 	%r498, %r476, %r497;
	add.s32 	%r499, %r478, %r498;
	add.s32 	%r500, %r480, %r499;
	add.s32 	%r501, %r482, %r500;
	add.s32 	%r622, %r484, %r501;
	mov.b32 	%r620, 1;
	mov.b32 	%r645, 0;
	mov.b32 	%r647, -1;
	// begin inline asm
	{  .reg .s32 r0;  .reg .pred p;  shfl.sync.up.b32 r0|p, %r622, %r620, %r645, %r647;  @p add.s32 r0, r0, %r622;  mov.s32 %r618, r0;}
	// end inline asm
	mov.b32 	%r626, 2;
	// begin inline asm
	{  .reg .s32 r0;  .reg .pred p;  shfl.sync.up.b32 r0|p, %r618, %r626, %r645, %r647;  @p add.s32 r0, r0, %r618;  mov.s32 %r624, r0;}
	// end inline asm
	mov.b32 	%r632, 4;
	// begin inline asm
	{  .reg .s32 r0;  .reg .pred p;  shfl.sync.up.b32 r0|p, %r624, %r632, %r645, %r647;  @p add.s32 r0, r0, %r624;  mov.s32 %r630, r0;}
	// end inline asm
	mov.b32 	%r638, 8;
	// begin inline asm
	{  .reg .s32 r0;  .reg .pred p;  shfl.sync.up.b32 r0|p, %r630, %r638, %r645, %r647;  @p add.s32 r0, r0, %r630;  mov.s32 %r636, r0;}
	// end inline asm
	mov.b32 	%r644, 16;
	// begin inline asm
	{  .reg .s32 r0;  .reg .pred p;  shfl.sync.up.b32 r0|p, %r636, %r644, %r645, %r647;  @p add.s32 r0, r0, %r636;  mov.s32 %r642, r0;}
	// end inline asm
	setp.ne.s32 	%p42, %r617, 31;
	@%p42 bra 	$L__BB7_546;
	shl.b32 	%r691, %r427, 2;
	mov.u32 	%r692, _ZZN3cub18CUB_300001_SM_10006detail6select23DeviceSelectSweepKernelINS2_10policy_hubIiNS0_8NullTypeElLb0ELNS0_10SelectImplE2EE10Policy1000EPiPS5_N6thrust24THRUST_300001_SM_1000_NS6detail15normal_iteratorINSC_10device_ptrIiEEEEPlNS0_13ScanTileStateIiLb1EEE7is_evenS5_iNS2_19streaming_context_tIlLb1EEELS6_2EEEvT0_T1_T2_T3_T4_T5_T6_T7_iT8_NS1_7vsmem_tEE19static_temp_storage;
	add.s32 	%r693, %r692, %r691;
	st.shared.u32 	[%r693], %r642;
$L__BB7_546:
	sub.s32 	%r694, %r642, %r622;
	bar.sync 	0;
	ld.shared.v4.u32 	{%r695, %r696, %r697, %r698}, [_ZZN3cub18CUB_300001_SM_10006detail6select23DeviceSelectSweepKernelINS2_10policy_hubIiNS0_8NullTypeElLb0ELNS0_10SelectImplE2EE10Policy1000EPiPS5_N6thrust24THRUST_300001_SM_1000_NS6detail15normal_iteratorINSC_10device_ptrIiEEEEPlNS0_13ScanTileStateIiLb1EEE7is_evenS5_iNS2_19streaming_context_tIlLb1EEELS6_2EEEvT0_T1_T2_T3_T4_T5_T6_T7_iT8_NS1_7vsmem_tEE19static_temp_storage];
	add.s32 	%r699, %r696, %r695;
	setp.eq.s32 	%p43, %r427, 2;
	selp.b32 	%r700, %r699, %r695, %p43;
	add.s32 	%r701, %r699, %r697;
	setp.eq.s32 	%p44, %r427, 3;
	selp.b32 	%r702, %r701, %r700, %p44;
	add.s32 	%r703, %r701, %r698;
	setp.eq.s32 	%p45, %r427, 4;
	selp.b32 	%r704, %r703, %r702, %p45;
	ld.shared.v4.u32 	{%r705, %r706, %r707, %r708}, [_ZZN3cub18CUB_300001_SM_10006detail6select23DeviceSelectSweepKernelINS2_10policy_hubIiNS0_8NullTypeElLb0ELNS0_10SelectImplE2EE10Policy1000EPiPS5_N6thrust24THRUST_300001_SM_1000_NS6detail15normal_iteratorINSC_10device_ptrIiEEEEPlNS0_13ScanTileStateIiLb1EEE7is_evenS5_iNS2_19streaming_context_tIlLb1EEELS6_2EEEvT0_T1_T2_T3_T4_T5_T6_T7_iT8_NS1_7vsmem_tEE19static_temp_storage+16];
	add.s32 	%r709, %r703, %r705;
	setp.eq.s32 	%p46, %r427, 5;
	selp.b32 	%r710, %r709, %r704, %p46;
	add.s32 	%r711, %r709, %r706;
	setp.eq.s32 	%p47, %r427, 6;
	selp.b32 	%r712, %r711, %r710, %p47;
	add.s32 	%r713, %r711, %r707;
	setp.eq.s32 	%p48, %r427, 7;
	selp.b32 	%r714, %r713, %r712, %p48;
	add.s32 	%r715, %r713, %r708;
	setp.eq.s32 	%p49, %r427, 8;
	selp.b32 	%r716, %r715, %r714, %p49;
	ld.shared.v4.u32 	{%r717, %r718, %r719, %r720}, [_ZZN3cub18CUB_300001_SM_10006detail6select23DeviceSelectSweepKernelINS2_10policy_hubIiNS0_8NullTypeElLb0ELNS0_10SelectImplE2EE10Policy1000EPiPS5_N6thrust24THRUST_300001_SM_1000_NS6detail15normal_iteratorINSC_10device_ptrIiEEEEPlNS0_13ScanTileStateIiLb1EEE7is_evenS5_iNS2_19streaming_context_tIlLb1EEELS6_2EEEvT0_T1_T2_T3_T4_T5_T6_T7_iT8_NS1_7vsmem_tEE19static_temp_storage+32];
	add.s32 	%r721, %r715, %r717;
	setp.eq.s32 	%p50, %r427, 9;
	selp.b32 	%r722, %r721, %r716, %p50;
	add.s32 	%r723, %r721, %r718;
	setp.eq.s32 	%p51, %r427, 10;
	selp.b32 	%r724, %r723, %r722, %p51;
	add.s32 	%r725, %r723, %r719;
	setp.eq.s32 	%p52, %r427, 11;
	selp.b32 	%r726, %r725, %r724, %p52;
	add.s32 	%r727, %r725, %r720;
	setp.eq.s32 	%p53, %r427, 12;
	selp.b32 	%r728, %r727, %r726, %p53;
	ld.shared.v4.u32 	{%r729, %r730, %r731, %r732}, [_ZZN3cub18CUB_300001_SM_10006detail6select23DeviceSelectSweepKernelINS2_10policy_hubIiNS0_8NullTypeElLb0ELNS0_10SelectImplE2EE10Policy1000EPiPS5_N6thrust24THRUST_300001_SM_1000_NS6detail15normal_iteratorINSC_10device_ptrIiEEEEPlNS0_13ScanTileStateIiLb1EEE7is_evenS5_iNS2_19streaming_context_tIlLb1EEELS6_2EEEvT0_T1_T2_T3_T4_T5_T6_T7_iT8_NS1_7vsmem_tEE19static_temp_storage+48];
	add.s32 	%r733, %r727, %r729;
	setp.eq.s32 	%p54, %r427, 13;
	selp.b32 	%r734, %r733, %r728, %p54;
	add.s32 	%r735, %r733, %r730;
	setp.eq.s32 	%p55, %r427, 14;
	selp.b32 	%r736, %r735, %r734, %p55;
	add.s32 	%r737, %r735, %r731;
	setp.eq.s32 	%p56, %r427, 15;
	selp.b32 	%r738, %r737, %r736, %p56;
	add.s32 	%r739, %r737, %r732;
	setp.eq.s32 	%p57, %r427, 16;
	selp.b32 	%r740, %r739, %r738, %p57;
	.pragma "used_bytes_mask 4095";
	ld.shared.v4.u32 	{%r741, %r742, %r743, %r744}, [_ZZN3cub18CUB_300001_SM_10006detail6select23DeviceSelectSweepKernelINS2_10policy_hubIiNS0_8NullTypeElLb0ELNS0_10SelectImplE2EE10Policy1000EPiPS5_N6thrust24THRUST_300001_SM_1000_NS6detail15normal_iteratorINSC_10device_ptrIiEEEEPlNS0_13ScanTileStateIiLb1EEE7is_evenS5_iNS2_19streaming_context_tIlLb1EEELS6_2EEEvT0_T1_T2_T3_T4_T5_T6_T7_iT8_NS1_7vsmem_tEE19static_temp_storage+64];
	add.s32 	%r745, %r739, %r741;
	setp.eq.s32 	%p58, %r427, 17;
	selp.b32 	%r746, %r745, %r740, %p58;
	add.s32 	%r747, %r745, %r742;
	setp.eq.s32 	%p59, %r427, 18;
	selp.b32 	%r748, %r747, %r746, %p59;
	add.s32 	%r504, %r747, %r743;
	setp.gt.u32 	%p60, %r386, 31;
	setp.lt.u32 	%p61, %r386, 32;
	setp.eq.s32 	%p62, %r617, 0;
	selp.b32 	%r749, 0, %r694, %p62;
	add.s32 	%r2142, %r748, %r749;
	selp.b32 	%r506, %r694, %r2142, %p61;
	@%p60 bra 	$L__BB7_562;
	setp.ne.s32 	%p63, %r386, 0;
	mul.wide.s32 	%rd578, %r2076, 8;
	add.s64 	%rd421, %rd3, %rd578;
	@%p63 bra 	$L__BB7_549;
	st.shared.u32 	[_ZZN3cub18CUB_300001_SM_10006detail6select23DeviceSelectSweepKernelINS2_10policy_hubIiNS0_8NullTypeElLb0ELNS0_10SelectImplE2EE10Policy1000EPiPS5_N6thrust24THRUST_300001_SM_1000_NS6detail15normal_iteratorINSC_10device_ptrIiEEEEPlNS0_13ScanTileStateIiLb1EEE7is_evenS5_iNS2_19streaming_context_tIlLb1EEELS6_2EEEvT0_T1_T2_T3_T4_T5_T6_T7_iT8_NS1_7vsmem_tEE19static_temp_storage+140], %r504;
	add.s64 	%rd579, %rd421, 256;
	mov.b32 	%r750, 100;
	// begin inline asm
	st.relaxed.gpu.v2.u32 [%rd579], {%r750, %r504};
	// end inline asm
$L__BB7_549:
	not.b32 	%r756, %r386;
	add.s32 	%r2137, %r2076, %r756;
	mov.b32 	%r752, 950;
	// begin inline asm
	nanosleep.u32 %r752;
	// end inline asm
	mul.wide.s32 	%rd581, %r2137, 8;
	add.s64 	%rd582, %rd3, %rd581;
	add.s64 	%rd580, %rd582, 256;
	// begin inline asm
	ld.relaxed.gpu.v2.u32 {%r2139, %r2131}, [%rd580];
	// end inline asm
	mov.b32 	%r2132, 942;
$L__BB7_550:
	setp.eq.s32 	%p64, %r2139, 99;
	mov.b32 	%r757, -1;
	vote.sync.any.pred 	%p65, %p64, %r757;
	not.pred 	%p66, %p65;
	@%p66 bra 	$L__BB7_552;
	mul.lo.s32 	%r1030, %r2076, 16807;
	and.b32  	%r2076, %r1030, 2147483647;
	add.s32 	%r1031, %r2132, 1;
	rem.u32 	%r1027, %r2076, %r1031;
	// begin inline asm
	nanosleep.u32 %r1027;
	// end inline asm
	shr.u32 	%r2132, %r2132, 1;
	// begin inline asm
	ld.relaxed.gpu.v2.u32 {%r2139, %r2131}, [%rd580];
	// end inline asm
	bra.uni 	$L__BB7_550;
$L__BB7_552:
	setp.eq.s32 	%p67, %r2139, 101;
	mov.b32 	%r784, -1;
	vote.sync.ballot.b32 	%r786, %p67, %r784;
	// begin inline asm
	mov.u32 %r759, %lanemask_ge;
	// end inline asm
	and.b32  	%r787, %r786, %r759;
	or.b32  	%r788, %r787, -2147483648;
	add.s32 	%r789, %r788, -1;
	not.b32 	%r790, %r788;
	and.b32  	%r791, %r790, %r789;
	popc.b32 	%r763, %r791;
	mov.b32 	%r762, 1;
	// begin inline asm
	shfl.sync.down.b32 %r760, %r2131, %r762, %r763, %r784;
	// end inline asm
	setp.lt.s32 	%p69, %r617, %r763;
	selp.b32 	%r792, %r760, 0, %p69;
	add.s32 	%r766, %r792, %r2131;
	mov.b32 	%r767, 2;
	// begin inline asm
	shfl.sync.down.b32 %r765, %r766, %r767, %r763, %r784;
	// end inline asm
	add.s32 	%r521, %r617, 2;
	setp.gt.s32 	%p70, %r521, %r763;
	selp.b32 	%r793, 0, %r765, %p70;
	add.s32 	%r771, %r766, %r793;
	mov.b32 	%r772, 4;
	// begin inline asm
	shfl.sync.down.b32 %r770, %r771, %r772, %r763, %r784;
	// end inline asm
	add.s32 	%r522, %r617, 4;
	setp.gt.s32 	%p71, %r522, %r763;
	selp.b32 	%r794, 0, %r770, %p71;
	add.s32 	%r776, %r771, %r794;
	mov.b32 	%r777, 8;
	// begin inline asm
	shfl.sync.down.b32 %r775, %r776, %r777, %r763, %r784;
	// end inline asm
	add.s32 	%r523, %r617, 8;
	setp.gt.s32 	%p72, %r523, %r763;
	selp.b32 	%r795, 0, %r775, %p72;
	add.s32 	%r781, %r776, %r795;
	mov.b32 	%r782, 16;
	// begin inline asm
	shfl.sync.down.b32 %r780, %r781, %r782, %r763, %r784;
	// end inline asm
	add.s32 	%r524, %r617, 16;
	setp.gt.s32 	%p73, %r524, %r763;
	selp.b32 	%r796, 0, %r780, %p73;
	add.s32 	%r2135, %r781, %r796;
	add.s64 	%rd423, %rd3, 256;
	mov.b32 	%r2133, 942;
$L__BB7_553:
	setp.ne.s32 	%p74, %r2139, 101;
	mov.b32 	%r797, -1;
	vote.sync.all.pred 	%p75, %p74, %r797;
	not.pred 	%p76, %p75;
	@%p76 bra 	$L__BB7_558;
	shr.u32 	%r2133, %r2133, 1;
	mul.wide.s32 	%rd795, %r2137, 8;
	add.s64 	%rd796, %rd423, %rd795;
	add.s64 	%rd794, %rd796, -256;
	// begin inline asm
	ld.relaxed.gpu.v2.u32 {%r2139, %r2140}, [%rd794];
	// end inline asm
	mov.u32 	%r2141, %r2133;
$L__BB7_555:
	setp.eq.s32 	%p175, %r2139, 99;
	mov.b32 	%r983, -1;
	vote.sync.any.pred 	%p176, %p175, %r983;
	not.pred 	%p177, %p176;
	@%p177 bra 	$L__BB7_557;
	mul.lo.s32 	%r1025, %r2076, 16807;
	and.b32  	%r2076, %r1025, 2147483647;
	add.s32 	%r1026, %r2141, 1;
	rem.u32 	%r1022, %r2076, %r1026;
	// begin inline asm
	nanosleep.u32 %r1022;
	// end inline asm
	shr.u32 	%r2141, %r2141, 1;
	// begin inline asm
	ld.relaxed.gpu.v2.u32 {%r2139, %r2140}, [%rd794];
	// end inline asm
	bra.uni 	$L__BB7_555;
$L__BB7_557:
	setp.eq.s32 	%p178, %r2139, 101;
	mov.b32 	%r1009, -1;
	vote.sync.ballot.b32 	%r1010, %p178, %r1009;
	and.b32  	%r1011, %r1010, %r759;
	or.b32  	%r1012, %r1011, -2147483648;
	add.s32 	%r1013, %r1012, -1;
	not.b32 	%r1014, %r1012;
	and.b32  	%r1015, %r1014, %r1013;
	popc.b32 	%r988, %r1015;
	mov.b32 	%r987, 1;
	// begin inline asm
	shfl.sync.down.b32 %r985, %r2140, %r987, %r988, %r1009;
	// end inline asm
	setp.lt.s32 	%p180, %r617, %r988;
	selp.b32 	%r1016, %r985, 0, %p180;
	add.s32 	%r991, %r1016, %r2140;
	mov.b32 	%r992, 2;
	// begin inline asm
	shfl.sync.down.b32 %r990, %r991, %r992, %r988, %r1009;
	// end inline asm
	setp.gt.s32 	%p181, %r521, %r988;
	selp.b32 	%r1017, 0, %r990, %p181;
	add.s32 	%r996, %r991, %r1017;
	mov.b32 	%r997, 4;
	// begin inline asm
	shfl.sync.down.b32 %r995, %r996, %r997, %r988, %r1009;
	// end inline asm
	setp.gt.s32 	%p182, %r522, %r988;
	selp.b32 	%r1018, 0, %r995, %p182;
	add.s32 	%r1001, %r996, %r1018;
	mov.b32 	%r1002, 8;
	// begin inline asm
	shfl.sync.down.b32 %r1000, %r1001, %r1002, %r988, %r1009;
	// end inline asm
	setp.gt.s32 	%p183, %r523, %r988;
	selp.b32 	%r1019, 0, %r1000, %p183;
	add.s32 	%r1006, %r1001, %r1019;
	mov.b32 	%r1007, 16;
	// begin inline asm
	shfl.sync.down.b32 %r1005, %r1006, %r1007, %r988, %r1009;
	// end inline asm
	setp.gt.s32 	%p184, %r524, %r988;
	selp.b32 	%r1020, 0, %r1005, %p184;
	add.s32 	%r1021, %r1020, %r2135;
	add.s32 	%r2135, %r1021, %r1006;
	add.s32 	%r2137, %r2137, -32;
	bra.uni 	$L__BB7_553;
$L__BB7_558:
	@%p63 bra 	$L__BB7_560;
	add.s32 	%r800, %r2135, %r504;
	add.s64 	%rd583, %rd421, 256;
	mov.b32 	%r799, 101;
	// begin inline asm
	st.relaxed.gpu.v2.u32 [%rd583], {%r799, %r800};
	// end inline asm
	st.shared.u32 	[_ZZN3cub18CUB_300001_SM_10006detail6select23DeviceSelectSweepKernelINS2_10policy_hubIiNS0_8NullTypeElLb0ELNS0_10SelectImplE2EE10Policy1000EPiPS5_N6thrust24THRUST_300001_SM_1000_NS6detail15normal_iteratorINSC_10device_ptrIiEEEEPlNS0_13ScanTileStateIiLb1EEE7is_evenS5_iNS2_19streaming_context_tIlLb1EEELS6_2EEEvT0_T1_T2_T3_T4_T5_T6_T7_iT8_NS1_7vsmem_tEE19static_temp_storage+132], %r2135;
	st.shared.u32 	[_ZZN3cub18CUB_300001_SM_10006detail6select23DeviceSelectSweepKernelINS2_10policy_hubIiNS0_8NullTypeElLb0ELNS0_10SelectImplE2EE10Policy1000EPiPS5_N6thrust24THRUST_300001_SM_1000_NS6detail15normal_iteratorINSC_10device_ptrIiEEEEPlNS0_13ScanTileStateIiLb1EEE7is_evenS5_iNS2_19streaming_context_tIlLb1EEELS6_2EEEvT0_T1_T2_T3_T4_T5_T6_T7_iT8_NS1_7vsmem_tEE19static_temp_storage+136], %r800;
$L__BB7_560:
	setp.ne.s32 	%p78, %r617, 0;
	mov.u32 	%r2142, %r506;
	@%p78 bra 	$L__BB7_562;
	st.shared.u32 	[_ZZN3cub18CUB_300001_SM_10006detail6select23DeviceSelectSweepKernelINS2_10policy_hubIiNS0_8NullTypeElLb0ELNS0_10SelectImplE2EE10Policy1000EPiPS5_N6thrust24THRUST_300001_SM_1000_NS6detail15normal_iteratorINSC_10device_ptrIiEEEEPlNS0_13ScanTileStateIiLb1EEE7is_evenS5_iNS2_19streaming_context_tIlLb1EEELS6_2EEEvT0_T1_T2_T3_T4_T5_T6_T7_iT8_NS1_7vsmem_tEE19static_temp_storage+96], %r2135;
	mov.u32 	%r2142, %r2135;
$L__BB7_562:
	bar.sync 	0;
	setp.eq.s32 	%p79, %r386, 0;
	@%p79 bra 	$L__BB7_564;
	ld.shared.u32 	%r801, [_ZZN3cub18CUB_300001_SM_10006detail6select23DeviceSelectSweepKernelINS2_10policy_hubIiNS0_8NullTypeElLb0ELNS0_10SelectImplE2EE10Policy1000EPiPS5_N6thrust24THRUST_300001_SM_1000_NS6detail15normal_iteratorINSC_10device_ptrIiEEEEPlNS0_13ScanTileStateIiLb1EEE7is_evenS5_iNS2_19streaming_context_tIlLb1EEELS6_2EEEvT0_T1_T2_T3_T4_T5_T6_T7_iT8_NS1_7vsmem_tEE19static_temp_storage+96];
	add.s32 	%r2142, %r801, %r2142;
$L__BB7_564:
	add.s32 	%r802, %r448, %r2142;
	add.s32 	%r803, %r485, %r2142;
	add.s32 	%r804, %r486, %r2142;
	add.s32 	%r805, %r487, %r2142;
	add.s32 	%r806, %r488, %r2142;
	add.s32 	%r807, %r489, %r2142;
	add.s32 	%r808, %r490, %r2142;
	add.s32 	%r809, %r491, %r2142;
	add.s32 	%r810, %r492, %r2142;
	add.s32 	%r811, %r493, %r2142;
	add.s32 	%r812, %r494, %r2142;
	add.s32 	%r813, %r495, %r2142;
	add.s32 	%r814, %r496, %r2142;
	add.s32 	%r815, %r497, %r2142;
	add.s32 	%r816, %r498, %r2142;
	add.s32 	%r817, %r499, %r2142;
	add.s32 	%r818, %r500, %r2142;
	add.s32 	%r819, %r501, %r2142;
	mov.u32 	%r820, _ZZN3cub18CUB_300001_SM_10006detail6select23DeviceSelectSweepKernelINS2_10policy_hubIiNS0_8NullTypeElLb0ELNS0_10SelectImplE2EE10Policy1000EPiPS5_N6thrust24THRUST_300001_SM_1000_NS6detail15normal_iteratorINSC_10device_ptrIiEEEEPlNS0_13ScanTileStateIiLb1EEE7is_evenS5_iNS2_19streaming_context_tIlLb1EEELS6_2EEEvT0_T1_T2_T3_T4_T5_T6_T7_iT8_NS1_7vsmem_tEE19static_temp_storage;
	ld.shared.v2.u32 	{%r821, %r822}, [_ZZN3cub18CUB_300001_SM_10006detail6select23DeviceSelectSweepKernelINS2_10policy_hubIiNS0_8NullTypeElLb0ELNS0_10SelectImplE2EE10Policy1000EPiPS5_N6thrust24THRUST_300001_SM_1000_NS6detail15normal_iteratorINSC_10device_ptrIiEEEEPlNS0_13ScanTileStateIiLb1EEE7is_evenS5_iNS2_19streaming_context_tIlLb1EEELS6_2EEEvT0_T1_T2_T3_T4_T5_T6_T7_iT8_NS1_7vsmem_tEE19static_temp_storage+136];
	ld.shared.u32 	%r823, [_ZZN3cub18CUB_300001_SM_10006detail6select23DeviceSelectSweepKernelINS2_10policy_hubIiNS0_8NullTypeElLb0ELNS0_10SelectImplE2EE10Policy1000EPiPS5_N6thrust24THRUST_300001_SM_1000_NS6detail15normal_iteratorINSC_10device_ptrIiEEEEPlNS0_13ScanTileStateIiLb1EEE7is_evenS5_iNS2_19streaming_context_tIlLb1EEELS6_2EEEvT0_T1_T2_T3_T4_T5_T6_T7_iT8_NS1_7vsmem_tEE19static_temp_storage+132];
	sub.s32 	%r824, %r2, %r823;
	sub.s32 	%r825, 11552, %r246;
	sub.s32 	%r2144, %r821, %r825;
	sub.s32 	%r826, %r825, %r822;
	bar.sync 	0;
	add.s32 	%r550, %r826, %r246;
	sub.s32 	%r827, %r2142, %r823;
	sub.s32 	%r828, %r447, %r827;
	setp.eq.s32 	%p80, %r448, 0;
	add.s32 	%r829, %r827, %r550;
	selp.b32 	%r830, %r828, %r829, %p80;
	shl.b32 	%r831, %r830, 2;
	add.s32 	%r832, %r820, %r831;
	st.shared.u32 	[%r832], %r428;
	sub.s32 	%r833, %r823, %r802;
	add.s32 	%r834, %r833, %r449;
	setp.eq.s32 	%p81, %r450, 0;
	add.s32 	%r835, %r829, %r448;
	selp.b32 	%r836, %r834, %r835, %p81;
	shl.b32 	%r837, %r836, 2;
	add.s32 	%r838, %r820, %r837;
	st.shared.u32 	[%r838], %r429;
	sub.s32 	%r839, %r823, %r803;
	add.s32 	%r840, %r839, %r451;
	setp.eq.s32 	%p82, %r452, 0;
	add.s32 	%r841, %r835, %r450;
	selp.b32 	%r842, %r840, %r841, %p82;
	shl.b32 	%r843, %r842, 2;
	add.s32 	%r844, %r820, %r843;
	st.shared.u32 	[%r844], %r430;
	sub.s32 	%r845, %r823, %r804;
	add.s32 	%r846, %r845, %r453;
	setp.eq.s32 	%p83, %r454, 0;
	add.s32 	%r847, %r841, %r452;
	selp.b32 	%r848, %r846, %r847, %p83;
	shl.b32 	%r849, %r848, 2;
	add.s32 	%r850, %r820, %r849;
	st.shared.u32 	[%r850], %r431;
	sub.s32 	%r851, %r823, %r805;
	add.s32 	%r852, %r851, %r455;
	setp.eq.s32 	%p84, %r456, 0;
	add.s32 	%r853, %r847, %r454;
	selp.b32 	%r854, %r852, %r853, %p84;
	shl.b32 	%r855, %r854, 2;
	add.s32 	%r856, %r820, %r855;
	st.shared.u32 	[%r856], %r432;
	sub.s32 	%r857, %r823, %r806;
	add.s32 	%r858, %r857, %r457;
	setp.eq.s32 	%p85, %r458, 0;
	add.s32 	%r859, %r853, %r456;
	selp.b32 	%r860, %r858, %r859, %p85;
	shl.b32 	%r861, %r860, 2;
	add.s32 	%r862, %r820, %r861;
	st.shared.u32 	[%r862], %r433;
	sub.s32 	%r863, %r823, %r807;
	add.s32 	%r864, %r863, %r459;
	setp.eq.s32 	%p86, %r460, 0;
	add.s32 	%r865, %r859, %r458;
	selp.b32 	%r866, %r864, %r865, %p86;
	shl.b32 	%r867, %r866, 2;
	add.s32 	%r868, %r820, %r867;
	st.shared.u32 	[%r868], %r434;
	sub.s32 	%r869, %r823, %r808;
	add.s32 	%r870, %r869, %r461;
	setp.eq.s32 	%p87, %r462, 0;
	add.s32 	%r871, %r865, %r460;
	selp.b32 	%r872, %r870, %r871, %p87;
	shl.b32 	%r873, %r872, 2;
	add.s32 	%r874, %r820, %r873;
	st.shared.u32 	[%r874], %r435;
	sub.s32 	%r875, %r823, %r809;
	add.s32 	%r876, %r875, %r463;
	setp.eq.s32 	%p88, %r464, 0;
	add.s32 	%r877, %r871, %r462;
	selp.b32 	%r878, %r876, %r877, %p88;
	shl.b32 	%r879, %r878, 2;
	add.s32 	%r880, %r820, %r879;
	st.shared.u32 	[%r880], %r436;
	sub.s32 	%r881, %r823, %r810;
	add.s32 	%r882, %r881, %r465;
	setp.eq.s32 	%p89, %r466, 0;
	add.s32 	%r883, %r877, %r464;
	selp.b32 	%r884, %r882, %r883, %p89;
	shl.b32 	%r885, %r884, 2;
	add.s32 	%r886, %r820, %r885;
	st.shared.u32 	[%r886], %r437;
	sub.s32 	%r887, %r823, %r811;
	add.s32 	%r888, %r887, %r467;
	setp.eq.s32 	%p90, %r468, 0;
	add.s32 	%r889, %r883, %r466;
	selp.b32 	%r890, %r888, %r889, %p90;
	shl.b32 	%r891, %r890, 2;
	add.s32 	%r892, %r820, %r891;
	st.shared.u32 	[%r892], %r438;
	sub.s32 	%r893, %r823, %r812;
	add.s32 	%r894, %r893, %r469;
	setp.eq.s32 	%p91, %r470, 0;
	add.s32 	%r895, %r889, %r468;
	selp.b32 	%r896, %r894, %r895, %p91;
	shl.b32 	%r897, %r896, 2;
	add.s32 	%r898, %r820, %r897;
	st.shared.u32 	[%r898], %r439;
	sub.s32 	%r899, %r823, %r813;
	add.s32 	%r900, %r899, %r471;
	setp.eq.s32 	%p92, %r472, 0;
	add.s32 	%r901, %r895, %r470;
	selp.b32 	%r902, %r900, %r901, %p92;
	shl.b32 	%r903, %r902, 2;
	add.s32 	%r904, %r820, %r903;
	st.shared.u32 	[%r904], %r440;
	sub.s32 	%r905, %r823, %r814;
	add.s32 	%r906, %r905, %r473;
	setp.eq.s32 	%p93, %r474, 0;
	add.s32 	%r907, %r901, %r472;
	selp.b32 	%r908, %r906, %r907, %p93;
	shl.b32 	%r909, %r908, 2;
	add.s32 	%r910, %r820, %r909;
	st.shared.u32 	[%r910], %r441;
	sub.s32 	%r911, %r823, %r815;
	add.s32 	%r912, %r911, %r475;
	setp.eq.s32 	%p94, %r476, 0;
	add.s32 	%r913, %r907, %r474;
	selp.b32 	%r914, %r912, %r913, %p94;
	shl.b32 	%r915, %r914, 2;
	add.s32 	%r916, %r820, %r915;
	st.shared.u32 	[%r916], %r442;
	sub.s32 	%r917, %r823, %r816;
	add.s32 	%r918, %r917, %r477;
	setp.eq.s32 	%p95, %r478, 0;
	add.s32 	%r919, %r913, %r476;
	selp.b32 	%r920, %r918, %r919, %p95;
	shl.b32 	%r921, %r920, 2;
	add.s32 	%r922, %r820, %r921;
	st.shared.u32 	[%r922], %r443;
	sub.s32 	%r923, %r823, %r817;
	add.s32 	%r924, %r923, %r479;
	setp.eq.s32 	%p96, %r480, 0;
	add.s32 	%r925, %r919, %r478;
	selp.b32 	%r926, %r924, %r925, %p96;
	shl.b32 	%r927, %r926, 2;
	add.s32 	%r928, %r820, %r927;
	st.shared.u32 	[%r928], %r444;
	sub.s32 	%r929, %r823, %r818;
	add.s32 	%r930, %r929, %r481;
	setp.eq.s32 	%p97, %r482, 0;
	add.s32 	%r931, %r925, %r480;
	selp.b32 	%r932, %r930, %r931, %p97;
	shl.b32 	%r933, %r932, 2;
	add.s32 	%r934, %r820, %r933;
	st.shared.u32 	[%r934], %r445;
	sub.s32 	%r935, %r823, %r819;
	add.s32 	%r936, %r935, %r483;
	setp.eq.s32 	%p98, %r484, 0;
	add.s32 	%r937, %r931, %r482;
	selp.b32 	%r938, %r936, %r937, %p98;
	shl.b32 	%r939, %r938, 2;
	add.s32 	%r940, %r820, %r939;
	st.shared.u32 	[%r940], %r446;
	bar.sync 	0;
	ld.param.u8 	%rs4, [%rd1];
	ld.param.u64 	%rd584, [%rd1+24];
	cvta.to.global.u64 	%rd425, %rd584;
	cvt.s64.s32 	%rd426, %r823;
	ld.param.u64 	%rd427, [%rd1+8];
	ld.param.u64 	%rd428, [%rd1+16];
	cvt.s64.s32 	%rd429, %r824;
	setp.ge.s32 	%p99, %r386, %r550;
	@%p99 bra 	$L__BB7_568;
	setp.ne.s16 	%p101, %rs4, 0;
	mov.b64 	%rd1573, 0;
	@%p101 bra 	$L__BB7_567;
	ld.global.u64 	%rd589, [%rd425];
	sub.s64 	%rd1573, %rd428, %rd589;
$L__BB7_567:
	cvt.u64.u32 	%rd590, %r386;
	add.s64 	%rd591, %rd590, %rd429;
	add.s64 	%rd592, %rd591, %rd1573;
	not.b64 	%rd593, %rd592;
	add.s64 	%rd1575, %rd427, %rd593;
	bra.uni 	$L__BB7_571;
$L__BB7_568:
	setp.ne.s16 	%p100, %rs4, 0;
	mov.b64 	%rd1574, 0;
	@%p100 bra 	$L__BB7_570;
	ld.global.u64 	%rd1574, [%rd425];
$L__BB7_570:
	sub.s32 	%r941, %r386, %r550;
	cvt.s64.s32 	%rd586, %r941;
	add.s64 	%rd587, %rd586, %rd426;
	add.s64 	%rd1575, %rd587, %rd1574;
$L__BB7_571:
	setp.ge.s32 	%p102, %r386, %r246;
	shl.b32 	%r942, %r386, 2;
	add.s32 	%r551, %r820, %r942;
	@%p102 bra 	$L__BB7_573;
	ld.shared.u32 	%r944, [%r551];
	shl.b64 	%rd594, %rd1575, 2;
	add.s64 	%rd595, %rd4, %rd594;
	st.global.u32 	[%rd595], %r944;
$L__BB7_573:
	add.s32 	%r552, %r386, 608;
	setp.lt.s32 	%p103, %r552, %r550;
	@%p103 bra 	$L__BB7_577;
	setp.ne.s16 	%p104, %rs4, 0;
	mov.b64 	%rd1576, 0;
	@%p104 bra 	$L__BB7_576;
	ld.global.u64 	%rd1576, [%rd425];
$L__BB7_576:
	sub.s32 	%r945, %r552, %r550;
	cvt.s64.s32 	%rd597, %r945;
	add.s64 	%rd598, %rd597, %rd426;
	add.s64 	%rd1578, %rd598, %rd1576;
	bra.uni 	$L__BB7_580;
$L__BB7_577:
	setp.ne.s16 	%p105, %rs4, 0;
	mov.b64 	%rd1577, 0;
	@%p105 bra 	$L__BB7_579;
	ld.global.u64 	%rd600, [%rd425];
	sub.s64 	%rd1577, %rd428, %rd600;
$L__BB7_579:
	cvt.u64.u32 	%rd601, %r552;
	add.s64 	%rd602, %rd601, %rd429;
	add.s64 	%rd603, %rd602, %rd1577;
	not.b64 	%rd604, %rd603;
	add.s64 	%rd1578, %rd427, %rd604;
$L__BB7_580:
	setp.ge.s32 	%p106, %r552, %r246;
	@%p106 bra 	$L__BB7_582;
	ld.shared.u32 	%r946, [%r551+2432];
	shl.b64 	%rd605, %rd1578, 2;
	add.s64 	%rd606, %rd4, %rd605;
	st.global.u32 	[%rd606], %r946;
$L__BB7_582:
	add.s32 	%r553, %r386, 1216;
	setp.lt.s32 	%p107, %r553, %r550;
	@%p107 bra 	$L__BB7_586;
	setp.ne.s16 	%p108, %rs4, 0;
	mov.b64 	%rd1579, 0;
	@%p108 bra 	$L__BB7_585;
	ld.global.u64 	%rd1579, [%rd425];
$L__BB7_585:
	sub.s32 	%r947, %r553, %r550;
	cvt.s64.s32 	%rd608, %r947;
	add.s64 	%rd609, %rd608, %rd426;
	add.s64 	%rd1581, %rd609, %rd1579;
	bra.uni 	$L__BB7_589;
$L__BB7_586:
	setp.ne.s16 	%p109, %rs4, 0;
	mov.b64 	%rd1580, 0;
	@%p109 bra 	$L__BB7_588;
	ld.global.u64 	%rd611, [%rd425];
	sub.s64 	%rd1580, %rd428, %rd611;
$L__BB7_588:
	cvt.u64.u32 	%rd612, %r553;
	add.s64 	%rd613, %rd612, %rd429;
	add.s64 	%rd614, %rd613, %rd1580;
	not.b64 	%rd615, %rd614;
	add.s64 	%rd1581, %rd427, %rd615;
$L__BB7_589:
	setp.ge.s32 	%p110, %r553, %r246;
	@%p110 bra 	$L__BB7_591;
	ld.shared.u32 	%r948, [%r551+4864];
	shl.b64 	%rd616, %rd1581, 2;
	add.s64 	%rd617, %rd4, %rd616;
	st.global.u32 	[%rd617], %r948;
$L__BB7_591:
	add.s32 	%r554, %r386, 1824;
	setp.lt.s32 	%p111, %r554, %r550;
	@%p111 bra 	$L__BB7_595;
	setp.ne.s16 	%p112, %rs4, 0;
	mov.b64 	%rd1582, 0;
	@%p112 bra 	$L__BB7_594;
	ld.global.u64 	%rd1582, [%rd425];
$L__BB7_594:
	sub.s32 	%r949, %r554, %r550;
	cvt.s64.s32 	%rd619, %r949;
	add.s64 	%rd620, %rd619, %rd426;
	add.s64 	%rd1584, %rd620, %rd1582;
	bra.uni 	$L__BB7_598;
$L__BB7_595:
	setp.ne.s16 	%p113, %rs4, 0;
	mov.b64 	%rd1583, 0;
	@%p113 bra 	$L__BB7_597;
	ld.global.u64 	%rd622, [%rd425];
	sub.s64 	%rd1583, %rd428, %rd622;
$L__BB7_597:
	cvt.u64.u32 	%rd623, %r554;
	add.s64 	%rd624, %rd623, %rd429;
	add.s64 	%rd625, %rd624, %rd1583;
	not.b64 	%rd626, %rd625;
	add.s64 	%rd1584, %rd427, %rd626;
$L__BB7_598:
	setp.ge.s32 	%p114, %r554, %r246;
	@%p114 bra 	$L__BB7_600;
	ld.shared.u32 	%r950, [%r551+7296];
	shl.b64 	%rd627, %rd1584, 2;
	add.s64 	%rd628, %rd4, %rd627;
	st.global.u32 	[%rd628], %r950;
$L__BB7_600:
	add.s32 	%r555, %r386, 2432;
	setp.lt.s32 	%p115, %r555, %r550;
	@%p115 bra 	$L__BB7_604;
	setp.ne.s16 	%p116, %rs4, 0;
	mov.b64 	%rd1585, 0;
	@%p116 bra 	$L__BB7_603;
	ld.global.u64 	%rd1585, [%rd425];
$L__BB7_603:
	sub.s32 	%r951, %r555, %r550;
	cvt.s64.s32 	%rd630, %r951;
	add.s64 	%rd631, %rd630, %rd426;
	add.s64 	%rd1587, %rd631, %rd1585;
	bra.uni 	$L__BB7_607;
$L__BB7_604:
	setp.ne.s16 	%p117, %rs4, 0;
	mov.b64 	%rd1586, 0;
	@%p117 bra 	$L__BB7_606;
	ld.global.u64 	%rd633, [%rd425];
	sub.s64 	%rd1586, %rd428, %rd633;
$L__BB7_606:
	cvt.u64.u32 	%rd634, %r555;
	add.s64 	%rd635, %rd634, %rd429;
	add.s64 	%rd636, %rd635, %rd1586;
	not.b64 	%rd637, %rd636;
	add.s64 	%rd1587, %rd427, %rd637;
$L__BB7_607:
	setp.ge.s32 	%p118, %r555, %r246;
	@%p118 bra 	$L__BB7_609;
	ld.shared.u32 	%r952, [%r551+9728];
	shl.b64 	%rd638, %rd1587, 2;
	add.s64 	%rd639, %rd4, %rd638;
	st.global.u32 	[%rd639], %r952;
$L__BB7_609:
	add.s32 	%r556, %r386, 3040;
	setp.lt.s32 	%p119, %r556, %r550;
	@%p119 bra 	$L__BB7_613;
	setp.ne.s16 	%p120, %rs4, 0;
	mov.b64 	%rd1588, 0;
	@%p120 bra 	$L__BB7_612;
	ld.global.u64 	%rd1588, [%rd425];
$L__BB7_612:
	sub.s32 	%r953, %r556, %r550;
	cvt.s64.s32 	%rd641, %r953;
	add.s64 	%rd642, %rd641, %rd426;
	add.s64 	%rd1590, %rd642, %rd1588;
	bra.uni 	$L__BB7_616;
$L__BB7_613:
	setp.ne.s16 	%p121, %rs4, 0;
	mov.b64 	%rd1589, 0;
	@%p121 bra 	$L__BB7_615;
	ld.global.u64 	%rd644, [%rd425];
	sub.s64 	%rd1589, %rd428, %rd644;
$L__BB7_615:
	cvt.u64.u32 	%rd645, %r556;
	add.s64 	%rd646, %rd645, %rd429;
	add.s64 	%rd647, %rd646, %rd1589;
	not.b64 	%rd648, %rd647;
	add.s64 	%rd1590, %rd427, %rd648;
$L__BB7_616:
	setp.ge.s32 	%p122, %r556, %r246;
	@%p122 bra 	$L__BB7_618;
	ld.shared.u32 	%r954, [%r551+12160];
	shl.b64 	%rd649, %rd1590, 2;
	add.s64 	%rd650, %rd4, %rd649;
	st.global.u32 	[%rd650], %r954;
$L__BB7_618:
	add.s32 	%r557, %r386, 3648;
	setp.lt.s32 	%p123, %r557, %r550;
	@%p123 bra 	$L__BB7_622;
	setp.ne.s16 	%p124, %rs4, 0;
	mov.b64 	%rd1591, 0;
	@%p124 bra 	$L__BB7_621;
	ld.global.u64 	%rd1591, [%rd425];
$L__BB7_621:
	sub.s32 	%r955, %r557, %r550;
	cvt.s64.s32 	%rd652, %r955;
	add.s64 	%rd653, %rd652, %rd426;
	add.s64 	%rd1593, %rd653, %rd1591;
	bra.uni 	$L__BB7_625;
$L__BB7_622:
	setp.ne.s16 	%p125, %rs4, 0;
	mov.b64 	%rd1592, 0;
	@%p125 bra 	$L__BB7_624;
	ld.global.u64 	%rd655, [%rd425];
	sub.s64 	%rd1592, %rd428, %rd655;
$L__BB7_624:
	cvt.u64.u32 	%rd656, %r557;
	add.s64 	%rd657, %rd656, %rd429;
	add.s64 	%rd658, %rd657, %rd1592;
	not.b64 	%rd659, %rd658;
	add.s64 	%rd1593, %rd427, %rd659;
$L__BB7_625:
	setp.ge.s32 	%p126, %r557, %r246;
	@%p126 bra 	$L__BB7_627;
	ld.shared.u32 	%r956, [%r551+14592];
	shl.b64 	%rd660, %rd1593, 2;
	add.s64 	%rd661, %rd4, %rd660;
	st.global.u32 	[%rd661], %r956;
$L__BB7_627:
	add.s32 	%r558, %r386, 4256;
	setp.lt.s32 	%p127, %r558, %r550;
	@%p127 bra 	$L__BB7_631;
	setp.ne.s16 	%p128, %rs4, 0;
	mov.b64 	%rd1594, 0;
	@%p128 bra 	$L__BB7_630;
	ld.global.u64 	%rd1594, [%rd425];
$L__BB7_630:
	sub.s32 	%r957, %r558, %r550;
	cvt.s64.s32 	%rd663, %r957;
	add.s64 	%rd664, %rd663, %rd426;
	add.s64 	%rd1596, %rd664, %rd1594;
	bra.uni 	$L__BB7_634;
$L__BB7_631:
	setp.ne.s16 	%p129, %rs4, 0;
	mov.b64 	%rd1595, 0;
	@%p129 bra 	$L__BB7_633;
	ld.global.u64 	%rd666, [%rd425];
	sub.s64 	%rd1595, %rd428, %rd666;
$L__BB7_633:
	cvt.u64.u32 	%rd667, %r558;
	add.s64 	%rd668, %rd667, %rd429;
	add.s64 	%rd669, %rd668, %rd1595;
	not.b64 	%rd670, %rd669;
	add.s64 	%rd1596, %rd427, %rd670;
$L__BB7_634:
	setp.ge.s32 	%p130, %r558, %r246;
	@%p130 bra 	$L__BB7_636;
	ld.shared.u32 	%r958, [%r551+17024];
	shl.b64 	%rd671, %rd1596, 2;
	add.s64 	%rd672, %rd4, %rd671;
	st.global.u32 	[%rd672], %r958;
$L__BB7_636:
	add.s32 	%r559, %r386, 4864;
	setp.lt.s32 	%p131, %r559, %r550;
	@%p131 bra 	$L__BB7_640;
	setp.ne.s16 	%p132, %rs4, 0;
	mov.b64 	%rd1597, 0;
	@%p132 bra 	$L__BB7_639;
	ld.global.u64 	%rd1597, [%rd425];
$L__BB7_639:
	sub.s32 	%r959, %r559, %r550;
	cvt.s64.s32 	%rd674, %r959;
	add.s64 	%rd675, %rd674, %rd426;
	add.s64 	%rd1599, %rd675, %rd1597;
	bra.uni 	$L__BB7_643;
$L__BB7_640:
	setp.ne.s16 	%p133, %rs4, 0;
	mov.b64 	%rd1598, 0;
	@%p133 bra 	$L__BB7_642;
	ld.global.u64 	%rd677, [%rd425];
	sub.s64 	%rd1598, %rd428, %rd677;
$L__BB7_642:
	cvt.u64.u32 	%rd678, %r559;
	add.s64 	%rd679, %rd678, %rd429;
	add.s64 	%rd680, %rd679, %rd1598;
	not.b64 	%rd681, %rd680;
	add.s64 	%rd1599, %rd427, %rd681;
$L__BB7_643:
	setp.ge.s32 	%p134, %r559, %r246;
	@%p134 bra 	$L__BB7_645;
	ld.shared.u32 	%r960, [%r551+19456];
	shl.b64 	%rd682, %rd1599, 2;
	add.s64 	%rd683, %rd4, %rd682;
	st.global.u32 	[%rd683], %r960;
$L__BB7_645:
	add.s32 	%r560, %r386, 5472;
	setp.lt.s32 	%p135, %r560, %r550;
	@%p135 bra 	$L__BB7_649;
	setp.ne.s16 	%p136, %rs4, 0;
	mov.b64 	%rd1600, 0;
	@%p136 bra 	$L__BB7_648;
	ld.global.u64 	%rd1600, [%rd425];
$L__BB7_648:
	sub.s32 	%r961, %r560, %r550;
	cvt.s64.s32 	%rd685, %r961;
	add.s64 	%rd686, %rd685, %rd426;
	add.s64 	%rd1602, %rd686, %rd1600;
	bra.uni 	$L__BB7_652;
$L__BB7_649:
	setp.ne.s16 	%p137, %rs4, 0;
	mov.b64 	%rd1601, 0;
	@%p137 bra 	$L__BB7_651;
	ld.global.u64 	%rd688, [%rd425];
	sub.s64 	%rd1601, %rd428, %rd688;
$L__BB7_651:
	cvt.u64.u32 	%rd689, %r560;
	add.s64 	%rd690, %rd689, %rd429;
	add.s64 	%rd691, %rd690, %rd1601;
	not.b64 	%rd692, %rd691;
	add.s64 	%rd1602, %rd427, %rd692;
$L__BB7_652:
	setp.ge.s32 	%p138, %r560, %r246;
	@%p138 bra 	$L__BB7_654;
	ld.shared.u32 	%r962, [%r551+21888];
	shl.b64 	%rd693, %rd1602, 2;
	add.s64 	%rd694, %rd4, %rd693;
	st.global.u32 	[%rd694], %r962;
$L__BB7_654:
	add.s32 	%r561, %r386, 6080;
	setp.lt.s32 	%p139, %r561, %r550;
	@%p139 bra 	$L__BB7_658;
	setp.ne.s16 	%p140, %rs4, 0;
	mov.b64 	%rd1603, 0;
	@%p140 bra 	$L__BB7_657;
	ld.global.u64 	%rd1603, [%rd425];
$L__BB7_657:
	sub.s32 	%r963, %r561, %r550;
	cvt.s64.s32 	%rd696, %r963;
	add.s64 	%rd697, %rd696, %rd426;
	add.s64 	%rd1605, %rd697, %rd1603;
	bra.uni 	$L__BB7_661;
$L__BB7_658:
	setp.ne.s16 	%p141, %rs4, 0;
	mov.b64 	%rd1604, 0;
	@%p141 bra 	$L__BB7_660;
	ld.global.u64 	%rd699, [%rd425];
	sub.s64 	%rd1604, %rd428, %rd699;
$L__BB7_660:
	cvt.u64.u32 	%rd700, %r561;
	add.s64 	%rd701, %rd700, %rd429;
	add.s64 	%rd702, %rd701, %rd1604;
	not.b64 	%rd703, %rd702;
	add.s64 	%rd1605, %rd427, %rd703;
$L__BB7_661:
	setp.ge.s32 	%p142, %r561, %r246;
	@%p142 bra 	$L__BB7_663;
	ld.shared.u32 	%r964, [%r551+24320];
	shl.b64 	%rd704, %rd1605, 2;
	add.s64 	%rd705, %rd4, %rd704;
	st.global.u32 	[%rd705], %r964;
$L__BB7_663:
	add.s32 	%r562, %r386, 6688;
	setp.lt.s32 	%p143, %r562, %r550;
	@%p143 bra 	$L__BB7_667;
	setp.ne.s16 	%p144, %rs4, 0;
	mov.b64 	%rd1606, 0;
	@%p144 bra 	$L__BB7_666;
	ld.global.u64 	%rd1606, [%rd425];
$L__BB7_666:
	sub.s32 	%r965, %r562, %r550;
	cvt.s64.s32 	%rd707, %r965;
	add.s64 	%rd708, %rd707, %rd426;
	add.s64 	%rd1608, %rd708, %rd1606;
	bra.uni 	$L__BB7_670;
$L__BB7_667:
	setp.ne.s16 	%p145, %rs4, 0;
	mov.b64 	%rd1607, 0;
	@%p145 bra 	$L__BB7_669;
	ld.global.u64 	%rd710, [%rd425];
	sub.s64 	%rd1607, %rd428, %rd710;
$L__BB7_669:
	cvt.u64.u32 	%rd711, %r562;
	add.s64 	%rd712, %rd711, %rd429;
	add.s64 	%rd713, %rd712, %rd1607;
	not.b64 	%rd714, %rd713;
	add.s64 	%rd1608, %rd427, %rd714;
$L__BB7_670:
	setp.ge.s32 	%p146, %r562, %r246;
	@%p146 bra 	$L__BB7_672;
	ld.shared.u32 	%r966, [%r551+26752];
	shl.b64 	%rd715, %rd1608, 2;
	add.s64 	%rd716, %rd4, %rd715;
	st.global.u32 	[%rd716], %r966;
$L__BB7_672:
	add.s32 	%r563, %r386, 7296;
	setp.lt.s32 	%p147, %r563, %r550;
	@%p147 bra 	$L__BB7_676;
	setp.ne.s16 	%p148, %rs4, 0;
	mov.b64 	%rd1609, 0;
	@%p148 bra 	$L__BB7_675;
	ld.global.u64 	%rd1609, [%rd425];
$L__BB7_675:
	sub.s32 	%r967, %r563, %r550;
	cvt.s64.s32 	%rd718, %r967;
	add.s64 	%rd719, %rd718, %rd426;
	add.s64 	%rd1611, %rd719, %rd1609;
	bra.uni 	$L__BB7_679;
$L__BB7_676:
	setp.ne.s16 	%p149, %rs4, 0;
	mov.b64 	%rd1610, 0;
	@%p149 bra 	$L__BB7_678;
	ld.global.u64 	%rd721, [%rd425];
	sub.s64 	%rd1610, %rd428, %rd721;
$L__BB7_678:
	cvt.u64.u32 	%rd722, %r563;
	add.s64 	%rd723, %rd722, %rd429;
	add.s64 	%rd724, %rd723, %rd1610;
	not.b64 	%rd725, %rd724;
	add.s64 	%rd1611, %rd427, %rd725;
$L__BB7_679:
	setp.ge.s32 	%p150, %r563, %r246;
	@%p150 bra 	$L__BB7_681;
	ld.shared.u32 	%r968, [%r551+29184];
	shl.b64 	%rd726, %rd1611, 2;
	add.s64 	%rd727, %rd4, %rd726;
	st.global.u32 	[%rd727], %r968;
$L__BB7_681:
	add.s32 	%r564, %r386, 7904;
	setp.lt.s32 	%p151, %r564, %r550;
	@%p151 bra 	$L__BB7_685;
	setp.ne.s16 	%p152, %rs4, 0;
	mov.b64 	%rd1612, 0;
	@%p152 bra 	$L__BB7_684;
	ld.global.u64 	%rd1612, [%rd425];
$L__BB7_684:
	sub.s32 	%r969, %r564, %r550;
	cvt.s64.s32 	%rd729, %r969;
	add.s64 	%rd730, %rd729, %rd426;
	add.s64 	%rd1614, %rd730, %rd1612;
	bra.uni 	$L__BB7_688;
$L__BB7_685:
	setp.ne.s16 	%p153, %rs4, 0;
	mov.b64 	%rd1613, 0;
	@%p153 bra 	$L__BB7_687;
	ld.global.u64 	%rd732, [%rd425];
	sub.s64 	%rd1613, %rd428, %rd732;
$L__BB7_687:
	cvt.u64.u32 	%rd733, %r564;
	add.s64 	%rd734, %rd733, %rd429;
	add.s64 	%rd735, %rd734, %rd1613;
	not.b64 	%rd736, %rd735;
	add.s64 	%rd1614, %rd427, %rd736;
$L__BB7_688:
	setp.ge.s32 	%p154, %r564, %r246;
	@%p154 bra 	$L__BB7_690;
	ld.shared.u32 	%r970, [%r551+31616];
	shl.b64 	%rd737, %rd1614, 2;
	add.s64 	%rd738, %rd4, %rd737;
	st.global.u32 	[%rd738], %r970;
$L__BB7_690:
	add.s32 	%r565, %r386, 8512;
	setp.lt.s32 	%p155, %r565, %r550;
	@%p155 bra 	$L__BB7_694;
	setp.ne.s16 	%p156, %rs4, 0;
	mov.b64 	%rd1615, 0;
	@%p156 bra 	$L__BB7_693;
	ld.global.u64 	%rd1615, [%rd425];
$L__BB7_693:
	sub.s32 	%r971, %r565, %r550;
	cvt.s64.s32 	%rd740, %r971;
	add.s64 	%rd741, %rd740, %rd426;
	add.s64 	%rd1617, %rd741, %rd1615;
	bra.uni 	$L__BB7_697;
$L__BB7_694:
	setp.ne.s16 	%p157, %rs4, 0;
	mov.b64 	%rd1616, 0;
	@%p157 bra 	$L__BB7_696;
	ld.global.u64 	%rd743, [%rd425];
	sub.s64 	%rd1616, %rd428, %rd743;
$L__BB7_696:
	cvt.u64.u32 	%rd744, %r565;
	add.s64 	%rd745, %rd744, %rd429;
	add.s64 	%rd746, %rd745, %rd1616;
	not.b64 	%rd747, %rd746;
	add.s64 	%rd1617, %rd427, %rd747;
$L__BB7_697:
	setp.ge.s32 	%p158, %r565, %r246;
	@%p158 bra 	$L__BB7_699;
	ld.shared.u32 	%r972, [%r551+34048];
	shl.b64 	%rd748, %rd1617, 2;
	add.s64 	%rd749, %rd4, %rd748;
	st.global.u32 	[%rd749], %r972;
$L__BB7_699:
	add.s32 	%r566, %r386, 9120;
	setp.lt.s32 	%p159, %r566, %r550;
	@%p159 bra 	$L__BB7_703;
	setp.ne.s16 	%p160, %rs4, 0;
	mov.b64 	%rd1618, 0;
	@%p160 bra 	$L__BB7_702;
	ld.global.u64 	%rd1618, [%rd425];
$L__BB7_702:
	sub.s32 	%r973, %r566, %r550;
	cvt.s64.s32 	%rd751, %r973;
	add.s64 	%rd752, %rd751, %rd426;
	add.s64 	%rd1620, %rd752, %rd1618;
	bra.uni 	$L__BB7_706;
$L__BB7_703:
	setp.ne.s16 	%p161, %rs4, 0;
	mov.b64 	%rd1619, 0;
	@%p161 bra 	$L__BB7_705;
	ld.global.u64 	%rd754, [%rd425];
	sub.s64 	%rd1619, %rd428, %rd754;
$L__BB7_705:
	cvt.u64.u32 	%rd755, %r566;
	add.s64 	%rd756, %rd755, %rd429;
	add.s64 	%rd757, %rd756, %rd1619;
	not.b64 	%rd758, %rd757;
	add.s64 	%rd1620, %rd427, %rd758;
$L__BB7_706:
	setp.ge.s32 	%p162, %r566, %r246;
	@%p162 bra 	$L__BB7_708;
	ld.shared.u32 	%r974, [%r551+36480];
	shl.b64 	%rd759, %rd1620, 2;
	add.s64 	%rd760, %rd4, %rd759;
	st.global.u32 	[%rd760], %r974;
$L__BB7_708:
	add.s32 	%r567, %r386, 9728;
	setp.lt.s32 	%p163, %r567, %r550;
	@%p163 bra 	$L__BB7_712;
	setp.ne.s16 	%p164, %rs4, 0;
	mov.b64 	%rd1621, 0;
	@%p164 bra 	$L__BB7_711;
	ld.global.u64 	%rd1621, [%rd425];
$L__BB7_711:
	sub.s32 	%r975, %r567, %r550;
	cvt.s64.s32 	%rd762, %r975;
	add.s64 	%rd763, %rd762, %rd426;
	add.s64 	%rd1623, %rd763, %rd1621;
	bra.uni 	$L__BB7_715;
$L__BB7_712:
	setp.ne.s16 	%p165, %rs4, 0;
	mov.b64 	%rd1622, 0;
	@%p165 bra 	$L__BB7_714;
	ld.global.u64 	%rd765, [%rd425];
	sub.s64 	%rd1622, %rd428, %rd765;
$L__BB7_714:
	cvt.u64.u32 	%rd766, %r567;
	add.s64 	%rd767, %rd766, %rd429;
	add.s64 	%rd768, %rd767, %rd1622;
	not.b64 	%rd769, %rd768;
	add.s64 	%rd1623, %rd427, %rd769;
$L__BB7_715:
	setp.ge.s32 	%p166, %r567, %r246;
	@%p166 bra 	$L__BB7_717;
	ld.shared.u32 	%r976, [%r551+38912];
	shl.b64 	%rd770, %rd1623, 2;
	add.s64 	%rd771, %rd4, %rd770;
	st.global.u32 	[%rd771], %r976;
$L__BB7_717:
	add.s32 	%r568, %r386, 10336;
	setp.lt.s32 	%p167, %r568, %r550;
	@%p167 bra 	$L__BB7_721;
	setp.ne.s16 	%p168, %rs4, 0;
	mov.b64 	%rd1624, 0;
	@%p168 bra 	$L__BB7_720;
	ld.global.u64 	%rd1624, [%rd425];
$L__BB7_720:
	sub.s32 	%r977, %r568, %r550;
	cvt.s64.s32 	%rd773, %r977;
	add.s64 	%rd774, %rd773, %rd426;
	add.s64 	%rd1626, %rd774, %rd1624;
	bra.uni 	$L__BB7_724;
$L__BB7_721:
	setp.ne.s16 	%p169, %rs4, 0;
	mov.b64 	%rd1625, 0;
	@%p169 bra 	$L__BB7_723;
	ld.global.u64 	%rd776, [%rd425];
	sub.s64 	%rd1625, %rd428, %rd776;
$L__BB7_723:
	cvt.u64.u32 	%rd777, %r568;
	add.s64 	%rd778, %rd777, %rd429;
	add.s64 	%rd779, %rd778, %rd1625;
	not.b64 	%rd780, %rd779;
	add.s64 	%rd1626, %rd427, %rd780;
$L__BB7_724:
	setp.ge.s32 	%p170, %r568, %r246;
	@%p170 bra 	$L__BB7_726;
	ld.shared.u32 	%r978, [%r551+41344];
	shl.b64 	%rd781, %rd1626, 2;
	add.s64 	%rd782, %rd4, %rd781;
	st.global.u32 	[%rd782], %r978;
$L__BB7_726:
	add.s32 	%r569, %r386, 10944;
	setp.lt.s32 	%p171, %r569, %r550;
	@%p171 bra 	$L__BB7_730;
	setp.ne.s16 	%p172, %rs4, 0;
	mov.b64 	%rd1627, 0;
	@%p172 bra 	$L__BB7_729;
	ld.global.u64 	%rd1627, [%rd425];
$L__BB7_729:
	sub.s32 	%r979, %r569, %r550;
	cvt.s64.s32 	%rd784, %r979;
	add.s64 	%rd785, %rd784, %rd426;
	add.s64 	%rd1629, %rd785, %rd1627;
	bra.uni 	$L__BB7_733;
$L__BB7_730:
	setp.ne.s16 	%p173, %rs4, 0;
	mov.b64 	%rd1628, 0;
	@%p173 bra 	$L__BB7_732;
	ld.global.u64 	%rd787, [%rd425];
	sub.s64 	%rd1628, %rd428, %rd787;
$L__BB7_732:
	cvt.u64.u32 	%rd788, %r569;
	add.s64 	%rd789, %rd788, %rd429;
	add.s64 	%rd790, %rd789, %rd1628;
	not.b64 	%rd791, %rd790;
	add.s64 	%rd1629, %rd427, %rd791;
$L__BB7_733:
	setp.ge.s32 	%p174, %r569, %r246;
	@%p174 bra 	$L__BB7_735;
	ld.shared.u32 	%r980, [%r551+43776];
	shl.b64 	%rd792, %rd1629, 2;
	add.s64 	%rd793, %rd4, %rd792;
	st.global.u32 	[%rd793], %r980;
$L__BB7_735:
	mov.u32 	%r1363, %tid.x;
	setp.ne.s32 	%p339, %r1363, 0;
	@%p339 bra 	$L__BB7_743;
	ld.param.u8 	%rs83, [%rd1+1];
	setp.eq.s16 	%p340, %rs83, 0;
	@%p340 bra 	$L__BB7_740;
	ld.param.u8 	%rs84, [%rd1];
	setp.ne.s16 	%p341, %rs84, 0;
	mov.b64 	%rd1630, 0;
	@%p341 bra 	$L__BB7_739;
	ld.param.u64 	%rd979, [%rd1+24];
	cvta.to.global.u64 	%rd980, %rd979;
	ld.global.u64 	%rd1630, [%rd980];
$L__BB7_739:
	ld.param.u64 	%rd1401, [_ZN3cub18CUB_300001_SM_10006detail6select23DeviceSelectSweepKernelINS2_10policy_hubIiNS0_8NullTypeElLb0ELNS0_10SelectImplE2EE10Policy1000EPiPS5_N6thrust24THRUST_300001_SM_1000_NS6detail15normal_iteratorINSC_10device_ptrIiEEEEPlNS0_13ScanTileStateIiLb1EEE7is_evenS5_iNS2_19streaming_context_tIlLb1EEELS6_2EEEvT0_T1_T2_T3_T4_T5_T6_T7_iT8_NS1_7vsmem_tE_param_3];
	cvt.s64.s32 	%rd981, %r2144;
	add.s64 	%rd982, %rd1630, %rd981;
	cvta.to.global.u64 	%rd983, %rd1401;
	st.global.u64 	[%rd983], %rd982;
	bra.uni 	$L__BB7_743;
$L__BB7_740:
	ld.param.u8 	%rs85, [%rd1];
	setp.ne.s16 	%p342, %rs85, 0;
	mov.b64 	%rd1631, 0;
	@%p342 bra 	$L__BB7_742;
	ld.param.u64 	%rd985, [%rd1+24];
	cvta.to.global.u64 	%rd986, %rd985;
	ld.global.u64 	%rd1631, [%rd986];
$L__BB7_742:
	cvt.s64.s32 	%rd987, %r2144;
	add.s64 	%rd988, %rd1631, %rd987;
	ld.param.u64 	%rd989, [%rd1+32];
	cvta.to.global.u64 	%rd990, %rd989;
	st.global.u64 	[%rd990], %rd988;
$L__BB7_743:
	ret;

}
	// .globl	_ZN3cub18CUB_300001_SM_10006detail6select23DeviceSelectSweepKernelINS2_10policy_hubIiiiLb0ELNS0_10SelectImplE2EE10Policy1000EPiN6thrust24THRUST_300001_SM_1000_NS6detail15normal_iteratorINSA_10device_ptrIiEEEESF_S8_NS0_13ScanTileStateIiLb1EEE7is_evenNS0_8NullTypeEiNS2_19streaming_context_tIiLb0EEELS5_2EEEvT0_T1_T2_T3_T4_T5_T6_T7_iT8_NS1_7vsmem_tE
.visible .entry _ZN3cub18CUB_300001_SM_10006detail6select23DeviceSelectSweepKernelINS2_10policy_hubIiiiLb0ELNS0_10SelectImplE2EE10Policy1000EPiN6thrust24THRUST_300001_SM_1000_NS6detail15normal_iteratorINSA_10device_ptrIiEEEESF_S8_NS0_13ScanTileStateIiLb1EEE7is_evenNS0_8NullTypeEiNS2_19streaming_context_tIiLb0EEELS5_2EEEvT0_T1_T2_T3_T4_T5_T6_T7_iT8_NS1_7vsmem_tE(
	.param .u64 .ptr .align 1 _ZN3cub18CUB_300001_SM_10006detail6select23DeviceSelectSweepKernelINS2_10policy_hubIiiiLb0ELNS0_10SelectImplE2EE10Policy1000EPiN6thrust24THRUST_300001_SM_1000_NS6detail15normal_iteratorINSA_10device_ptrIiEEEESF_S8_NS0_13ScanTileStateIiLb1EEE7is_evenNS0_8NullTypeEiNS2_19streaming_context_tIiLb0EEELS5_2EEEvT0_T1_T2_T3_T4_T5_T6_T7_iT8_NS1_7vsmem_tE_param_0,
	.param .align 8 .b8 _ZN3cub18CUB_300001_SM_10006detail6select23DeviceSelectSweepKernelINS2_10policy_hubIiiiLb0ELNS0_10SelectImplE2EE10Policy1000EPiN6thrust24THRUST_300001_SM_1000_NS6detail15normal_iteratorINSA_10device_ptrIiEEEESF_S8_NS0_13ScanTileStateIiLb1EEE7is_evenNS0_8NullTypeEiNS2_19streaming_context_tIiLb0EEELS5_2EEEvT0_T1_T2_T3_T4_T5_T6_T7_iT8_NS1_7vsmem_tE_param_1[8],
	.param .align 8 .b8 _ZN3cub18CUB_300001_SM_10006detail6select23DeviceSelectSweepKernelINS2_10policy_hubIiiiLb0ELNS0_10SelectImplE2EE10Policy1000EPiN6thrust24THRUST_300001_SM_1000_NS6detail15normal_iteratorINSA_10device_ptrIiEEEESF_S8_NS0_13ScanTileStateIiLb1EEE7is_evenNS0_8NullTypeEiNS2_19streaming_context_tIiLb0EEELS5_2EEEvT0_T1_T2_T3_T4_T5_T6_T7_iT8_NS1_7vsmem_tE_param_2[8],
	.param .u64 .ptr .align 1 _ZN3cub18CUB_300001_SM_10006detail6select23DeviceSelectSweepKernelINS2_10policy_hubIiiiLb0ELNS0_10SelectImplE2EE10Policy1000EPiN6thrust24THRUST_300001_SM_1000_NS6detail15normal_iteratorINSA_10device_ptrIiEEEESF_S8_NS0_13ScanTileStateIiLb1EEE7is_evenNS0_8NullTypeEiNS2_19streaming_context_tIiLb0EEELS5_2EEEvT0_T1_T2_T3_T4_T5_T6_T7_iT8_NS1_7vsmem_tE_param_3,
	.param .align 8 .b8 _ZN3cub18CUB_300001_SM_10006detail6select23DeviceSelectSweepKernelINS2_10policy_hubIiiiLb0ELNS0_10SelectImplE2EE10Policy1000EPiN6thrust24THRUST_300001_SM_1000_NS6detail15normal_iteratorINSA_10device_ptrIiEEEESF_S8_NS0_13ScanTileStateIiLb1EEE7is_evenNS0_8NullTypeEiNS2_19streaming_context_tIiLb0EEELS5_2EEEvT0_T1_T2_T3_T4_T5_T6_T7_iT8_NS1_7vsmem_tE_param_4[8],
	.param .align 1 .b8 _ZN3cub18CUB_300001_SM_10006detail6select23DeviceSelectSweepKernelINS2_10policy_hubIiiiLb0ELNS0_10SelectImplE2EE10Policy1000EPiN6thrust24THRUST_300001_SM_1000_NS6detail15normal_iteratorINSA_10device_ptrIiEEEESF_S8_NS0_13ScanTileStateIiLb1EEE7is_evenNS0_8NullTypeEiNS2_19streaming_context_tIiLb0EEELS5_2EEEvT0_T1_T2_T3_T4_T5_T6_T7_iT8_NS1_7vsmem_tE_param_5[1],
	.param .align 1 .b8 _ZN3cub18CUB_300001_SM_10006detail6select23DeviceSelectSweepKernelINS2_10policy_hubIiiiLb0ELNS0_10SelectImplE2EE10Policy1000EPiN6thrust24THRUST_300001_SM_1000_NS6detail15normal_iteratorINSA_10device_ptrIiEEEESF_S8_NS0_13ScanTileStateIiLb1EEE7is_evenNS0_8NullTypeEiNS2_19streaming_context_tIiLb0EEELS5_2EEEvT0_T1_T2_T3_T4_T5_T6_T7_iT8_NS1_7vsmem_tE_param_6[1],
	.param .u32 _ZN3cub18CUB_300001_SM_10006detail6select23DeviceSelectSweepKernelINS2_10policy_hubIiiiLb0ELNS0_10SelectImplE2EE10Policy1000EPiN6thrust24THRUST_300001_SM_1000_NS6detail15normal_iteratorINSA_10device_ptrIiEEEESF_S8_NS0_13ScanTileStateIiLb1EEE7is_evenNS0_8NullTypeEiNS2_19streaming_context_tIiLb0EEELS5_2EEEvT0_T1_T2_T3_T4_T5_T6_T7_iT8_NS1_7vsmem_tE_param_7,
	.param .u32 _ZN3cub18CUB_300001_SM_10006detail6select23DeviceSelectSweepKernelINS2_10policy_hubIiiiLb0ELNS0_10SelectImplE2EE10Policy1000EPiN6thrust24THRUST_300001_SM_1000_NS6detail15normal_iteratorINSA_10device_ptrIiEEEESF_S8_NS0_13ScanTileStateIiLb1EEE7is_evenNS0_8NullTypeEiNS2_19streaming_context_tIiLb0EEELS5_2EEEvT0_T1_T2_T3_T4_T5_T6_T7_iT8_NS1_7vsmem_tE_param_8,
	.param .align 1 .b8 _ZN3cub18CUB_300001_SM_10006detail6select23DeviceSelectSweepKernelINS2_10policy_hubIiiiLb0ELNS0_10SelectImplE2EE10Policy1000EPiN6thrust24THRUST_300001_SM_1000_NS6detail15normal_iteratorINSA_10device_ptrIiEEEESF_S8_NS0_13ScanTileStateIiLb1EEE7is_evenNS0_8NullTypeEiNS2_19streaming_context_tIiLb0EEELS5_2EEEvT0_T1_T2_T3_T4_T5_T6_T7_iT8_NS1_7vsmem_tE_param_9[1],
	.param .align 8 .b8 _ZN3cub18CUB_300001_SM_10006detail6select23DeviceSelectSweepKernelINS2_10policy_hubIiiiLb0ELNS0_10SelectImplE2EE10Policy1000EPiN6thrust24THRUST_300001_SM_1000_NS6detail15normal_iteratorINSA_10device_ptrIiEEEESF_S8_NS0_13ScanTileStateIiLb1EEE7is_evenNS0_8NullTypeEiNS2_19streaming_context_tIiLb0EEELS5_2EEEvT0_T1_T2_T3_T4_T5_T6_T7_iT8_NS1_7vsmem_tE_param_10[8]
)
.maxntid 448
{
	.reg .pred 	%p<276>;
	.reg .b32 	%r<1646>;
	.reg .b64 	%rd<160>;
	// demoted variable
	.shared .align 16 .b8 _ZZN3cub18CUB_300001_SM_10006detail6select23DeviceSelectSweepKernelINS2_10policy_hubIiiiLb0ELNS0_10SelectImplE2EE10Policy1000EPiN6thrust24THRUST_300001_SM_1000_NS6detail15normal_iteratorINSA_10device_ptrIiEEEESF_S8_NS0_13ScanTileStateIiLb1EEE7is_evenNS0_8NullTypeEiNS2_19streaming_context_tIiLb0EEELS5_2EEEvT0_T1_T2_T3_T4_T5_T6_T7_iT8_NS1_7vsmem_tEE19static_temp_storage[19712];
	ld.param.u64 	%rd2, [_ZN3cub18CUB_300001_SM_10006detail6select23DeviceSelectSweepKernelINS2_10policy_hubIiiiLb0ELNS0_10SelectImplE2EE10Policy1000EPiN6thrust24THRUST_300001_SM_1000_NS6detail15normal_iteratorINSA_10device_ptrIiEEEESF_S8_NS0_13ScanTileStateIiLb1EEE7is_evenNS0_8NullTypeEiNS2_19streaming_context_tIiLb0EEELS5_2EEEvT0_T1_T2_T3_T4_T5_T6_T7_iT8_NS1_7vsmem_tE_param_4];
	ld.param.u64 	%rd18, [_ZN3cub18CUB_300001_SM_10006detail6select23DeviceSelectSweepKernelINS2_10policy_hubIiiiLb0ELNS0_10SelectImplE2EE10Policy1000EPiN6thrust24THRUST_300001_SM_1000_NS6detail15normal_iteratorINSA_10device_ptrIiEEEESF_S8_NS0_13ScanTileStateIiLb1EEE7is_evenNS0_8NullTypeEiNS2_19streaming_context_tIiLb0EEELS5_2EEEvT0_T1_T2_T3_T4_T5_T6_T7_iT8_NS1_7vsmem_tE_param_1];
	ld.param.u64 	%rd19, [_ZN3cub18CUB_300001_SM_10006detail6select23DeviceSelectSweepKernelINS2_10policy_hubIiiiLb0ELNS0_10SelectImplE2EE10Policy1000EPiN6thrust24THRUST_300001_SM_1000_NS6detail15normal_iteratorINSA_10device_ptrIiEEEESF_S8_NS0_13ScanTileStateIiLb1EEE7is_evenNS0_8NullTypeEiNS2_19streaming_context_tIiLb0EEELS5_2EEEvT0_T1_T2_T3_T4_T5_T6_T7_iT8_NS1_7vsmem_tE_param_2];
	ld.param.u64 	%rd16, [_ZN3cub18CUB_300001_SM_10006detail6select23DeviceSelectSweepKernelINS2_10policy_hubIiiiLb0ELNS0_10SelectImplE2EE10Policy1000EPiN6thrust24THRUST_300001_SM_1000_NS6detail15normal_iteratorINSA_10device_ptrIiEEEESF_S8_NS0_13ScanTileStateIiLb1EEE7is_evenNS0_8NullTypeEiNS2_19streaming_context_tIiLb0EEELS5_2EEEvT0_T1_T2_T3_T4_T5_T6_T7_iT8_NS1_7vsmem_tE_param_0];
	ld.param.u32 	%r283, [_ZN3cub18CUB_300001_SM_10006detail6select23DeviceSelectSweepKernelINS2_10policy_hubIiiiLb0ELNS0_10SelectImplE2EE10Policy1000EPiN6thrust24THRUST_300001_SM_1000_NS6detail15normal_iteratorINSA_10device_ptrIiEEEESF_S8_NS0_13ScanTileStateIiLb1EEE7is_evenNS0_8NullTypeEiNS2_19streaming_context_tIiLb0EEELS5_2EEEvT0_T1_T2_T3_T4_T5_T6_T7_iT8_NS1_7vsmem_tE_param_8];
	cvta.to.global.u64 	%rd1, %rd16;
	cvta.to.global.u64 	%rd3, %rd19;
	cvta.to.global.u64 	%rd4, %rd18;
	mov.u32 	%r284, %ctaid.x;
	mov.u32 	%r285, %nctaid.y;
	mov.u32 	%r286, %ctaid.y;
	mad.lo.s32 	%r1, %r284, %r285, %r286;
	mul.lo.s32 	%r2, %r1, 4928;
	add.s32 	%r287, %r283, -1;
	setp.ge.s32 	%p1, %r1, %r287;
	@%p1 bra 	$L__BB8_26;
	setp.ne.s32 	%p172, %r1, 0;
	@%p172 bra 	$L__BB8_7;
	ld.param.u64 	%rd158, [_ZN3cub18CUB_300001_SM_10006detail6select23DeviceSelectSweepKernelINS2_10policy_hubIiiiLb0ELNS0_10SelectImplE2EE10Policy1000EPiN6thrust24THRUST_300001_SM_1000_NS6detail15normal_iteratorINSA_10device_ptrIiEEEESF_S8_NS0_13ScanTileStateIiLb1EEE7is_evenNS0_8NullTypeEiNS2_19streaming_context_tIiLb0EEELS5_2EEEvT0_T1_T2_T3_T4_T5_T6_T7_iT8_NS1_7vsmem_tE_param_0];
	mov.u32 	%r3, %tid.x;
	mul.lo.s32 	%r1351, %r3, 11;
	mad.lo.s32 	%r1356, %r1, 4928, %r1351;
	cvta.to.global.u64 	%rd130, %rd158;
	mul.wide.u32 	%rd131, %r1356, 4;
	add.s64 	%rd132, %rd130, %rd131;
	ld.global.u32 	%r4, [%rd132];
	ld.global.u32 	%r5, [%rd132+4];
	ld.global.u32 	%r6, [%rd132+8];
	ld.global.u32 	%r7, [%rd132+12];
	ld.global.u32 	%r8, [%rd132+16];
	ld.global.u32 	%r9, [%rd132+20];
	ld.global.u32 	%r10, [%rd132+24];
	ld.global.u32 	%r11, [%rd132+28];
	ld.global.u32 	%r12, [%rd132+32];
	ld.global.u32 	%r13, [%rd132+36];
	ld.global.u32 	%r14, [%rd132+40];
	bar.sync 	0;
	add.s64 	%rd133, %rd4, %rd131;
	ld.global.u32 	%r1357, [%rd133];
	ld.global.u32 	%r1358, [%rd133+4];
	ld.global.u32 	%r1359, [%rd133+8];
	ld.global.u32 	%r1360, [%rd133+12];
	ld.global.u32 	%r1361, [%rd133+16];
	ld.global.u32 	%r1362, [%rd133+20];
	ld.global.u32 	%r1363, [%rd133+24];
	ld.global.u32 	%r1364, [%rd133+28];
	ld.global.u32 	%r1365, [%rd133+32];
	ld.global.u32 	%r1366, [%rd133+36];
	ld.global.u32 	%r1367, [%rd133+40];
	and.b32  	%r15, %r1357, 1;
	xor.b32  	%r1368, %r15, 1;
	and.b32  	%r16, %r1358, 1;
	xor.b32  	%r17, %r16, 1;
	and.b32  	%r18, %r1359, 1;
	xor.b32  	%r1369, %r18, 1;
	and.b32  	%r19, %r1360, 1;
	xor.b32  	%r1370, %r19, 1;
	and.b32  	%r20, %r1361, 1;
	xor.b32  	%r1371, %r20, 1;
	and.b32  	%r21, %r1362, 1;
	xor.b32  	%r1372, %r21, 1;
	and.b32  	%r22, %r1363, 1;
	xor.b32  	%r23, %r22, 1;
	and.b32  	%r24, %r1364, 1;
	xor.b32  	%r25, %r24, 1;
	and.b32  	%r26, %r1365, 1;
	xor.b32  	%r27, %r26, 1;
	and.b32  	%r28, %r1366, 1;
	xor.b32  	%r1373, %r28, 1;
	and.b32  	%r29, %r1367, 1;
	xor.b32  	%r1374, %r29, 1;
	bar.sync 	0;
	add.s32 	%r1375, %r17, %r1368;
	add.s32 	%r30, %r1369, %r1375;
	add.s32 	%r1376, %r1370, %r30;
	add.s32 	%r1377, %r1371, %r1376;
	add.s32 	%r1378, %r1372, %r1377;
	add.s32 	%r1379, %r23, %r1378;
	add.s32 	%r1380, %r25, %r1379;
	add.s32 	%r31, %r27, %r1380;
	add.s32 	%r1381, %r1373, %r31;
	add.s32 	%r1325, %r1374, %r1381;
	// begin inline asm
	mov.u32 %r1320, %laneid;
	// end inline asm
	mov.b32 	%r1323, 1;
	mov.b32 	%r1348, 0;
	mov.b32 	%r1350, -1;
	// begin inline asm
	{  .reg .s32 r0;  .reg .pred p;  shfl.sync.up.b32 r0|p, %r1325, %r1323, %r1348, %r1350;  @p add.s32 r0, r0, %r1325;  mov.s32 %r1321, r0;}
	// end inline asm
	mov.b32 	%r1329, 2;
	// begin inline asm
	{  .reg .s32 r0;  .reg .pred p;  shfl.sync.up.b32 r0|p, %r1321, %r1329, %r1348, %r1350;  @p add.s32 r0, r0, %r1321;  mov.s32 %r1327, r0;}
	// end inline asm
	mov.b32 	%r1335, 4;
	// begin inline asm
	{  .reg .s32 r0;  .reg .pred p;  shfl.sync.up.b32 r0|p, %r1327, %r1335, %r1348, %r1350;  @p add.s32 r0, r0, %r1327;  mov.s32 %r1333, r0;}
	// end inline asm
	mov.b32 	%r1341, 8;
	// begin inline asm
	{  .reg .s32 r0;  .reg .pred p;  shfl.sync.up.b32 r0|p, %r1333, %r1341, %r1348, %r1350;  @p add.s32 r0, r0, %r1333;  mov.s32 %r1339, r0;}
	// end inline asm
	mov.b32 	%r1347, 16;
	// begin inline asm
	{  .reg .s32 r0;  .reg .pred p;  shfl.sync.up.b32 r0|p, %r1339, %r1347, %r1348, %r1350;  @p add.s32 r0, r0, %r1339;  mov.s32 %r1345, r0;}
	// end inline asm
	setp.ne.s32 	%p238, %r1320, 31;
	@%p238 bra 	$L__BB8_4;
	shr.u32 	%r1382, %r3, 3;
	and.b32  	%r1383, %r1382, 124;
	mov.u32 	%r1384, _ZZN3cub18CUB_300001_SM_10006detail6select23DeviceSelectSweepKernelINS2_10policy_hubIiiiLb0ELNS0_10SelectImplE2EE10Policy1000EPiN6thrust24THRUST_300001_SM_1000_NS6detail15normal_iteratorINSA_10device_ptrIiEEEESF_S8_NS0_13ScanTileStateIiLb1EEE7is_evenNS0_8NullTypeEiNS2_19streaming_context_tIiLb0EEELS5_2EEEvT0_T1_T2_T3_T4_T5_T6_T7_iT8_NS1_7vsmem_tEE19static_temp_storage;
	add.s32 	%r1385, %r1384, %r1383;
	st.shared.u32 	[%r1385], %r1345;
$L__BB8_4:
	bar.sync 	0;
	ld.shared.v4.u32 	{%r1386, %r1387, %r1388, %r1389}, [_ZZN3cub18CUB_300001_SM_10006detail6select23DeviceSelectSweepKernelINS2_10policy_hubIiiiLb0ELNS0_10SelectImplE2EE10Policy1000EPiN6thrust24THRUST_300001_SM_1000_NS6detail15normal_iteratorINSA_10device_ptrIiEEEESF_S8_NS0_13ScanTileStateIiLb1EEE7is_evenNS0_8NullTypeEiNS2_19streaming_context_tIiLb0EEELS5_2EEEvT0_T1_T2_T3_T4_T5_T6_T7_iT8_NS1_7vsmem_tEE19static_temp_storage];
	shr.u32 	%r1390, %r3, 5;
	add.s32 	%r1391, %r1387, %r1386;
	setp.eq.s32 	%p239, %r1390, 2;
	selp.b32 	%r1392, %r1391, %r1386, %p239;
	add.s32 	%r1393, %r1391, %r1388;
	setp.eq.s32 	%p240, %r1390, 3;
	selp.b32 	%r1394, %r1393, %r1392, %p240;
	add.s32 	%r1395, %r1393, %r1389;
	setp.eq.s32 	%p241, %r1390, 4;
	selp.b32 	%r1396, %r1395, %r1394, %p241;
	ld.shared.v4.u32 	{%r1397, %r1398, %r1399, %r1400}, [_ZZN3cub18CUB_300001_SM_10006detail6select23DeviceSelectSweepKernelINS2_10policy_hubIiiiLb0ELNS0_10SelectImplE2EE10Policy1000EPiN6thrust24THRUST_300001_SM_1000_NS6detail15normal_iteratorINSA_10device_ptrIiEEEESF_S8_NS0_13ScanTileStateIiLb1EEE7is_evenNS0_8NullTypeEiNS2_19streaming_context_tIiLb0EEELS5_2EEEvT0_T1_T2_T3_T4_T5_T6_T7_iT8_NS1_7vsmem_tEE19static_temp_storage+16];
	add.s32 	%r1401, %r1395, %r1397;
	setp.eq.s32 	%p242, %r1390, 5;
	selp.b32 	%r1402, %r1401, %r1396, %p242;
	add.s32 	%r1403, %r1401, %r1398;
	setp.eq.s32 	%p243, %r1390, 6;
	selp.b32 	%r1404, %r1403, %r1402, %p243;
	add.s32 	%r1405, %r1403, %r1399;
	setp.eq.s32 	%p244, %r1390, 7;
	selp.b32 	%r1406, %r1405, %r1404, %p244;
	add.s32 	%r1407, %r1405, %r1400;
	setp.eq.s32 	%p245, %r1390, 8;
	selp.b32 	%r1408, %r1407, %r1406, %p245;
	ld.shared.v4.u32 	{%r1409, %r1410, %r1411, %r1412}, [_ZZN3cub18CUB_300001_SM_10006detail6select23DeviceSelectSweepKernelINS2_10policy_hubIiiiLb0ELNS0_10SelectImplE2EE10Policy1000EPiN6thrust24THRUST_300001_SM_1000_NS6detail15normal_iteratorINSA_10device_ptrIiEEEESF_S8_NS0_13ScanTileStateIiLb1EEE7is_evenNS0_8NullTypeEiNS2_19streaming_context_tIiLb0EEELS5_2EEEvT0_T1_T2_T3_T4_T5_T6_T7_iT8_NS1_7vsmem_tEE19static_temp_storage+32];
	add.s32 	%r1413, %r1407, %r1409;
	setp.eq.s32 	%p246, %r1390, 9;
	selp.b32 	%r1414, %r1413, %r1408, %p246;
	add.s32 	%r1415, %r1413, %r1410;
	setp.eq.s32 	%p247, %r1390, 10;
	selp.b32 	%r1416, %r1415, %r1414, %p247;
	add.s32 	%r1417, %r1415, %r1411;
	setp.eq.s32 	%p248, %r1390, 11;
	selp.b32 	%r1418, %r1417, %r1416, %p248;
	add.s32 	%r1419, %r1417, %r1412;
	setp.eq.s32 	%p249, %r1390, 12;
	selp.b32 	%r1420, %r1419, %r1418, %p249;
	ld.shared.v2.u32 	{%r1421, %r1422}, [_ZZN3cub18CUB_300001_SM_10006detail6select23DeviceSelectSweepKernelINS2_10policy_hubIiiiLb0ELNS0_10SelectImplE2EE10Policy1000EPiN6thrust24THRUST_300001_SM_1000_NS6detail15normal_iteratorINSA_10device_ptrIiEEEESF_S8_NS0_13ScanTileStateIiLb1EEE7is_evenNS0_8NullTypeEiNS2_19streaming_context_tIiLb0EEELS5_2EEEvT0_T1_T2_T3_T4_T5_T6_T7_iT8_NS1_7vsmem_tEE19static_temp_storage+48];
	add.s32 	%r1423, %r1419, %r1421;
	setp.eq.s32 	%p250, %r1390, 13;
	selp.b32 	%r1424, %r1423, %r1420, %p250;
	add.s32 	%r35, %r1423, %r1422;
	setp.lt.u32 	%p251, %r3, 32;
	selp.b32 	%r1425, 0, %r1424, %p251;
	setp.eq.s32 	%p252, %r1320, 0;
	sub.s32 	%r1426, %r1345, %r1325;
	selp.b32 	%r1427, 0, %r1426, %p252;
	add.s32 	%r36, %r1425, %r1427;
	setp.ne.s32 	%p253, %r3, 0;
	@%p253 bra 	$L__BB8_6;
	add.s64 	%rd134, %rd2, 256;
	mov.b32 	%r1428, 101;
	// begin inline asm
	st.relaxed.gpu.v2.u32 [%rd134], {%r1428, %r35};
	// end inline asm
$L__BB8_6:
	ld.param.u32 	%r1578, [_ZN3cub18CUB_300001_SM_10006detail6select23DeviceSelectSweepKernelINS2_10policy_hubIiiiLb0ELNS0_10SelectImplE2EE10Policy1000EPiN6thrust24THRUST_300001_SM_1000_NS6detail15normal_iteratorINSA_10device_ptrIiEEEESF_S8_NS0_13ScanTileStateIiLb1EEE7is_evenNS0_8NullTypeEiNS2_19streaming_context_tIiLb0EEELS5_2EEEvT0_T1_T2_T3_T4_T5_T6_T7_iT8_NS1_7vsmem_tE_param_7];
	bar.sync 	0;
	sub.s32 	%r1430, 4928, %r35;
	sub.s32 	%r1432, %r1351, %r36;
	setp.eq.s32 	%p254, %r15, 0;
	add.s32 	%r1433, %r36, %r1430;
	selp.b32 	%r1434, %r1433, %r1432, %p254;
	shl.b32 	%r1435, %r1434, 2;
	mov.u32 	%r1436, _ZZN3cub18CUB_300001_SM_10006detail6select23DeviceSelectSweepKernelINS2_10policy_hubIiiiLb0ELNS0_10SelectImplE2EE10Policy1000EPiN6thrust24THRUST_300001_SM_1000_NS6detail15normal_iteratorINSA_10device_ptrIiEEEESF_S8_NS0_13ScanTileStateIiLb1EEE7is_evenNS0_8NullTypeEiNS2_19streaming_context_tIiLb0EEELS5_2EEEvT0_T1_T2_T3_T4_T5_T6_T7_iT8_NS1_7vsmem_tEE19static_temp_storage;
	add.s32 	%r1437, %r1436, %r1435;
	st.shared.u32 	[%r1437], %r4;
	add.s32 	%r1439, %r36, %r1368;
	sub.s32 	%r1440, %r1351, %r1439;
	add.s32 	%r1441, %r1440, 1;
	setp.eq.s32 	%p255, %r16, 0;
	add.s32 	%r1442, %r1433, %r1368;
	selp.b32 	%r1443, %r1442, %r1441, %p255;
	shl.b32 	%r1444, %r1443, 2;
	add.s32 	%r1445, %r1436, %r1444;
	st.shared.u32 	[%r1445], %r5;
	add.s32 	%r1447, %r1375, %r36;
	sub.s32 	%r1448, %r1351, %r1447;
	add.s32 	%r1449, %r1448, 2;
	setp.eq.s32 	%p256, %r18, 0;
	add.s32 	%r1450, %r1442, %r17;
	selp.b32 	%r1451, %r1450, %r1449, %p256;
	shl.b32 	%r1452, %r1451, 2;
	add.s32 	%r1453, %r1436, %r1452;
	st.shared.u32 	[%r1453], %r6;
	add.s32 	%r1454, %r30, %r36;
	sub.s32 	%r1455, %r1351, %r1454;
	add.s32 	%r1456, %r1455, 3;
	setp.eq.s32 	%p257, %r19, 0;
	add.s32 	%r1458, %r1450, %r1369;
	selp.b32 	%r1459, %r1458, %r1456, %p257;
	shl.b32 	%r1460, %r1459, 2;
	add.s32 	%r1461, %r1436, %r1460;
	st.shared.u32 	[%r1461], %r7;
	xor.b32  	%r1462, %r19, 1;
	add.s32 	%r1463, %r1454, %r1462;
	sub.s32 	%r1464, %r1351, %r1463;
	add.s32 	%r1465, %r1464, 4;
	setp.eq.s32 	%p258, %r20, 0;
	add.s32 	%r1466, %r1458, %r1462;
	selp.b32 	%r1467, %r1466, %r1465, %p258;
	shl.b32 	%r1468, %r1467, 2;
	add.s32 	%r1469, %r1436, %r1468;
	st.shared.u32 	[%r1469], %r8;
	xor.b32  	%r1470, %r20, 1;
	add.s32 	%r1471, %r1463, %r1470;
	sub.s32 	%r1472, %r1351, %r1471;
	add.s32 	%r1473, %r1472, 5;
	setp.eq.s32 	%p259, %r21, 0;
	add.s32 	%r1474, %r1466, %r1470;
	selp.b32 	%r1475, %r1474, %r1473, %p259;
	shl.b32 	%r1476, %r1475, 2;
	add.s32 	%r1477, %r1436, %r1476;
	st.shared.u32 	[%r1477], %r9;
	xor.b32  	%r1478, %r21, 1;
	add.s32 	%r1479, %r1471, %r1478;
	sub.s32 	%r1480, %r1351, %r1479;
	add.s32 	%r1481, %r1480, 6;
	setp.eq.s32 	%p260, %r22, 0;
	add.s32 	%r1482, %r1474, %r1478;
	selp.b32 	%r1483, %r1482, %r1481, %p260;
	shl.b32 	%r1484, %r1483, 2;
	add.s32 	%r1485, %r1436, %r1484;
	st.shared.u32 	[%r1485], %r10;
	add.s32 	%r1486, %r1479, %r23;
	sub.s32 	%r1487, %r1351, %r1486;
	add.s32 	%r1488, %r1487, 7;
	setp.eq.s32 	%p261, %r24, 0;
	add.s32 	%r1489, %r1482, %r23;
	selp.b32 	%r1490, %r1489, %r1488, %p261;
	shl.b32 	%r1491, %r1490, 2;
	add.s32 	%r1492, %r1436, %r1491;
	st.shared.u32 	[%r1492], %r11;
	add.s32 	%r1493, %r1486, %r25;
	sub.s32 	%r1494, %r1351, %r1493;
	add.s32 	%r1495, %r1494, 8;
	setp.eq.s32 	%p262, %r26, 0;
	add.s32 	%r1496, %r1489, %r25;
	selp.b32 	%r1497, %r1496, %r1495, %p262;
	shl.b32 	%r1498, %r1497, 2;
	add.s32 	%r1499, %r1436, %r1498;
	st.shared.u32 	[%r1499], %r12;
	add.s32 	%r1500, %r31, %r36;
	sub.s32 	%r1501, %r1351, %r1500;
	add.s32 	%r1502, %r1501, 9;
	setp.eq.s32 	%p263, %r28, 0;
	add.s32 	%r1503, %r1496, %r27;
	selp.b32 	%r1504, %r1503, %r1502, %p263;
	shl.b32 	%r1505, %r1504, 2;
	add.s32 	%r1506, %r1436, %r1505;
	st.shared.u32 	[%r1506], %r13;
	xor.b32  	%r1507, %r28, 1;
	add.s32 	%r1508, %r1500, %r1507;
	sub.s32 	%r1509, %r1351, %r1508;
	add.s32 	%r1510, %r1509, 10;
	setp.eq.s32 	%p264, %r29, 0;
	add.s32 	%r1511, %r1503, %r1507;
	selp.b32 	%r1512, %r1511, %r1510, %p264;
	shl.b32 	%r1513, %r1512, 2;
	add.s32 	%r1514, %r1436, %r1513;
	st.shared.u32 	[%r1514], %r14;
	bar.sync 	0;
	sub.s32 	%r1515, %r3, %r1430;
	setp.lt.s32 	%p265, %r3, %r1430;
	not.b32 	%r1516, %r3;
	add.s32 	%r1517, %r1578, %r1516;
	selp.b32 	%r1518, %r1517, %r1515, %p265;
	shl.b32 	%r1519, %r3, 2;
	add.s32 	%r1520, %r1436, %r1519;
	ld.shared.u32 	%r1521, [%r1520];
	mul.wide.s32 	%rd135, %r1518, 4;
	add.s64 	%rd136, %rd3, %rd135;
	st.global.u32 	[%rd136], %r1521;
	add.s32 	%r1522, %r3, 448;
	sub.s32 	%r1523, %r1522, %r1430;
	setp.lt.s32 	%p266, %r1522, %r1430;
	sub.s32 	%r1524, %r1578, %r3;
	add.s32 	%r1525, %r1524, -449;
	selp.b32 	%r1526, %r1525, %r1523, %p266;
	ld.shared.u32 	%r1527, [%r1520+1792];
	mul.wide.s32 	%rd137, %r1526, 4;
	add.s64 	%rd138, %rd3, %rd137;
	st.global.u32 	[%rd138], %r1527;
	add.s32 	%r1528, %r3, 896;
	sub.s32 	%r1529, %r1528, %r1430;
	setp.lt.s32 	%p267, %r1528, %r1430;
	add.s32 	%r1530, %r1524, -897;
	selp.b32 	%r1531, %r1530, %r1529, %p267;
	ld.shared.u32 	%r1532, [%r1520+3584];
	mul.wide.s32 	%rd139, %r1531, 4;
	add.s64 	%rd140, %rd3, %rd139;
	st.global.u32 	[%rd140], %r1532;
	add.s32 	%r1533, %r3, 1344;
	sub.s32 	%r1534, %r1533, %r1430;
	setp.lt.s32 	%p268, %r1533, %r1430;
	add.s32 	%r1535, %r1524, -1345;
	selp.b32 	%r1536, %r1535, %r1534, %p268;
	ld.shared.u32 	%r1537, [%r1520+5376];
	mul.wide.s32 	%rd141, %r1536, 4;
	add.s64 	%rd142, %rd3, %rd141;
	st.global.u32 	[%rd142], %r1537;
	add.s32 	%r1538, %r3, 1792;
	sub.s32 	%r1539, %r1538, %r1430;
	setp.lt.s32 	%p269, %r1538, %r1430;
	add.s32 	%r1540, %r1524, -1793;
	selp.b32 	%r1541, %r1540, %r1539, %p269;
	ld.shared.u32 	%r1542, [%r1520+7168];
	mul.wide.s32 	%rd143, %r1541, 4;
	add.s64 	%rd144, %rd3, %rd143;
	st.global.u32 	[%rd144], %r1542;
	add.s32 	%r1543, %r3, 2240;
	sub.s32 	%r1544, %r1543, %r1430;
	setp.lt.s32 	%p270, %r1543, %r1430;
	add.s32 	%r1545, %r1524, -2241;
	selp.b32 	%r1546, %r1545, %r1544, %p270;
	ld.shared.u32 	%r1547, [%r1520+8960];
	mul.wide.s32 	%rd145, %r1546, 4;
	add.s64 	%rd146, %rd3, %rd145;
	st.global.u32 	[%rd146], %r1547;
	add.s32 	%r1548, %r3, 2688;
	sub.s32 	%r1549, %r1548, %r1430;
	setp.lt.s32 	%p271, %r1548, %r1430;
	add.s32 	%r1550, %r1524, -2689;
	selp.b32 	%r1551, %r1550, %r1549, %p271;
	ld.shared.u32 	%r1552, [%r1520+10752];
	mul.wide.s32 	%rd147, %r1551, 4;
	add.s64 	%rd148, %rd3, %rd147;
	st.global.u32 	[%rd148], %r1552;
	add.s32 	%r1553, %r3, 3136;
	sub.s32 	%r1554, %r1553, %r1430;
	setp.lt.s32 	%p272, %r1553, %r1430;
	add.s32 	%r1555, %r1524, -3137;
	selp.b32 	%r1556, %r1555, %r1554, %p272;
	ld.shared.u32 	%r1557, [%r1520+12544];
	mul.wide.s32 	%rd149, %r1556, 4;
	add.s64 	%rd150, %rd3, %rd149;
	st.global.u32 	[%rd150], %r1557;
	add.s32 	%r1558, %r3, 3584;
	sub.s32 	%r1559, %r1558, %r1430;
	setp.lt.s32 	%p273, %r1558, %r1430;
	add.s32 	%r1560, %r1524, -3585;
	selp.b32 	%r1561, %r1560, %r1559, %p273;
	ld.shared.u32 	%r1562, [%r1520+14336];
	mul.wide.s32 	%rd151, %r1561, 4;
	add.s64 	%rd152, %rd3, %rd151;
	st.global.u32 	[%rd152], %r1562;
	add.s32 	%r1563, %r3, 4032;
	sub.s32 	%r1564, %r1563, %r1430;
	setp.lt.s32 	%p274, %r1563, %r1430;
	add.s32 	%r1565, %r1524, -4033;
	selp.b32 	%r1566, %r1565, %r1564, %p274;
	ld.shared.u32 	%r1567, [%r1520+16128];
	mul.wide.s32 	%rd153, %r1566, 4;
	add.s64 	%rd154, %rd3, %rd153;
	st.global.u32 	[%rd154], %r1567;
	add.s32 	%r1568, %r3, 4480;
	sub.s32 	%r1569, %r1568, %r1430;
	setp.lt.s32 	%p275, %r1568, %r1430;
	add.s32 	%r1570, %r1524, -4481;
	selp.b32 	%r1571, %r1570, %r1569, %p275;
	ld.shared.u32 	%r1572, [%r1520+17920];
	mul.wide.s32 	%rd155, %r1571, 4;
	add.s64 	%rd156, %rd3, %rd155;
	st.global.u32 	[%rd156], %r1572;
	bra.uni 	$L__BB8_181;
$L__BB8_7:
	ld.param.u64 	%rd157, [_ZN3cub18CUB_300001_SM_10006detail6select23DeviceSelectSweepKernelINS2_10policy_hubIiiiLb0ELNS0_10SelectImplE2EE10Policy1000EPiN6thrust24THRUST_300001_SM_1000_NS6detail15normal_iteratorINSA_10device_ptrIiEEEESF_S8_NS0_13ScanTileStateIiLb1EEE7is_evenNS0_8NullTypeEiNS2_19streaming_context_tIiLb0EEELS5_2EEEvT0_T1_T2_T3_T4_T5_T6_T7_iT8_NS1_7vsmem_tE_param_0];
	cvt.s64.s32 	%rd88, %r2;
	mov.u32 	%r39, %tid.x;
	mul.lo.s32 	%r971, %r39, 11;
	cvt.u64.u32 	%rd89, %r971;
	add.s64 	%rd90, %rd89, %rd88;
	cvta.to.global.u64 	%rd91, %rd157;
	shl.b64 	%rd92, %rd90, 2;
	add.s64 	%rd93, %rd91, %rd92;
	ld.global.u32 	%r40, [%rd93];
	ld.global.u32 	%r41, [%rd93+4];
	ld.global.u32 	%r42, [%rd93+8];
	ld.global.u32 	%r43, [%rd93+12];
	ld.global.u32 	%r44, [%rd93+16];
	ld.global.u32 	%r45, [%rd93+20];
	ld.global.u32 	%r46, [%rd93+24];
	ld.global.u32 	%r47, [%rd93+28];
	ld.global.u32 	%r48, [%rd93+32];
	ld.global.u32 	%r49, [%rd93+36];
	ld.global.u32 	%r50, [%rd93+40];
	bar.sync 	0;
	add.s64 	%rd94, %rd4, %rd92;
	ld.global.u32 	%r972, [%rd94];
	ld.global.u32 	%r973, [%rd94+4];
	ld.global.u32 	%r974, [%rd94+8];
	ld.global.u32 	%r975, [%rd94+12];
	ld.global.u32 	%r976, [%rd94+16];
	ld.global.u32 	%r977, [%rd94+20];
	ld.global.u32 	%r978, [%rd94+24];
	ld.global.u32 	%r979, [%rd94+28];
	ld.global.u32 	%r980, [%rd94+32];
	ld.global.u32 	%r981, [%rd94+36];
	ld.global.u32 	%r982, [%rd94+40];
	and.b32  	%r51, %r972, 1;
	xor.b32  	%r983, %r51, 1;
	and.b32  	%r52, %r973, 1;
	xor.b32  	%r984, %r52, 1;
	and.b32  	%r53, %r974, 1;
	xor.b32  	%r985, %r53, 1;
	and.b32  	%r54, %r975, 1;
	xor.b32  	%r986, %r54, 1;
	and.b32  	%r55, %r976, 1;
	xor.b32  	%r987, %r55, 1;
	and.b32  	%r56, %r977, 1;
	xor.b32  	%r988, %r56, 1;
	and.b32  	%r57, %r978, 1;
	xor.b32  	%r989, %r57, 1;
	and.b32  	%r58, %r979, 1;
	xor.b32  	%r990, %r58, 1;
	and.b32  	%r59, %r980, 1;
	xor.b32  	%r991, %r59, 1;
	and.b32  	%r60, %r981, 1;
	xor.b32  	%r992, %r60, 1;
	and.b32  	%r61, %r982, 1;
	xor.b32  	%r993, %r61, 1;
	bar.sync 	0;
	add.s32 	%r994, %r984, %r983;
	add.s32 	%r995, %r985, %r994;
	add.s32 	%r996, %r986, %r995;
	add.s32 	%r997, %r987, %r996;
	add.s32 	%r998, %r988, %r997;
	add.s32 	%r999, %r989, %r998;
	add.s32 	%r1000, %r990, %r999;
	add.s32 	%r1001, %r991, %r1000;
	add.s32 	%r1002, %r992, %r1001;
	add.s32 	%r942, %r993, %r1002;
	// begin inline asm
	mov.u32 %r937, %laneid;
	// end inline asm
	mov.b32 	%r940, 1;
	mov.b32 	%r965, 0;
	mov.b32 	%r967, -1;
	// begin inline asm
	{  .reg .s32 r0;  .reg .pred p;  shfl.sync.up.b32 r0|p, %r942, %r940, %r965, %r967;  @p add.s32 r0, r0, %r942;  mov.s32 %r938, r0;}
	// end inline asm
	mov.b32 	%r946, 2;
	// begin inline asm
	{  .reg .s32 r0;  .reg .pred p;  shfl.sync.up.b32 r0|p, %r938, %r946, %r965, %r967;  @p add.s32 r0, r0, %r938;  mov.s32 %r944, r0;}
	// end inline asm
	mov.b32 	%r952, 4;
	// begin inline asm
	{  .reg .s32 r0;  .reg .pred p;  shfl.sync.up.b32 r0|p, %r944, %r952, %r965, %r967;  @p add.s32 r0, r0, %r944;  mov.s32 %r950, r0;}
	// end inline asm
	mov.b32 	%r958, 8;
	// begin inline asm
	{  .reg .s32 r0;  .reg .pred p;  shfl.sync.up.b32 r0|p, %r950, %r958, %r965, %r967;  @p add.s32 r0, r0, %r950;  mov.s32 %r956, r0;}
	// end inline asm
	mov.b32 	%r964, 16;
	// begin inline asm
	{  .reg .s32 r0;  .reg .pred p;  shfl.sync.up.b32 r0|p, %r956, %r964, %r965, %r967;  @p add.s32 r0, r0, %r956;  mov.s32 %r962, r0;}
	// end inline asm
	setp.ne.s32 	%p173, %r937, 31;
	@%p173 bra 	$L__BB8_9;
	shr.u32 	%r1003, %r39, 3;
	and.b32  	%r1004, %r1003, 124;
	mov.u32 	%r1005, _ZZN3cub18CUB_300001_SM_10006detail6select23DeviceSelectSweepKernelINS2_10policy_hubIiiiLb0ELNS0_10SelectImplE2EE10Policy1000EPiN6thrust24THRUST_300001_SM_1000_NS6detail15normal_iteratorINSA_10device_ptrIiEEEESF_S8_NS0_13ScanTileStateIiLb1EEE7is_evenNS0_8NullTypeEiNS2_19streaming_context_tIiLb0EEELS5_2EEEvT0_T1_T2_T3_T4_T5_T6_T7_iT8_NS1_7vsmem_tEE19static_temp_storage;
	add.s32 	%r1006, %r1005, %r1004;
	st.shared.u32 	[%r1006], %r962;
$L__BB8_9:
	sub.s32 	%r1007, %r962, %r942;
	bar.sync 	0;
	ld.shared.v4.u32 	{%r1008, %r1009, %r1010, %r1011}, [_ZZN3cub18CUB_300001_SM_10006detail6select23DeviceSelectSweepKernelINS2_10policy_hubIiiiLb0ELNS0_10SelectImplE2EE10Policy1000EPiN6thrust24THRUST_300001_SM_1000_NS6detail15normal_iteratorINSA_10device_ptrIiEEEESF_S8_NS0_13ScanTileStateIiLb1EEE7is_evenNS0_8NullTypeEiNS2_19streaming_context_tIiLb0EEELS5_2EEEvT0_T1_T2_T3_T4_T5_T6_T7_iT8_NS1_7vsmem_tEE19static_temp_storage];
	shr.u32 	%r1012, %r39, 5;
	add.s32 	%r1013, %r1009, %r1008;
	setp.eq.s32 	%p174, %r1012, 2;
	selp.b32 	%r1014, %r1013, %r1008, %p174;
	add.s32 	%r1015, %r1013, %r1010;
	setp.eq.s32 	%p175, %r1012, 3;
	selp.b32 	%r1016, %r1015, %r1014, %p175;
	add.s32 	%r1017, %r1015, %r1011;
	setp.eq.s32 	%p176, %r1012, 4;
	selp.b32 	%r1018, %r1017, %r1016, %p176;
	ld.shared.v4.u32 	{%r1019, %r1020, %r1021, %r1022}, [_ZZN3cub18CUB_300001_SM_10006detail6select23DeviceSelectSweepKernelINS2_10policy_hubIiiiLb0ELNS0_10SelectImplE2EE10Policy1000EPiN6thrust24THRUST_300001_SM_1000_NS6detail15normal_iteratorINSA_10device_ptrIiEEEESF_S8_NS0_13ScanTileStateIiLb1EEE7is_evenNS0_8NullTypeEiNS2_19streaming_context_tIiLb0EEELS5_2EEEvT0_T1_T2_T3_T4_T5_T6_T7_iT8_NS1_7vsmem_tEE19static_temp_storage+16];
	add.s32 	%r1023, %r1017, %r1019;
	setp.eq.s32 	%p177, %r1012, 5;
	selp.b32 	%r1024, %r1023, %r1018, %p177;
	add.s32 	%r1025, %r1023, %r1020;
	setp.eq.s32 	%p178, %r1012, 6;
	selp.b32 	%r1026, %r1025, %r1024, %p178;
	add.s32 	%r1027, %r1025, %r1021;
	setp.eq.s32 	%p179, %r1012, 7;
	selp.b32 	%r1028, %r1027, %r1026, %p179;
	add.s32 	%r1029, %r1027, %r1022;
	setp.eq.s32 	%p180, %r1012, 8;
	selp.b32 	%r1030, %r1029, %r1028, %p180;
	ld.shared.v4.u32 	{%r1031, %r1032, %r1033, %r1034}, [_ZZN3cub18CUB_300001_SM_10006detail6select23DeviceSelectSweepKernelINS2_10policy_hubIiiiLb0ELNS0_10SelectImplE2EE10Policy1000EPiN6thrust24THRUST_300001_SM_1000_NS6detail15normal_iteratorINSA_10device_ptrIiEEEESF_S8_NS0_13ScanTileStateIiLb1EEE7is_evenNS0_8NullTypeEiNS2_19streaming_context_tIiLb0EEELS5_2EEEvT0_T1_T2_T3_T4_T5_T6_T7_iT8_NS1_7vsmem_tEE19static_temp_storage+32];
	add.s32 	%r1035, %r1029, %r1031;
	setp.eq.s32 	%p181, %r1012, 9;
	selp.b32 	%r1036, %r1035, %r1030, %p181;
	add.s32 	%r1037, %r1035, %r1032;
	setp.eq.s32 	%p182, %r1012, 10;
	selp.b32 	%r1038, %r1037, %r1036, %p182;
	add.s32 	%r1039, %r1037, %r1033;
	setp.eq.s32 	%p183, %r1012, 11;
	selp.b32 	%r1040, %r1039, %r1038, %p183;
	add.s32 	%r1041, %r1039, %r1034;
	setp.eq.s32 	%p184, %r1012, 12;
	selp.b32 	%r1042, %r1041, %r1040, %p184;
	ld.shared.v2.u32 	{%r1043, %r1044}, [_ZZN3cub18CUB_300001_SM_10006detail6select23DeviceSelectSweepKernelINS2_10policy_hubIiiiLb0ELNS0_10SelectImplE2EE10Policy1000EPiN6thrust24THRUST_300001_SM_1000_NS6detail15normal_iteratorINSA_10device_ptrIiEEEESF_S8_NS0_13ScanTileStateIiLb1EEE7is_evenNS0_8NullTypeEiNS2_19streaming_context_tIiLb0EEELS5_2EEEvT0_T1_T2_T3_T4_T5_T6_T7_iT8_NS1_7vsmem_tEE19static_temp_storage+48];
	add.s32 	%r1045, %r1041, %r1043;
	setp.eq.s32 	%p185, %r1012, 13;
	selp.b32 	%r1046, %r1045, %r1042, %p185;
	add.s32 	%r65, %r1045, %r1044;
	setp.gt.u32 	%p186, %r39, 31;
	setp.lt.u32 	%p187, %r39, 32;
	setp.eq.s32 	%p188, %r937, 0;
	selp.b32 	%r1047, 0, %r1007, %p188;
	add.s32 	%r1589, %r1046, %r1047;
	selp.b32 	%r67, %r1007, %r1589, %p187;
	@%p186 bra 	$L__BB8_25;
	setp.ne.s32 	%p189, %r39, 0;
	mul.wide.s32 	%rd95, %r1, 8;
	add.s64 	%rd5, %rd2, %rd95;
	@%p189 bra 	$L__BB8_12;
	st.shared.u32 	[_ZZN3cub18CUB_300001_SM_10006detail6select23DeviceSelectSweepKernelINS2_10policy_hubIiiiLb0ELNS0_10SelectImplE2EE10Policy1000EPiN6thrust24THRUST_300001_SM_1000_NS6detail15normal_iteratorINSA_10device_ptrIiEEEESF_S8_NS0_13ScanTileStateIiLb1EEE7is_evenNS0_8NullTypeEiNS2_19streaming_context_tIiLb0EEELS5_2EEEvT0_T1_T2_T3_T4_T5_T6_T7_iT8_NS1_7vsmem_tEE19static_temp_storage+108], %r65;
	add.s64 	%rd96, %rd5, 256;
	mov.b32 	%r1048, 100;
	// begin inline asm
	st.relaxed.gpu.v2.u32 [%rd96], {%r1048, %r65};
	// end inline asm
$L__BB8_12:
	not.b32 	%r1054, %r39;
	add.s32 	%r1585, %r1, %r1054;
	mov.b32 	%r1050, 665;
	// begin inline asm
	nanosleep.u32 %r1050;
	// end inline asm
	mul.wide.s32 	%rd98, %r1585, 8;
	add.s64 	%rd99, %rd2, %rd98;
	add.s64 	%rd97, %rd99, 256;
	// begin inline asm
	ld.relaxed.gpu.v2.u32 {%r1586, %r1580}, [%rd97];
	// end inline asm
	mov.b32 	%r1581, 238;
$L__BB8_13:
	setp.eq.s32 	%p190, %r1586, 99;
	mov.b32 	%r1055, -1;
	vote.sync.any.pred 	%p191, %p190, %r1055;
	not.pred 	%p192, %p191;
	@%p192 bra 	$L__BB8_15;
	// begin inline asm
	nanosleep.u32 %r1581;
	// end inline asm
	shr.u32 	%r1581, %r1581, 1;
	// begin inline asm
	ld.relaxed.gpu.v2.u32 {%r1586, %r1580}, [%rd97];
	// end inline asm
	bra.uni 	$L__BB8_13;
$L__BB8_15:
	setp.eq.s32 	%p193, %r1586, 101;
	mov.b32 	%r1082, -1;
	vote.sync.ballot.b32 	%r1084, %p193, %r1082;
	// begin inline asm
	mov.u32 %r1057, %lanemask_ge;
	// end inline asm
	and.b32  	%r1085, %r1084, %r1057;
	or.b32  	%r1086, %r1085, -2147483648;
	add.s32 	%r1087, %r1086, -1;
	not.b32 	%r1088, %r1086;
	and.b32  	%r1089, %r1088, %r1087;
	popc.b32 	%r1061, %r1089;
	mov.b32 	%r1060, 1;
	// begin inline asm
	shfl.sync.down.b32 %r1058, %r1580, %r1060, %r1061, %r1082;
	// end inline asm
	setp.lt.s32 	%p195, %r937, %r1061;
	selp.b32 	%r1090, %r1058, 0, %p195;
	add.s32 	%r1064, %r1090, %r1580;
	mov.b32 	%r1065, 2;
	// begin inline asm
	shfl.sync.down.b32 %r1063, %r1064, %r1065, %r1061, %r1082;
	// end inline asm
	add.s32 	%r1091, %r937, 2;
	setp.gt.s32 	%p196, %r1091, %r1061;
	selp.b32 	%r1092, 0, %r1063, %p196;
	add.s32 	%r1069, %r1064, %r1092;
	mov.b32 	%r1070, 4;
	// begin inline asm
	shfl.sync.down.b32 %r1068, %r1069, %r1070, %r1061, %r1082;
	// end inline asm
	add.s32 	%r1093, %r937, 4;
	setp.gt.s32 	%p197, %r1093, %r1061;
	selp.b32 	%r1094, 0, %r1068, %p197;
	add.s32 	%r1074, %r1069, %r1094;
	mov.b32 	%r1075, 8;
	// begin inline asm
	shfl.sync.down.b32 %r1073, %r1074, %r1075, %r1061, %r1082;
	// end inline asm
	add.s32 	%r1095, %r937, 8;
	setp.gt.s32 	%p198, %r1095, %r1061;
	selp.b32 	%r1096, 0, %r1073, %p198;
	add.s32 	%r1079, %r1074, %r1096;
	mov.b32 	%r1080, 16;
	// begin inline asm
	shfl.sync.down.b32 %r1078, %r1079, %r1080, %r1061, %r1082;
	// end inline asm
	add.s32 	%r1097, %r937, 16;
	setp.gt.s32 	%p199, %r1097, %r1061;
	selp.b32 	%r1098, 0, %r1078, %p199;
	add.s32 	%r1582, %r1079, %r1098;
	add.s64 	%rd7, %rd2, 256;
	mov.b32 	%r1583, 238;
$L__BB8_16:
	setp.ne.s32 	%p200, %r1586, 101;
	mov.b32 	%r1099, -1;
	vote.sync.all.pred 	%p201, %p200, %r1099;
	not.pred 	%p202, %p201;
	@%p202 bra 	$L__BB8_21;
	shr.u32 	%r1583, %r1583, 1;
	mul.wide.s32 	%rd124, %r1585, 8;
	add.s64 	%rd125, %rd7, %rd124;
	add.s64 	%rd123, %rd125, -256;
	// begin inline asm
	ld.relaxed.gpu.v2.u32 {%r1586, %r1587}, [%rd123];
	// end inline asm
	mov.u32 	%r1588, %r1583;
$L__BB8_18:
	setp.eq.s32 	%p228, %r1586, 99;
	mov.b32 	%r1271, -1;
	vote.sync.any.pred 	%p229, %p228, %r1271;
	not.pred 	%p230, %p229;
	@%p230 bra 	$L__BB8_20;
	// begin inline asm
	nanosleep.u32 %r1588;
	// end inline asm
	shr.u32 	%r1588, %r1588, 1;
	// begin inline asm
	ld.relaxed.gpu.v2.u32 {%r1586, %r1587}, [%rd123];
	// end inline asm
	bra.uni 	$L__BB8_18;
$L__BB8_20:
	setp.eq.s32 	%p231, %r1586, 101;
	mov.b32 	%r1297, -1;
	vote.sync.ballot.b32 	%r1298, %p231, %r1297;
	and.b32  	%r1299, %r1298, %r1057;
	or.b32  	%r1300, %r1299, -2147483648;
	add.s32 	%r1301, %r1300, -1;
	not.b32 	%r1302, %r1300;
	and.b32  	%r1303, %r1302, %r1301;
	popc.b32 	%r1276, %r1303;
	mov.b32 	%r1275, 1;
	// begin inline asm
	shfl.sync.down.b32 %r1273, %r1587, %r1275, %r1276, %r1297;
	// end inline asm
	setp.lt.s32 	%p233, %r937, %r1276;
	selp.b32 	%r1304, %r1273, 0, %p233;
	add.s32 	%r1279, %r1304, %r1587;
	mov.b32 	%r1280, 2;
	// begin inline asm
	shfl.sync.down.b32 %r1278, %r1279, %r1280, %r1276, %r1297;
	// end inline asm
	setp.gt.s32 	%p234, %r1091, %r1276;
	selp.b32 	%r1306, 0, %r1278, %p234;
	add.s32 	%r1284, %r1279, %r1306;
	mov.b32 	%r1285, 4;
	// begin inline asm
	shfl.sync.down.b32 %r1283, %r1284, %r1285, %r1276, %r1297;
	// end inline asm
	setp.gt.s32 	%p235, %r1093, %r1276;
	selp.b32 	%r1308, 0, %r1283, %p235;
	add.s32 	%r1289, %r1284, %r1308;
	mov.b32 	%r1290, 8;
	// begin inline asm
	shfl.sync.down.b32 %r1288, %r1289, %r1290, %r1276, %r1297;
	// end inline asm
	setp.gt.s32 	%p236, %r1095, %r1276;
	selp.b32 	%r1310, 0, %r1288, %p236;
	add.s32 	%r1294, %r1289, %r1310;
	mov.b32 	%r1295, 16;
	// begin inline asm
	shfl.sync.down.b32 %r1293, %r1294, %r1295, %r1276, %r1297;
	// end inline asm
	setp.gt.s32 	%p237, %r1097, %r1276;
	selp.b32 	%r1312, 0, %r1293, %p237;
	add.s32 	%r1313, %r1312, %r1582;
	add.s32 	%r1582, %r1313, %r1294;
	add.s32 	%r1585, %r1585, -32;
	bra.uni 	$L__BB8_16;
$L__BB8_21:
	setp.ne.s32 	%p203, %r39, 0;
	@%p203 bra 	$L__BB8_23;
	add.s32 	%r1102, %r1582, %r65;
	add.s64 	%rd100, %rd5, 256;
	mov.b32 	%r1101, 101;
	// begin inline asm
	st.relaxed.gpu.v2.u32 [%rd100], {%r1101, %r1102};
	// end inline asm
	st.shared.u32 	[_ZZN3cub18CUB_300001_SM_10006detail6select23DeviceSelectSweepKernelINS2_10policy_hubIiiiLb0ELNS0_10SelectImplE2EE10Policy1000EPiN6thrust24THRUST_300001_SM_1000_NS6detail15normal_iteratorINSA_10device_ptrIiEEEESF_S8_NS0_13ScanTileStateIiLb1EEE7is_evenNS0_8NullTypeEiNS2_19streaming_context_tIiLb0EEELS5_2EEEvT0_T1_T2_T3_T4_T5_T6_T7_iT8_NS1_7vsmem_tEE19static_temp_storage+100], %r1582;
	st.shared.u32 	[_ZZN3cub18CUB_300001_SM_10006detail6select23DeviceSelectSweepKernelINS2_10policy_hubIiiiLb0ELNS0_10SelectImplE2EE10Policy1000EPiN6thrust24THRUST_300001_SM_1000_NS6detail15normal_iteratorINSA_10device_ptrIiEEEESF_S8_NS0_13ScanTileStateIiLb1EEE7is_evenNS0_8NullTypeEiNS2_19streaming_context_tIiLb0EEELS5_2EEEvT0_T1_T2_T3_T4_T5_T6_T7_iT8_NS1_7vsmem_tEE19static_temp_storage+104], %r1102;
$L__BB8_23:
	setp.ne.s32 	%p204, %r937, 0;
	mov.u32 	%r1589, %r67;
	@%p204 bra 	$L__BB8_25;
	st.shared.u32 	[_ZZN3cub18CUB_300001_SM_10006detail6select23DeviceSelectSweepKernelINS2_10policy_hubIiiiLb0ELNS0_10SelectImplE2EE10Policy1000EPiN6thrust24THRUST_300001_SM_1000_NS6detail15normal_iteratorINSA_10device_ptrIiEEEESF_S8_NS0_13ScanTileStateIiLb1EEE7is_evenNS0_8NullTypeEiNS2_19streaming_context_tIiLb0EEELS5_2EEEvT0_T1_T2_T3_T4_T5_T6_T7_iT8_NS1_7vsmem_tEE19static_temp_storage+72], %r1582;
	mov.u32 	%r1589, %r1582;
$L__BB8_25:
	ld.param.u32 	%r1577, [_ZN3cub18CUB_300001_SM_10006detail6select23DeviceSelectSweepKernelINS2_10policy_hubIiiiLb0ELNS0_10SelectImplE2EE10Policy1000EPiN6thrust24THRUST_300001_SM_1000_NS6detail15normal_iteratorINSA_10device_ptrIiEEEESF_S8_NS0_13ScanTileStateIiLb1EEE7is_evenNS0_8NullTypeEiNS2_19streaming_context_tIiLb0EEELS5_2EEEvT0_T1_T2_T3_T4_T5_T6_T7_iT8_NS1_7vsmem_tE_param_7];
	bar.sync 	0;
	setp.eq.s32 	%p205, %r39, 0;
	mov.u32 	%r1103, _ZZN3cub18CUB_300001_SM_10006detail6select23DeviceSelectSweepKernelINS2_10policy_hubIiiiLb0ELNS0_10SelectImplE2EE10Policy1000EPiN6thrust24THRUST_300001_SM_1000_NS6detail15normal_iteratorINSA_10device_ptrIiEEEESF_S8_NS0_13ScanTileStateIiLb1EEE7is_evenNS0_8NullTypeEiNS2_19streaming_context_tIiLb0EEELS5_2EEEvT0_T1_T2_T3_T4_T5_T6_T7_iT8_NS1_7vsmem_tEE19static_temp_storage;
	ld.shared.u32 	%r1104, [_ZZN3cub18CUB_300001_SM_10006detail6select23DeviceSelectSweepKernelINS2_10policy_hubIiiiLb0ELNS0_10SelectImplE2EE10Policy1000EPiN6thrust24THRUST_300001_SM_1000_NS6detail15normal_iteratorINSA_10device_ptrIiEEEESF_S8_NS0_13ScanTileStateIiLb1EEE7is_evenNS0_8NullTypeEiNS2_19streaming_context_tIiLb0EEELS5_2EEEvT0_T1_T2_T3_T4_T5_T6_T7_iT8_NS1_7vsmem_tEE19static_temp_storage+72];
	selp.b32 	%r1105, 0, %r1104, %p205;
	add.s32 	%r1106, %r1105, %r1589;
	xor.b32  	%r1107, %r51, 1;
	add.s32 	%r1108, %r1106, %r1107;
	xor.b32  	%r1109, %r52, 1;
	add.s32 	%r1110, %r1109, %r1107;
	add.s32 	%r1111, %r1110, %r1106;
	xor.b32  	%r1112, %r53, 1;
	add.s32 	%r1113, %r1111, %r1112;
	xor.b32  	%r1114, %r54, 1;
	add.s32 	%r1115, %r1113, %r1114;
	xor.b32  	%r1116, %r55, 1;
	add.s32 	%r1117, %r1115, %r1116;
	xor.b32  	%r1118, %r56, 1;
	add.s32 	%r1119, %r1117, %r1118;
	xor.b32  	%r1120, %r57, 1;
	add.s32 	%r1121, %r1119, %r1120;
	xor.b32  	%r1122, %r58, 1;
	add.s32 	%r1123, %r1121, %r1122;
	xor.b32  	%r1124, %r59, 1;
	add.s32 	%r1125, %r1123, %r1124;
	xor.b32  	%r1126, %r60, 1;
	add.s32 	%r1127, %r1125, %r1126;
	ld.shared.u32 	%r1128, [_ZZN3cub18CUB_300001_SM_10006detail6select23DeviceSelectSweepKernelINS2_10policy_hubIiiiLb0ELNS0_10SelectImplE2EE10Policy1000EPiN6thrust24THRUST_300001_SM_1000_NS6detail15normal_iteratorINSA_10device_ptrIiEEEESF_S8_NS0_13ScanTileStateIiLb1EEE7is_evenNS0_8NullTypeEiNS2_19streaming_context_tIiLb0EEELS5_2EEEvT0_T1_T2_T3_T4_T5_T6_T7_iT8_NS1_7vsmem_tEE19static_temp_storage+108];
	ld.shared.u32 	%r1129, [_ZZN3cub18CUB_300001_SM_10006detail6select23DeviceSelectSweepKernelINS2_10policy_hubIiiiLb0ELNS0_10SelectImplE2EE10Policy1000EPiN6thrust24THRUST_300001_SM_1000_NS6detail15normal_iteratorINSA_10device_ptrIiEEEESF_S8_NS0_13ScanTileStateIiLb1EEE7is_evenNS0_8NullTypeEiNS2_19streaming_context_tIiLb0EEELS5_2EEEvT0_T1_T2_T3_T4_T5_T6_T7_iT8_NS1_7vsmem_tEE19static_temp_storage+100];
	sub.s32 	%r1130, %r2, %r1129;
	bar.sync 	0;
	sub.s32 	%r1131, 4928, %r1128;
	add.s32 	%r1132, %r1128, %r1129;
	sub.s32 	%r1133, %r1106, %r1129;
	mul.lo.s32 	%r1134, %r39, 11;
	sub.s32 	%r1135, %r1134, %r1133;
	setp.eq.s32 	%p206, %r51, 0;
	add.s32 	%r1136, %r1133, %r1131;
	selp.b32 	%r1137, %r1136, %r1135, %p206;
	shl.b32 	%r1138, %r1137, 2;
	add.s32 	%r1139, %r1103, %r1138;
	st.shared.u32 	[%r1139], %r40;
	sub.s32 	%r1140, %r1129, %r1108;
	add.s32 	%r1141, %r1134, %r1140;
	add.s32 	%r1142, %r1141, 1;
	setp.eq.s32 	%p207, %r52, 0;
	add.s32 	%r1143, %r1136, %r1107;
	selp.b32 	%r1144, %r1143, %r1142, %p207;
	shl.b32 	%r1145, %r1144, 2;
	add.s32 	%r1146, %r1103, %r1145;
	st.shared.u32 	[%r1146], %r41;
	sub.s32 	%r1147, %r1129, %r1111;
	add.s32 	%r1148, %r1134, %r1147;
	add.s32 	%r1149, %r1148, 2;
	setp.eq.s32 	%p208, %r53, 0;
	add.s32 	%r1150, %r1143, %r1109;
	selp.b32 	%r1151, %r1150, %r1149, %p208;
	shl.b32 	%r1152, %r1151, 2;
	add.s32 	%r1153, %r1103, %r1152;
	st.shared.u32 	[%r1153], %r42;
	sub.s32 	%r1154, %r1129, %r1113;
	add.s32 	%r1155, %r1134, %r1154;
	add.s32 	%r1156, %r1155, 3;
	setp.eq.s32 	%p209, %r54, 0;
	add.s32 	%r1157, %r1150, %r1112;
	selp.b32 	%r1158, %r1157, %r1156, %p209;
	shl.b32 	%r1159, %r1158, 2;
	add.s32 	%r1160, %r1103, %r1159;
	st.shared.u32 	[%r1160], %r43;
	sub.s32 	%r1161, %r1129, %r1115;
	add.s32 	%r1162, %r1134, %r1161;
	add.s32 	%r1163, %r1162, 4;
	setp.eq.s32 	%p210, %r55, 0;
	add.s32 	%r1164, %r1157, %r1114;
	selp.b32 	%r1165, %r1164, %r1163, %p210;
	shl.b32 	%r1166, %r1165, 2;
	add.s32 	%r1167, %r1103, %r1166;
	st.shared.u32 	[%r1167], %r44;
	sub.s32 	%r1168, %r1129, %r1117;
	add.s32 	%r1169, %r1134, %r1168;
	add.s32 	%r1170, %r1169, 5;
	setp.eq.s32 	%p211, %r56, 0;
	add.s32 	%r1171, %r1164, %r1116;
	selp.b32 	%r1172, %r1171, %r1170, %p211;
	shl.b32 	%r1173, %r1172, 2;
	add.s32 	%r1174, %r1103, %r1173;
	st.shared.u32 	[%r1174], %r45;
	sub.s32 	%r1175, %r1129, %r1119;
	add.s32 	%r1176, %r1134, %r1175;
	add.s32 	%r1177, %r1176, 6;
	setp.eq.s32 	%p212, %r57, 0;
	add.s32 	%r1178, %r1171, %r1118;
	selp.b32 	%r1179, %r1178, %r1177, %p212;
	shl.b32 	%r1180, %r1179, 2;
	add.s32 	%r1181, %r1103, %r1180;
	st.shared.u32 	[%r1181], %r46;
	sub.s32 	%r1182, %r1129, %r1121;
	add.s32 	%r1183, %r1134, %r1182;
	add.s32 	%r1184, %r1183, 7;
	setp.eq.s32 	%p213, %r58, 0;
	add.s32 	%r1185, %r1178, %r1120;
	selp.b32 	%r1186, %r1185, %r1184, %p213;
	shl.b32 	%r1187, %r1186, 2;
	add.s32 	%r1188, %r1103, %r1187;
	st.shared.u32 	[%r1188], %r47;
	sub.s32 	%r1189, %r1129, %r1123;
	add.s32 	%r1190, %r1134, %r1189;
	add.s32 	%r1191, %r1190, 8;
	setp.eq.s32 	%p214, %r59, 0;
	add.s32 	%r1192, %r1185, %r1122;
	selp.b32 	%r1193, %r1192, %r1191, %p214;
	shl.b32 	%r1194, %r1193, 2;
	add.s32 	%r1195, %r1103, %r1194;
	st.shared.u32 	[%r1195], %r48;
	sub.s32 	%r1196, %r1129, %r1125;
	add.s32 	%r1197, %r1134, %r1196;
	add.s32 	%r1198, %r1197, 9;
	setp.eq.s32 	%p215, %r60, 0;
	add.s32 	%r1199, %r1192, %r1124;
	selp.b32 	%r1200, %r1199, %r1198, %p215;
	shl.b32 	%r1201, %r1200, 2;
	add.s32 	%r1202, %r1103, %r1201;
	st.shared.u32 	[%r1202], %r49;
	sub.s32 	%r1203, %r1129, %r1127;
	add.s32 	%r1204, %r1134, %r1203;
	add.s32 	%r1205, %r1204, 10;
	setp.eq.s32 	%p216, %r61, 0;
	add.s32 	%r1206, %r1199, %r1126;
	selp.b32 	%r1207, %r1206, %r1205, %p216;
	shl.b32 	%r1208, %r1207, 2;
	add.s32 	%r1209, %r1103, %r1208;
	st.shared.u32 	[%r1209], %r50;
	bar.sync 	0;
	add.s32 	%r1210, %r1132, %r39;
	setp.lt.s32 	%p217, %r39, %r1131;
	add.s32 	%r1211, %r1130, %r39;
	not.b32 	%r1212, %r1211;
	add.s32 	%r1213, %r1577, %r1212;
	add.s32 	%r1214, %r1210, -4928;
	selp.b32 	%r1215, %r1213, %r1214, %p217;
	shl.b32 	%r1216, %r39, 2;
	add.s32 	%r1217, %r1103, %r1216;
	ld.shared.u32 	%r1218, [%r1217];
	mul.wide.s32 	%rd101, %r1215, 4;
	add.s64 	%rd102, %rd3, %rd101;
	st.global.u32 	[%rd102], %r1218;
	add.s32 	%r1219, %r39, 448;
	setp.lt.s32 	%p218, %r1219, %r1131;
	add.s32 	%r1220, %r1213, -448;
	add.s32 	%r1221, %r1210, -4480;
	selp.b32 	%r1222, %r1220, %r1221, %p218;
	ld.shared.u32 	%r1223, [%r1217+1792];
	mul.wide.s32 	%rd103, %r1222, 4;
	add.s64 	%rd104, %rd3, %rd103;
	st.global.u32 	[%rd104], %r1223;
	add.s32 	%r1224, %r39, 896;
	setp.lt.s32 	%p219, %r1224, %r1131;
	add.s32 	%r1225, %r1213, -896;
	add.s32 	%r1226, %r1210, -4032;
	selp.b32 	%r1227, %r1225, %r1226, %p219;
	ld.shared.u32 	%r1228, [%r1217+3584];
	mul.wide.s32 	%rd105, %r1227, 4;
	add.s64 	%rd106, %rd3, %rd105;
	st.global.u32 	[%rd106], %r1228;
	add.s32 	%r1229, %r39, 1344;
	setp.lt.s32 	%p220, %r1229, %r1131;
	add.s32 	%r1230, %r1213, -1344;
	add.s32 	%r1231, %r1210, -3584;
	selp.b32 	%r1232, %r1230, %r1231, %p220;
	ld.shared.u32 	%r1233, [%r1217+5376];
	mul.wide.s32 	%rd107, %r1232, 4;
	add.s64 	%rd108, %rd3, %rd107;
	st.global.u32 	[%rd108], %r1233;
	add.s32 	%r1234, %r39, 1792;
	setp.lt.s32 	%p221, %r1234, %r1131;
	add.s32 	%r1235, %r1213, -1792;
	add.s32 	%r1236, %r1210, -3136;
	selp.b32 	%r1237, %r1235, %r1236, %p221;
	ld.shared.u32 	%r1238, [%r1217+7168];
	mul.wide.s32 	%rd109, %r1237, 4;
	add.s64 	%rd110, %rd3, %rd109;
	st.global.u32 	[%rd110], %r1238;
	add.s32 	%r1239, %r39, 2240;
	setp.lt.s32 	%p222, %r1239, %r1131;
	add.s32 	%r1240, %r1213, -2240;
	add.s32 	%r1241, %r1210, -2688;
	selp.b32 	%r1242, %r1240, %r1241, %p222;
	ld.shared.u32 	%r1243, [%r1217+8960];
	mul.wide.s32 	%rd111, %r1242, 4;
	add.s64 	%rd112, %rd3, %rd111;
	st.global.u32 	[%rd112], %r1243;
	add.s32 	%r1244, %r39, 2688;
	setp.lt.s32 	%p223, %r1244, %r1131;
	add.s32 	%r1245, %r1213, -2688;
	add.s32 	%r1246, %r1210, -2240;
	selp.b32 	%r1247, %r1245, %r1246, %p223;
	ld.shared.u32 	%r1248, [%r1217+10752];
	mul.wide.s32 	%rd113, %r1247, 4;
	add.s64 	%rd114, %rd3, %rd113;
	st.global.u32 	[%rd114], %r1248;
	add.s32 	%r1249, %r39, 3136;
	setp.lt.s32 	%p224, %r1249, %r1131;
	add.s32 	%r1250, %r1213, -3136;
	add.s32 	%r1251, %r1210, -1792;
	selp.b32 	%r1252, %r1250, %r1251, %p224;
	ld.shared.u32 	%r1253, [%r1217+12544];
	mul.wide.s32 	%rd115, %r1252, 4;
	add.s64 	%rd116, %rd3, %rd115;
	st.global.u32 	[%rd116], %r1253;
	add.s32 	%r1254, %r39, 3584;
	setp.lt.s32 	%p225, %r1254, %r1131;
	add.s32 	%r1255, %r1213, -3584;
	add.s32 	%r1256, %r1210, -1344;
	selp.b32 	%r1257, %r1255, %r1256, %p225;
	ld.shared.u32 	%r1258, [%r1217+14336];
	mul.wide.s32 	%rd117, %r1257, 4;
	add.s64 	%rd118, %rd3, %rd117;
	st.global.u32 	[%rd118], %r1258;
	add.s32 	%r1259, %r39, 4032;
	setp.lt.s32 	%p226, %r1259, %r1131;
	add.s32 	%r1260, %r1213, -4032;
	add.s32 	%r1261, %r1210, -896;
	selp.b32 	%r1262, %r1260, %r1261, %p226;
	ld.shared.u32 	%r1263, [%r1217+16128];
	mul.wide.s32 	%rd119, %r1262, 4;
	add.s64 	%rd120, %rd3, %rd119;
	st.global.u32 	[%rd120], %r1263;
	add.s32 	%r1264, %r39, 4480;
	setp.lt.s32 	%p227, %r1264, %r1131;
	add.s32 	%r1265, %r1213, -4480;
	add.s32 	%r1266, %r1210, -448;
	selp.b32 	%r1267, %r1265, %r1266, %p227;
	ld.shared.u32 	%r1268, [%r1217+17920];
	mul.wide.s32 	%rd121, %r1267, 4;
	add.s64 	%rd122, %rd3, %rd121;
	st.global.u32 	[%rd122], %r1268;
	bra.uni 	$L__BB8_181;
$L__BB8_26:
	ld.param.u32 	%r1573, [_ZN3cub18CUB_300001_SM_10006detail6select23DeviceSelectSweepKernelINS2_10policy_hubIiiiLb0ELNS0_10SelectImplE2EE10Policy1000EPiN6thrust24THRUST_300001_SM_1000_NS6detail15normal_iteratorINSA_10device_ptrIiEEEESF_S8_NS0_13ScanTileStateIiLb1EEE7is_evenNS0_8NullTypeEiNS2_19streaming_context_tIiLb0EEELS5_2EEEvT0_T1_T2_T3_T4_T5_T6_T7_iT8_NS1_7vsmem_tE_param_7];
	sub.s32 	%r99, %r1573, %r2;
	setp.ne.s32 	%p2, %r1, 0;
	@%p2 bra 	$L__BB8_95;
	mov.u32 	%r100, %tid.x;
	mul.lo.s32 	%r101, %r100, 11;
	setp.ge.s32 	%p101, %r101, %r99;
	@%p101 bra 	$L__BB8_29;
	add.s32 	%r673, %r101, %r2;
	mul.wide.u32 	%rd59, %r673, 4;
	add.s64 	%rd60, %rd1, %rd59;
	ld.global.u32 	%r1590, [%rd60];
$L__BB8_29:
	add.s32 	%r104, %r101, 1;
	setp.ge.s32 	%p102, %r104, %r99;
	add.s32 	%r105, %r101, %r2;
	mul.wide.u32 	%rd61, %r105, 4;
	add.s64 	%rd8, %rd1, %rd61;
	@%p102 bra 	$L__BB8_31;
	ld.global.u32 	%r1591, [%rd8+4];
$L__BB8_31:
	add.s32 	%r108, %r101, 2;
	setp.ge.s32 	%p103, %r108, %r99;
	@%p103 bra 	$L__BB8_33;
	ld.global.u32 	%r1592, [%rd8+8];
$L__BB8_33:
	add.s32 	%r111, %r101, 3;
	setp.ge.s32 	%p104, %r111, %r99;
	@%p104 bra 	$L__BB8_35;
	ld.global.u32 	%r1593, [%rd8+12];
$L__BB8_35:
	add.s32 	%r114, %r101, 4;
	setp.ge.s32 	%p105, %r114, %r99;
	@%p105 bra 	$L__BB8_37;
	ld.global.u32 	%r1594, [%rd8+16];
$L__BB8_37:
	add.s32 	%r117, %r101, 5;
	setp.ge.s32 	%p106, %r117, %r99;
	@%p106 bra 	$L__BB8_39;
	ld.global.u32 	%r1595, [%rd8+20];
$L__BB8_39:
	add.s32 	%r120, %r101, 6;
	setp.ge.s32 	%p107, %r120, %r99;
	@%p107 bra 	$L__BB8_41;
	ld.global.u32 	%r1596, [%rd8+24];
$L__BB8_41:
	add.s32 	%r123, %r101, 7;
	setp.ge.s32 	%p108, %r123, %r99;
	@%p108 bra 	$L__BB8_43;
	ld.global.u32 	%r1597, [%rd8+28];
$L__BB8_43:
	add.s32 	%r126, %r101, 8;
	setp.ge.s32 	%p109, %r126, %r99;
	@%p109 bra 	$L__BB8_45;
	ld.global.u32 	%r1598, [%rd8+32];
$L__BB8_45:
	add.s32 	%r129, %r101, 9;
	setp.ge.s32 	%p110, %r129, %r99;
	@%p110 bra 	$L__BB8_47;
	ld.global.u32 	%r1599, [%rd8+36];
$L__BB8_47:
	add.s32 	%r132, %r101, 10;
	setp.ge.s32 	%p111, %r132, %r99;
	@%p111 bra 	$L__BB8_49;
	ld.global.u32 	%r1600, [%rd8+40];
$L__BB8_49:
	setp.ge.s32 	%p112, %r101, %r99;
	bar.sync 	0;
	mov.b32 	%r1601, 1;
	@%p112 bra 	$L__BB8_51;
	add.s64 	%rd63, %rd4, %rd61;
	ld.global.u32 	%r685, [%rd63];
	not.b32 	%r686, %r685;
	and.b32  	%r1601, %r686, 1;
$L__BB8_51:
	setp.ge.s32 	%p113, %r104, %r99;
	add.s64 	%rd9, %rd4, %rd61;
	mov.b32 	%r1602, 1;
	@%p113 bra 	$L__BB8_53;
	ld.global.u32 	%r688, [%rd9+4];
	not.b32 	%r689, %r688;
	and.b32  	%r1602, %r689, 1;
$L__BB8_53:
	setp.ge.s32 	%p114, %r108, %r99;
	mov.b32 	%r1603, 1;
	@%p114 bra 	$L__BB8_55;
	ld.global.u32 	%r691, [%rd9+8];
	not.b32 	%r692, %r691;
	and.b32  	%r1603, %r692, 1;
$L__BB8_55:
	setp.ge.s32 	%p115, %r111, %r99;
	mov.b32 	%r1604, 1;
	@%p115 bra 	$L__BB8_57;
	ld.global.u32 	%r694, [%rd9+12];
	not.b32 	%r695, %r694;
	and.b32  	%r1604, %r695, 1;
$L__BB8_57:
	setp.ge.s32 	%p116, %r114, %r99;
	mov.b32 	%r1605, 1;
	@%p116 bra 	$L__BB8_59;
	ld.global.u32 	%r697, [%rd9+16];
	not.b32 	%r698, %r697;
	and.b32  	%r1605, %r698, 1;
$L__BB8_59:
	setp.ge.s32 	%p117, %r117, %r99;
	mov.b32 	%r1606, 1;
	@%p117 bra 	$L__BB8_61;
	ld.global.u32 	%r700, [%rd9+20];
	not.b32 	%r701, %r700;
	and.b32  	%r1606, %r701, 1;
$L__BB8_61:
	setp.ge.s32 	%p118, %r120, %r99;
	mov.b32 	%r1607, 1;
	@%p118 bra 	$L__BB8_63;
	ld.global.u32 	%r703, [%rd9+24];
	not.b32 	%r704, %r703;
	and.b32  	%r1607, %r704, 1;
$L__BB8_63:
	setp.ge.s32 	%p119, %r123, %r99;
	mov.b32 	%r1608, 1;
	@%p119 bra 	$L__BB8_65;
	ld.global.u32 	%r706, [%rd9+28];
	not.b32 	%r707, %r706;
	and.b32  	%r1608, %r707, 1;
$L__BB8_65:
	setp.ge.s32 	%p120, %r126, %r99;
	mov.b32 	%r1609, 1;
	@%p120 bra 	$L__BB8_67;
	ld.global.u32 	%r709, [%rd9+32];
	not.b32 	%r710, %r709;
	and.b32  	%r1609, %r710, 1;
$L__BB8_67:
	setp.ge.s32 	%p121, %r129, %r99;
	mov.b32 	%r1610, 1;
	@%p121 bra 	$L__BB8_69;
	ld.global.u32 	%r712, [%rd9+36];
	not.b32 	%r713, %r712;
	and.b32  	%r1610, %r713, 1;
$L__BB8_69:
	setp.ge.s32 	%p122, %r132, %r99;
	mov.b32 	%r1611, 1;
	@%p122 bra 	$L__BB8_71;
	ld.global.u32 	%r715, [%rd9+40];
	not.b32 	%r716, %r715;
	and.b32  	%r1611, %r716, 1;
$L__BB8_71:
	bar.sync 	0;
	add.s32 	%r748, %r1602, %r1601;
	add.s32 	%r749, %r1603, %r748;
	add.s32 	%r750, %r1604, %r749;
	add.s32 	%r751, %r1605, %r750;
	add.s32 	%r752, %r1606, %r751;
	add.s32 	%r753, %r1607, %r752;
	add.s32 	%r754, %r1608, %r753;
	add.s32 	%r755, %r1609, %r754;
	add.s32 	%r756, %r1610, %r755;
	add.s32 	%r722, %r1611, %r756;
	// begin inline asm
	mov.u32 %r717, %laneid;
	// end inline asm
	mov.b32 	%r720, 1;
	mov.b32 	%r745, 0;
	mov.b32 	%r747, -1;
	// begin inline asm
	{  .reg .s32 r0;  .reg .pred p;  shfl.sync.up.b32 r0|p, %r722, %r720, %r745, %r747;  @p add.s32 r0, r0, %r722;  mov.s32 %r718, r0;}
	// end inline asm
	mov.b32 	%r726, 2;
	// begin inline asm
	{  .reg .s32 r0;  .reg .pred p;  shfl.sync.up.b32 r0|p, %r718, %r726, %r745, %r747;  @p add.s32 r0, r0, %r718;  mov.s32 %r724, r0;}
	// end inline asm
	mov.b32 	%r732, 4;
	// begin inline asm
	{  .reg .s32 r0;  .reg .pred p;  shfl.sync.up.b32 r0|p, %r724, %r732, %r745, %r747;  @p add.s32 r0, r0, %r724;  mov.s32 %r730, r0;}
	// end inline asm
	mov.b32 	%r738, 8;
	// begin inline asm
	{  .reg .s32 r0;  .reg .pred p;  shfl.sync.up.b32 r0|p, %r730, %r738, %r745, %r747;  @p add.s32 r0, r0, %r730;  mov.s32 %r736, r0;}
	// end inline asm
	mov.b32 	%r744, 16;
	// begin inline asm
	{  .reg .s32 r0;  .reg .pred p;  shfl.sync.up.b32 r0|p, %r736, %r744, %r745, %r747;  @p add.s32 r0, r0, %r736;  mov.s32 %r742, r0;}
	// end inline asm
	setp.ne.s32 	%p123, %r717, 31;
	@%p123 bra 	$L__BB8_73;
	shr.u32 	%r757, %r100, 3;
	and.b32  	%r758, %r757, 124;
	mov.u32 	%r759, _ZZN3cub18CUB_300001_SM_10006detail6select23DeviceSelectSweepKernelINS2_10policy_hubIiiiLb0ELNS0_10SelectImplE2EE10Policy1000EPiN6thrust24THRUST_300001_SM_1000_NS6detail15normal_iteratorINSA_10device_ptrIiEEEESF_S8_NS0_13ScanTileStateIiLb1EEE7is_evenNS0_8NullTypeEiNS2_19streaming_context_tIiLb0EEELS5_2EEEvT0_T1_T2_T3_T4_T5_T6_T7_iT8_NS1_7vsmem_tEE19static_temp_storage;
	add.s32 	%r760, %r759, %r758;
	st.shared.u32 	[%r760], %r742;
$L__BB8_73:
	bar.sync 	0;
	mov.u32 	%r761, _ZZN3cub18CUB_300001_SM_10006detail6select23DeviceSelectSweepKernelINS2_10policy_hubIiiiLb0ELNS0_10SelectImplE2EE10Policy1000EPiN6thrust24THRUST_300001_SM_1000_NS6detail15normal_iteratorINSA_10device_ptrIiEEEESF_S8_NS0_13ScanTileStateIiLb1EEE7is_evenNS0_8NullTypeEiNS2_19streaming_context_tIiLb0EEELS5_2EEEvT0_T1_T2_T3_T4_T5_T6_T7_iT8_NS1_7vsmem_tEE19static_temp_storage;
	ld.shared.v4.u32 	{%r762, %r763, %r764, %r765}, [_ZZN3cub18CUB_300001_SM_10006detail6select23DeviceSelectSweepKernelINS2_10policy_hubIiiiLb0ELNS0_10SelectImplE2EE10Policy1000EPiN6thrust24THRUST_300001_SM_1000_NS6detail15normal_iteratorINSA_10device_ptrIiEEEESF_S8_NS0_13ScanTileStateIiLb1EEE7is_evenNS0_8NullTypeEiNS2_19streaming_context_tIiLb0EEELS5_2EEEvT0_T1_T2_T3_T4_T5_T6_T7_iT8_NS1_7vsmem_tEE19static_temp_storage];
	shr.u32 	%r766, %r100, 5;
	add.s32 	%r767, %r763, %r762;
	setp.eq.s32 	%p124, %r766, 2;
	selp.b32 	%r768, %r767, %r762, %p124;
	add.s32 	%r769, %r767, %r764;
	setp.eq.s32 	%p125, %r766, 3;
	selp.b32 	%r770, %r769, %r768, %p125;
	add.s32 	%r771, %r769, %r765;
	setp.eq.s32 	%p126, %r766, 4;
	selp.b32 	%r772, %r771, %r770, %p126;
	ld.shared.v4.u32 	{%r773, %r774, %r775, %r776}, [_ZZN3cub18CUB_300001_SM_10006detail6select23DeviceSelectSweepKernelINS2_10policy_hubIiiiLb0ELNS0_10SelectImplE2EE10Policy1000EPiN6thrust24THRUST_300001_SM_1000_NS6detail15normal_iteratorINSA_10device_ptrIiEEEESF_S8_NS0_13ScanTileStateIiLb1EEE7is_evenNS0_8NullTypeEiNS2_19streaming_context_tIiLb0EEELS5_2EEEvT0_T1_T2_T3_T4_T5_T6_T7_iT8_NS1_7vsmem_tEE19static_temp_storage+16];
	add.s32 	%r777, %r771, %r773;
	setp.eq.s32 	%p127, %r766, 5;
	selp.b32 	%r778, %r777, %r772, %p127;
	add.s32 	%r779, %r777, %r774;
	setp.eq.s32 	%p128, %r766, 6;
	selp.b32 	%r780, %r779, %r778, %p128;
	add.s32 	%r781, %r779, %r775;
	setp.eq.s32 	%p129, %r766, 7;
	selp.b32 	%r782, %r781, %r780, %p129;
	add.s32 	%r783, %r781, %r776;
	setp.eq.s32 	%p130, %r766, 8;
	selp.b32 	%r784, %r783, %r782, %p130;
	ld.shared.v4.u32 	{%r785, %r786, %r787, %r788}, [_ZZN3cub18CUB_300001_SM_10006detail6select23DeviceSelectSweepKernelINS2_10policy_hubIiiiLb0ELNS0_10SelectImplE2EE10Policy1000EPiN6thrust24THRUST_300001_SM_1000_NS6detail15normal_iteratorINSA_10device_ptrIiEEEESF_S8_NS0_13ScanTileStateIiLb1EEE7is_evenNS0_8NullTypeEiNS2_19streaming_context_tIiLb0EEELS5_2EEEvT0_T1_T2_T3_T4_T5_T6_T7_iT8_NS1_7vsmem_tEE19static_temp_storage+32];
	add.s32 	%r789, %r783, %r785;
	setp.eq.s32 	%p131, %r766, 9;
	selp.b32 	%r790, %r789, %r784, %p131;
	add.s32 	%r791, %r789, %r786;
	setp.eq.s32 	%p132, %r766, 10;
	selp.b32 	%r792, %r791, %r790, %p132;
	add.s32 	%r793, %r791, %r787;
	setp.eq.s32 	%p133, %r766, 11;
	selp.b32 	%r794, %r793, %r792, %p133;
	add.s32 	%r795, %r793, %r788;
	setp.eq.s32 	%p134, %r766, 12;
	selp.b32 	%r796, %r795, %r794, %p134;
	ld.shared.v2.u32 	{%r797, %r798}, [_ZZN3cub18CUB_300001_SM_10006detail6select23DeviceSelectSweepKernelINS2_10policy_hubIiiiLb0ELNS0_10SelectImplE2EE10Policy1000EPiN6thrust24THRUST_300001_SM_1000_NS6detail15normal_iteratorINSA_10device_ptrIiEEEESF_S8_NS0_13ScanTileStateIiLb1EEE7is_evenNS0_8NullTypeEiNS2_19streaming_context_tIiLb0EEELS5_2EEEvT0_T1_T2_T3_T4_T5_T6_T7_iT8_NS1_7vsmem_tEE19static_temp_storage+48];
	add.s32 	%r799, %r795, %r797;
	setp.eq.s32 	%p135, %r766, 13;
	selp.b32 	%r800, %r799, %r796, %p135;
	setp.lt.u32 	%p136, %r100, 32;
	selp.b32 	%r801, 0, %r800, %p136;
	setp.eq.s32 	%p137, %r717, 0;
	add.s32 	%r805, %r1605, %r750;
	add.s32 	%r806, %r1606, %r805;
	add.s32 	%r807, %r1607, %r806;
	add.s32 	%r808, %r1608, %r807;
	add.s32 	%r809, %r1609, %r808;
	add.s32 	%r810, %r1610, %r809;
	add.s32 	%r811, %r1611, %r810;
	sub.s32 	%r812, %r742, %r811;
	selp.b32 	%r813, 0, %r812, %p137;
	add.s32 	%r814, %r801, %r813;
	add.s32 	%r815, %r814, %r1601;
	add.s32 	%r816, %r748, %r814;
	add.s32 	%r817, %r749, %r814;
	add.s32 	%r818, %r750, %r814;
	add.s32 	%r819, %r805, %r814;
	add.s32 	%r820, %r806, %r814;
	add.s32 	%r821, %r807, %r814;
	add.s32 	%r822, %r808, %r814;
	add.s32 	%r823, %r809, %r814;
	add.s32 	%r824, %r810, %r814;
	add.s32 	%r825, %r99, %r798;
	add.s32 	%r826, %r825, %r799;
	add.s32 	%r1645, %r826, -4928;
	bar.sync 	0;
	sub.s32 	%r160, %r99, %r1645;
	sub.s32 	%r827, %r101, %r814;
	setp.eq.s32 	%p138, %r1601, 0;
	add.s32 	%r828, %r814, %r160;
	selp.b32 	%r829, %r827, %r828, %p138;
	shl.b32 	%r830, %r829, 2;
	add.s32 	%r831, %r761, %r830;
	st.shared.u32 	[%r831], %r1590;
	sub.s32 	%r832, %r104, %r815;
	setp.eq.s32 	%p139, %r1602, 0;
	add.s32 	%r833, %r828, %r1601;
	selp.b32 	%r834, %r832, %r833, %p139;
	shl.b32 	%r835, %r834, 2;
	add.s32 	%r836, %r761, %r835;
	st.shared.u32 	[%r836], %r1591;
	sub.s32 	%r837, %r101, %r816;
	add.s32 	%r838, %r837, 2;
	setp.eq.s32 	%p140, %r1603, 0;
	add.s32 	%r839, %r833, %r1602;
	selp.b32 	%r840, %r838, %r839, %p140;
	shl.b32 	%r841, %r840, 2;
	add.s32 	%r842, %r761, %r841;
	st.shared.u32 	[%r842], %r1592;
	sub.s32 	%r843, %r101, %r817;
	add.s32 	%r844, %r843, 3;
	setp.eq.s32 	%p141, %r1604, 0;
	add.s32 	%r845, %r839, %r1603;
	selp.b32 	%r846, %r844, %r845, %p141;
	shl.b32 	%r847, %r846, 2;
	add.s32 	%r848, %r761, %r847;
	st.shared.u32 	[%r848], %r1593;
	sub.s32 	%r849, %r101, %r818;
	add.s32 	%r850, %r849, 4;
	setp.eq.s32 	%p142, %r1605, 0;
	add.s32 	%r851, %r845, %r1604;
	selp.b32 	%r852, %r850, %r851, %p142;
	shl.b32 	%r853, %r852, 2;
	add.s32 	%r854, %r761, %r853;
	st.shared.u32 	[%r854], %r1594;
	sub.s32 	%r855, %r101, %r819;
	add.s32 	%r856, %r855, 5;
	setp.eq.s32 	%p143, %r1606, 0;
	add.s32 	%r857, %r851, %r1605;
	selp.b32 	%r858, %r856, %r857, %p143;
	shl.b32 	%r859, %r858, 2;
	add.s32 	%r860, %r761, %r859;
	st.shared.u32 	[%r860], %r1595;
	sub.s32 	%r861, %r101, %r820;
	add.s32 	%r862, %r861, 6;
	setp.eq.s32 	%p144, %r1607, 0;
	add.s32 	%r863, %r857, %r1606;
	selp.b32 	%r864, %r862, %r863, %p144;
	shl.b32 	%r865, %r864, 2;
	add.s32 	%r866, %r761, %r865;
	st.shared.u32 	[%r866], %r1596;
	sub.s32 	%r867, %r101, %r821;
	add.s32 	%r868, %r867, 7;
	setp.eq.s32 	%p145, %r1608, 0;
	add.s32 	%r869, %r863, %r1607;
	selp.b32 	%r870, %r868, %r869, %p145;
	shl.b32 	%r871, %r870, 2;
	add.s32 	%r872, %r761, %r871;
	st.shared.u32 	[%r872], %r1597;
	sub.s32 	%r873, %r101, %r822;
	add.s32 	%r874, %r873, 8;
	setp.eq.s32 	%p146, %r1609, 0;
	add.s32 	%r875, %r869, %r1608;
	selp.b32 	%r876, %r874, %r875, %p146;
	shl.b32 	%r877, %r876, 2;
	add.s32 	%r878, %r761, %r877;
	st.shared.u32 	[%r878], %r1598;
	sub.s32 	%r879, %r129, %r823;
	setp.eq.s32 	%p147, %r1610, 0;
	add.s32 	%r880, %r875, %r1609;
	selp.b32 	%r881, %r879, %r880, %p147;
	shl.b32 	%r882, %r881, 2;
	add.s32 	%r883, %r761, %r882;
	st.shared.u32 	[%r883], %r1599;
	sub.s32 	%r884, %r101, %r824;
	add.s32 	%r885, %r884, 10;
	setp.eq.s32 	%p148, %r1611, 0;
	add.s32 	%r886, %r880, %r1610;
	selp.b32 	%r887, %r885, %r886, %p148;
	shl.b32 	%r888, %r887, 2;
	add.s32 	%r889, %r761, %r888;
	st.shared.u32 	[%r889], %r1600;
	bar.sync 	0;
	setp.ge.s32 	%p149, %r100, %r99;
	shl.b32 	%r890, %r100, 2;
	add.s32 	%r161, %r761, %r890;
	@%p149 bra 	$L__BB8_75;
	ld.param.u32 	%r1575, [_ZN3cub18CUB_300001_SM_10006detail6select23DeviceSelectSweepKernelINS2_10policy_hubIiiiLb0ELNS0_10SelectImplE2EE10Policy1000EPiN6thrust24THRUST_300001_SM_1000_NS6detail15normal_iteratorINSA_10device_ptrIiEEEESF_S8_NS0_13ScanTileStateIiLb1EEE7is_evenNS0_8NullTypeEiNS2_19streaming_context_tIiLb0EEELS5_2EEEvT0_T1_T2_T3_T4_T5_T6_T7_iT8_NS1_7vsmem_tE_param_7];
	ld.shared.u32 	%r891, [%r161];
	not.b32 	%r892, %r100;
	add.s32 	%r893, %r1575, %r892;
	setp.lt.s32 	%p150, %r100, %r160;
	sub.s32 	%r894, %r100, %r160;
	selp.b32 	%r895, %r893, %r894, %p150;
	mul.wide.s32 	%rd65, %r895, 4;
	add.s64 	%rd66, %rd3, %rd65;
	st.global.u32 	[%rd66], %r891;
$L__BB8_75:
	ld.param.u32 	%r1576, [_ZN3cub18CUB_300001_SM_10006detail6select23DeviceSelectSweepKernelINS2_10policy_hubIiiiLb0ELNS0_10SelectImplE2EE10Policy1000EPiN6thrust24THRUST_300001_SM_1000_NS6detail15normal_iteratorINSA_10device_ptrIiEEEESF_S8_NS0_13ScanTileStateIiLb1EEE7is_evenNS0_8NullTypeEiNS2_19streaming_context_tIiLb0EEELS5_2EEEvT0_T1_T2_T3_T4_T5_T6_T7_iT8_NS1_7vsmem_tE_param_7];
	add.s32 	%r162, %r100, 448;
	sub.s32 	%r163, %r1576, %r100;
	setp.ge.s32 	%p151, %r162, %r99;
	@%p151 bra 	$L__BB8_77;
	ld.shared.u32 	%r896, [%r161+1792];
	add.s32 	%r897, %r163, -449;
	setp.lt.s32 	%p152, %r162, %r160;
	sub.s32 	%r898, %r162, %r160;
	selp.b32 	%r899, %r897, %r898, %p152;
	mul.wide.s32 	%rd67, %r899, 4;
	add.s64 	%rd68, %rd3, %rd67;
	st.global.u32 	[%rd68], %r896;
$L__BB8_77:
	add.s32 	%r164, %r100, 896;
	setp.ge.s32 	%p153, %r164, %r99;
	@%p153 bra 	$L__BB8_79;
	ld.shared.u32 	%r900, [%r161+3584];
	add.s32 	%r901, %r163, -897;
	setp.lt.s32 	%p154, %r164, %r160;
	sub.s32 	%r902, %r164, %r160;
	selp.b32 	%r903, %r901, %r902, %p154;
	mul.wide.s32 	%rd69, %r903, 4;
	add.s64 	%rd70, %rd3, %rd69;
	st.global.u32 	[%rd70], %r900;
$L__BB8_79:
	add.s32 	%r165, %r100, 1344;
	setp.ge.s32 	%p155, %r165, %r99;
	@%p155 bra 	$L__BB8_81;
	ld.shared.u32 	%r904, [%r161+5376];
	add.s32 	%r905, %r163, -1345;
	setp.lt.s32 	%p156, %r165, %r160;
	sub.s32 	%r906, %r165, %r160;
	selp.b32 	%r907, %r905, %r906, %p156;
	mul.wide.s32 	%rd71, %r907, 4;
	add.s64 	%rd72, %rd3, %rd71;
	st.global.u32 	[%rd72], %r904;
$L__BB8_81:
	add.s32 	%r166, %r100, 1792;
	setp.ge.s32 	%p157, %r166, %r99;
	@%p157 bra 	$L__BB8_83;
	ld.shared.u32 	%r908, [%r161+7168];
	add.s32 	%r909, %r163, -1793;
	setp.lt.s32 	%p158, %r166, %r160;
	sub.s32 	%r910, %r166, %r160;
	selp.b32 	%r911, %r909, %r910, %p158;
	mul.wide.s32 	%rd73, %r911, 4;
	add.s64 	%rd74, %rd3, %rd73;
	st.global.u32 	[%rd74], %r908;
$L__BB8_83:
	add.s32 	%r167, %r100, 2240;
	setp.ge.s32 	%p159, %r167, %r99;
	@%p159 bra 	$L__BB8_85;
	ld.shared.u32 	%r912, [%r161+8960];
	add.s32 	%r913, %r163, -2241;
	setp.lt.s32 	%p160, %r167, %r160;
	sub.s32 	%r914, %r167, %r160;
	selp.b32 	%r915, %r913, %r914, %p160;
	mul.wide.s32 	%rd75, %r915, 4;
	add.s64 	%rd76, %rd3, %rd75;
	st.global.u32 	[%rd76], %r912;
$L__BB8_85:
	add.s32 	%r168, %r100, 2688;
	setp.ge.s32 	%p161, %r168, %r99;
	@%p161 bra 	$L__BB8_87;
	ld.shared.u32 	%r916, [%r161+10752];
	add.s32 	%r917, %r163, -2689;
	setp.lt.s32 	%p162, %r168, %r160;
	sub.s32 	%r918, %r168, %r160;
	selp.b32 	%r919, %r917, %r918, %p162;
	mul.wide.s32 	%rd77, %r919, 4;
	add.s64 	%rd78, %rd3, %rd77;
	st.global.u32 	[%rd78], %r916;
$L__BB8_87:
	add.s32 	%r169, %r100, 3136;
	setp.ge.s32 	%p163, %r169, %r99;
	@%p163 bra 	$L__BB8_89;
	ld.shared.u32 	%r920, [%r161+12544];
	add.s32 	%r921, %r163, -3137;
	setp.lt.s32 	%p164, %r169, %r160;
	sub.s32 	%r922, %r169, %r160;
	selp.b32 	%r923, %r921, %r922, %p164;
	mul.wide.s32 	%rd79, %r923, 4;
	add.s64 	%rd80, %rd3, %rd79;
	st.global.u32 	[%rd80], %r920;
$L__BB8_89:
	add.s32 	%r170, %r100, 3584;
	setp.ge.s32 	%p165, %r170, %r99;
	@%p165 bra 	$L__BB8_91;
	ld.shared.u32 	%r924, [%r161+14336];
	add.s32 	%r925, %r163, -3585;
	setp.lt.s32 	%p166, %r170, %r160;
	sub.s32 	%r926, %r170, %r160;
	selp.b32 	%r927, %r925, %r926, %p166;
	mul.wide.s32 	%rd81, %r927, 4;
	add.s64 	%rd82, %rd3, %rd81;
	st.global.u32 	[%rd82], %r924;
$L__BB8_91:
	add.s32 	%r171, %r100, 4032;
	setp.ge.s32 	%p167, %r171, %r99;
	@%p167 bra 	$L__BB8_93;
	ld.shared.u32 	%r928, [%r161+16128];
	add.s32 	%r929, %r163, -4033;
	setp.lt.s32 	%p168, %r171, %r160;
	sub.s32 	%r930, %r171, %r160;
	selp.b32 	%r931, %r929, %r930, %p168;
	mul.wide.s32 	%rd83, %r931, 4;
	add.s64 	%rd84, %rd3, %rd83;
	st.global.u32 	[%rd84], %r928;
$L__BB8_93:
	add.s32 	%r932, %r100, 4480;
	sub.s32 	%r933, %r932, %r160;
	setp.lt.s32 	%p169, %r932, %r160;
	add.s32 	%r934, %r163, -4481;
	selp.b32 	%r172, %r934, %r933, %p169;
	setp.ge.s32 	%p170, %r932, %r99;
	@%p170 bra 	$L__BB8_179;
	ld.shared.u32 	%r935, [%r161+17920];
	mul.wide.s32 	%rd85, %r172, 4;
	add.s64 	%rd86, %rd3, %rd85;
	st.global.u32 	[%rd86], %r935;
	bra.uni 	$L__BB8_179;
$L__BB8_95:
	cvt.s64.s32 	%rd20, %r2;
	mov.u32 	%r173, %tid.x;
	mul.lo.s32 	%r174, %r173, 11;
	setp.ge.s32 	%p3, %r174, %r99;
	cvt.u64.u32 	%rd21, %r174;
	add.s64 	%rd10, %rd21, %rd20;
	shl.b64 	%rd22, %rd10, 2;
	add.s64 	%rd11, %rd1, %rd22;
	@%p3 bra 	$L__BB8_97;
	ld.global.u32 	%r1612, [%rd11];
$L__BB8_97:
	add.s32 	%r177, %r174, 1;
	setp.ge.s32 	%p4, %r177, %r99;
	@%p4 bra 	$L__BB8_99;
	ld.global.u32 	%r1613, [%rd11+4];
$L__BB8_99:
	add.s32 	%r180, %r174, 2;
	setp.ge.s32 	%p5, %r180, %r99;
	@%p5 bra 	$L__BB8_101;
	ld.global.u32 	%r1614, [%rd11+8];
$L__BB8_101:
	add.s32 	%r183, %r174, 3;
	setp.ge.s32 	%p6, %r183, %r99;
	@%p6 bra 	$L__BB8_103;
	ld.global.u32 	%r1615, [%rd11+12];
$L__BB8_103:
	add.s32 	%r186, %r174, 4;
	setp.ge.s32 	%p7, %r186, %r99;
	@%p7 bra 	$L__BB8_105;
	ld.global.u32 	%r1616, [%rd11+16];
$L__BB8_105:
	add.s32 	%r189, %r174, 5;
	setp.ge.s32 	%p8, %r189, %r99;
	@%p8 bra 	$L__BB8_107;
	ld.global.u32 	%r1617, [%rd11+20];
$L__BB8_107:
	add.s32 	%r192, %r174, 6;
	setp.ge.s32 	%p9, %r192, %r99;
	@%p9 bra 	$L__BB8_109;
	ld.global.u32 	%r1618, [%rd11+24];
$L__BB8_109:
	add.s32 	%r195, %r174, 7;
	setp.ge.s32 	%p10, %r195, %r99;
	@%p10 bra 	$L__BB8_111;
	ld.global.u32 	%r1619, [%rd11+28];
$L__BB8_111:
	add.s32 	%r198, %r174, 8;
	setp.ge.s32 	%p11, %r198, %r99;
	@%p11 bra 	$L__BB8_113;
	ld.global.u32 	%r1620, [%rd11+32];
$L__BB8_113:
	add.s32 	%r201, %r174, 9;
	setp.ge.s32 	%p12, %r201, %r99;
	@%p12 bra 	$L__BB8_115;
	ld.global.u32 	%r1621, [%rd11+36];
$L__BB8_115:
	add.s32 	%r204, %r174, 10;
	setp.ge.s32 	%p13, %r204, %r99;
	@%p13 bra 	$L__BB8_117;
	ld.global.u32 	%r1622, [%rd11+40];
$L__BB8_117:
	setp.ge.s32 	%p14, %r174, %r99;
	bar.sync 	0;
	add.s64 	%rd12, %rd4, %rd22;
	mov.b32 	%r1623, 1;
	@%p14 bra 	$L__BB8_119;
	ld.global.u32 	%r300, [%rd12];
	not.b32 	%r301, %r300;
	and.b32  	%r1623, %r301, 1;
$L__BB8_119:
	setp.ge.s32 	%p15, %r177, %r99;
	mov.b32 	%r1624, 1;
	@%p15 bra 	$L__BB8_121;
	ld.global.u32 	%r303, [%rd12+4];
	not.b32 	%r304, %r303;
	and.b32  	%r1624, %r304, 1;
$L__BB8_121:
	setp.ge.s32 	%p16, %r180, %r99;
	mov.b32 	%r1625, 1;
	@%p16 bra 	$L__BB8_123;
	ld.global.u32 	%r306, [%rd12+8];
	not.b32 	%r307, %r306;
	and.b32  	%r1625, %r307, 1;
$L__BB8_123:
	setp.ge.s32 	%p17, %r183, %r99;
	mov.b32 	%r1626, 1;
	@%p17 bra 	$L__BB8_125;
	ld.global.u32 	%r309, [%rd12+12];
	not.b32 	%r310, %r309;
	and.b32  	%r1626, %r310, 1;
$L__BB8_125:
	setp.ge.s32 	%p18, %r186, %r99;
	mov.b32 	%r1627, 1;
	@%p18 bra 	$L__BB8_127;
	ld.global.u32 	%r312, [%rd12+16];
	not.b32 	%r313, %r312;
	and.b32  	%r1627, %r313, 1;
$L__BB8_127:
	setp.ge.s32 	%p19, %r189, %r99;
	mov.b32 	%r1628, 1;
	@%p19 bra 	$L__BB8_129;
	ld.global.u32 	%r315, [%rd12+20];
	not.b32 	%r316, %r315;
	and.b32  	%r1628, %r316, 1;
$L__BB8_129:
	setp.ge.s32 	%p20, %r192, %r99;
	mov.b32 	%r1629, 1;
	@%p20 bra 	$L__BB8_131;
	ld.global.u32 	%r318, [%rd12+24];
	not.b32 	%r319, %r318;
	and.b32  	%r1629, %r319, 1;
$L__BB8_131:
	setp.ge.s32 	%p21, %r195, %r99;
	mov.b32 	%r1630, 1;
	@%p21 bra 	$L__BB8_133;
	ld.global.u32 	%r321, [%rd12+28];
	not.b32 	%r322, %r321;
	and.b32  	%r1630, %r322, 1;
$L__BB8_133:
	setp.ge.s32 	%p22, %r198, %r99;
	mov.b32 	%r1631, 1;
	@%p22 bra 	$L__BB8_135;
	ld.global.u32 	%r324, [%rd12+32];
	not.b32 	%r325, %r324;
	and.b32  	%r1631, %r325, 1;
$L__BB8_135:
	setp.ge.s32 	%p23, %r201, %r99;
	mov.b32 	%r1632, 1;
	@%p23 bra 	$L__BB8_137;
	ld.global.u32 	%r327, [%rd12+36];
	not.b32 	%r328, %r327;
	and.b32  	%r1632, %r328, 1;
$L__BB8_137:
	setp.ge.s32 	%p24, %r204, %r99;
	mov.b32 	%r1633, 1;
	@%p24 bra 	$L__BB8_139;
	ld.global.u32 	%r330, [%rd12+40];
	not.b32 	%r331, %r330;
	and.b32  	%r1633, %r331, 1;
$L__BB8_139:
	bar.sync 	0;
	add.s32 	%r363, %r1624, %r1623;
	add.s32 	%r364, %r1625, %r363;
	add.s32 	%r365, %r1626, %r364;
	add.s32 	%r366, %r1627, %r365;
	add.s32 	%r367, %r1628, %r366;
	add.s32 	%r368, %r1629, %r367;
	add.s32 	%r369, %r1630, %r368;
	add.s32 	%r370, %r1631, %r369;
	add.s32 	%r371, %r1632, %r370;
	add.s32 	%r337, %r1633, %r371;
	// begin inline asm
	mov.u32 %r332, %laneid;
	// end inline asm
	mov.b32 	%r335, 1;
	mov.b32 	%r360, 0;
	mov.b32 	%r362, -1;
	// begin inline asm
	{  .reg .s32 r0;  .reg .pred p;  shfl.sync.up.b32 r0|p, %r337, %r335, %r360, %r362;  @p add.s32 r0, r0, %r337;  mov.s32 %r333, r0;}
	// end inline asm
	mov.b32 	%r341, 2;
	// begin inline asm
	{  .reg .s32 r0;  .reg .pred p;  shfl.sync.up.b32 r0|p, %r333, %r341, %r360, %r362;  @p add.s32 r0, r0, %r333;  mov.s32 %r339, r0;}
	// end inline asm
	mov.b32 	%r347, 4;
	// begin inline asm
	{  .reg .s32 r0;  .reg .pred p;  shfl.sync.up.b32 r0|p, %r339, %r347, %r360, %r362;  @p add.s32 r0, r0, %r339;  mov.s32 %r345, r0;}
	// end inline asm
	mov.b32 	%r353, 8;
	// begin inline asm
	{  .reg .s32 r0;  .reg .pred p;  shfl.sync.up.b32 r0|p, %r345, %r353, %r360, %r362;  @p add.s32 r0, r0, %r345;  mov.s32 %r351, r0;}
	// end inline asm
	mov.b32 	%r359, 16;
	// begin inline asm
	{  .reg .s32 r0;  .reg .pred p;  shfl.sync.up.b32 r0|p, %r351, %r359, %r360, %r362;  @p add.s32 r0, r0, %r351;  mov.s32 %r357, r0;}
	// end inline asm
	setp.ne.s32 	%p25, %r332, 31;
	@%p25 bra 	$L__BB8_141;
	shr.u32 	%r372, %r173, 3;
	and.b32  	%r373, %r372, 124;
	mov.u32 	%r374, _ZZN3cub18CUB_300001_SM_10006detail6select23DeviceSelectSweepKernelINS2_10policy_hubIiiiLb0ELNS0_10SelectImplE2EE10Policy1000EPiN6thrust24THRUST_300001_SM_1000_NS6detail15normal_iteratorINSA_10device_ptrIiEEEESF_S8_NS0_13ScanTileStateIiLb1EEE7is_evenNS0_8NullTypeEiNS2_19streaming_context_tIiLb0EEELS5_2EEEvT0_T1_T2_T3_T4_T5_T6_T7_iT8_NS1_7vsmem_tEE19static_temp_storage;
	add.s32 	%r375, %r374, %r373;
	st.shared.u32 	[%r375], %r357;
$L__BB8_141:
	sub.s32 	%r376, %r357, %r337;
	bar.sync 	0;
	ld.shared.v4.u32 	{%r377, %r378, %r379, %r380}, [_ZZN3cub18CUB_300001_SM_10006detail6select23DeviceSelectSweepKernelINS2_10policy_hubIiiiLb0ELNS0_10SelectImplE2EE10Policy1000EPiN6thrust24THRUST_300001_SM_1000_NS6detail15normal_iteratorINSA_10device_ptrIiEEEESF_S8_NS0_13ScanTileStateIiLb1EEE7is_evenNS0_8NullTypeEiNS2_19streaming_context_tIiLb0EEELS5_2EEEvT0_T1_T2_T3_T4_T5_T6_T7_iT8_NS1_7vsmem_tEE19static_temp_storage];
	shr.u32 	%r381, %r173, 5;
	add.s32 	%r382, %r378, %r377;
	setp.eq.s32 	%p26, %r381, 2;
	selp.b32 	%r383, %r382, %r377, %p26;
	add.s32 	%r384, %r382, %r379;
	setp.eq.s32 	%p27, %r381, 3;
	selp.b32 	%r385, %r384, %r383, %p27;
	add.s32 	%r386, %r384, %r380;
	setp.eq.s32 	%p28, %r381, 4;
	selp.b32 	%r387, %r386, %r385, %p28;
	ld.shared.v4.u32 	{%r388, %r389, %r390, %r391}, [_ZZN3cub18CUB_300001_SM_10006detail6select23DeviceSelectSweepKernelINS2_10policy_hubIiiiLb0ELNS0_10SelectImplE2EE10Policy1000EPiN6thrust24THRUST_300001_SM_1000_NS6detail15normal_iteratorINSA_10device_ptrIiEEEESF_S8_NS0_13ScanTileStateIiLb1EEE7is_evenNS0_8NullTypeEiNS2_19streaming_context_tIiLb0EEELS5_2EEEvT0_T1_T2_T3_T4_T5_T6_T7_iT8_NS1_7vsmem_tEE19static_temp_storage+16];
	add.s32 	%r392, %r386, %r388;
	setp.eq.s32 	%p29, %r381, 5;
	selp.b32 	%r393, %r392, %r387, %p29;
	add.s32 	%r394, %r392, %r389;
	setp.eq.s32 	%p30, %r381, 6;
	selp.b32 	%r395, %r394, %r393, %p30;
	add.s32 	%r396, %r394, %r390;
	setp.eq.s32 	%p31, %r381, 7;
	selp.b32 	%r397, %r396, %r395, %p31;
	add.s32 	%r398, %r396, %r391;
	setp.eq.s32 	%p32, %r381, 8;
	selp.b32 	%r399, %r398, %r397, %p32;
	ld.shared.v4.u32 	{%r400, %r401, %r402, %r403}, [_ZZN3cub18CUB_300001_SM_10006detail6select23DeviceSelectSweepKernelINS2_10policy_hubIiiiLb0ELNS0_10SelectImplE2EE10Policy1000EPiN6thrust24THRUST_300001_SM_1000_NS6detail15normal_iteratorINSA_10device_ptrIiEEEESF_S8_NS0_13ScanTileStateIiLb1EEE7is_evenNS0_8NullTypeEiNS2_19streaming_context_tIiLb0EEELS5_2EEEvT0_T1_T2_T3_T4_T5_T6_T7_iT8_NS1_7vsmem_tEE19static_temp_storage+32];
	add.s32 	%r404, %r398, %r400;
	setp.eq.s32 	%p33, %r381, 9;
	selp.b32 	%r405, %r404, %r399, %p33;
	add.s32 	%r406, %r404, %r401;
	setp.eq.s32 	%p34, %r381, 10;
	selp.b32 	%r407, %r406, %r405, %p34;
	add.s32 	%r408, %r406, %r402;
	setp.eq.s32 	%p35, %r381, 11;
	selp.b32 	%r409, %r408, %r407, %p35;
	add.s32 	%r410, %r408, %r403;
	setp.eq.s32 	%p36, %r381, 12;
	selp.b32 	%r411, %r410, %r409, %p36;
	ld.shared.v2.u32 	{%r412, %r413}, [_ZZN3cub18CUB_300001_SM_10006detail6select23DeviceSelectSweepKernelINS2_10policy_hubIiiiLb0ELNS0_10SelectImplE2EE10Policy1000EPiN6thrust24THRUST_300001_SM_1000_NS6detail15normal_iteratorINSA_10device_ptrIiEEEESF_S8_NS0_13ScanTileStateIiLb1EEE7is_evenNS0_8NullTypeEiNS2_19streaming_context_tIiLb0EEELS5_2EEEvT0_T1_T2_T3_T4_T5_T6_T7_iT8_NS1_7vsmem_tEE19static_temp_storage+48];
	add.s32 	%r414, %r410, %r412;
	setp.eq.s32 	%p37, %r381, 13;
	selp.b32 	%r415, %r414, %r411, %p37;
	add.s32 	%r232, %r414, %r413;
	setp.gt.u32 	%p38, %r173, 31;
	setp.lt.u32 	%p39, %r173, 32;
	setp.eq.s32 	%p40, %r332, 0;
	selp.b32 	%r416, 0, %r376, %p40;
	add.s32 	%r1644, %r415, %r416;
	selp.b32 	%r234, %r376, %r1644, %p39;
	@%p38 bra 	$L__BB8_157;
	setp.ne.s32 	%p41, %r173, 0;
	mul.wide.s32 	%rd24, %r1, 8;
	add.s64 	%rd13, %rd2, %rd24;
	@%p41 bra 	$L__BB8_144;
	st.shared.u32 	[_ZZN3cub18CUB_300001_SM_10006detail6select23DeviceSelectSweepKernelINS2_10policy_hubIiiiLb0ELNS0_10SelectImplE2EE10Policy1000EPiN6thrust24THRUST_300001_SM_1000_NS6detail15normal_iteratorINSA_10device_ptrIiEEEESF_S8_NS0_13ScanTileStateIiLb1EEE7is_evenNS0_8NullTypeEiNS2_19streaming_context_tIiLb0EEELS5_2EEEvT0_T1_T2_T3_T4_T5_T6_T7_iT8_NS1_7vsmem_tEE19static_temp_storage+108], %r232;
	add.s64 	%rd25, %rd13, 256;
	mov.b32 	%r417, 100;
	// begin inline asm
	st.relaxed.gpu.v2.u32 [%rd25], {%r417, %r232};
	// end inline asm
$L__BB8_144:
	not.b32 	%r423, %r173;
	add.s32 	%r1640, %r1, %r423;
	mov.b32 	%r419, 665;
	// begin inline asm
	nanosleep.u32 %r419;
	// end inline asm
	mul.wide.s32 	%rd27, %r1640, 8;
	add.s64 	%rd28, %rd2, %rd27;
	add.s64 	%rd26, %rd28, 256;
	// begin inline asm
	ld.relaxed.gpu.v2.u32 {%r1641, %r1635}, [%rd26];
	// end inline asm
	mov.b32 	%r1636, 238;
$L__BB8_145:
	setp.eq.s32 	%p42, %r1641, 99;
	mov.b32 	%r424, -1;
	vote.sync.any.pred 	%p43, %p42, %r424;
	not.pred 	%p44, %p43;
	@%p44 bra 	$L__BB8_147;
	// begin inline asm
	nanosleep.u32 %r1636;
	// end inline asm
	shr.u32 	%r1636, %r1636, 1;
	// begin inline asm
	ld.relaxed.gpu.v2.u32 {%r1641, %r1635}, [%rd26];
	// end inline asm
	bra.uni 	$L__BB8_145;
$L__BB8_147:
	setp.eq.s32 	%p45, %r1641, 101;
	mov.b32 	%r451, -1;
	vote.sync.ballot.b32 	%r453, %p45, %r451;
	// begin inline asm
	mov.u32 %r426, %lanemask_ge;
	// end inline asm
	and.b32  	%r454, %r453, %r426;
	or.b32  	%r455, %r454, -2147483648;
	add.s32 	%r456, %r455, -1;
	not.b32 	%r457, %r455;
	and.b32  	%r458, %r457, %r456;
	popc.b32 	%r430, %r458;
	mov.b32 	%r429, 1;
	// begin inline asm
	shfl.sync.down.b32 %r427, %r1635, %r429, %r430, %r451;
	// end inline asm
	setp.lt.s32 	%p47, %r332, %r430;
	selp.b32 	%r459, %r427, 0, %p47;
	add.s32 	%r433, %r459, %r1635;
	mov.b32 	%r434, 2;
	// begin inline asm
	shfl.sync.down.b32 %r432, %r433, %r434, %r430, %r451;
	// end inline asm
	add.s32 	%r460, %r332, 2;
	setp.gt.s32 	%p48, %r460, %r430;
	selp.b32 	%r461, 0, %r432, %p48;
	add.s32 	%r438, %r433, %r461;
	mov.b32 	%r439, 4;
	// begin inline asm
	shfl.sync.down.b32 %r437, %r438, %r439, %r430, %r451;
	// end inline asm
	add.s32 	%r462, %r332, 4;
	setp.gt.s32 	%p49, %r462, %r430;
	selp.b32 	%r463, 0, %r437, %p49;
	add.s32 	%r443, %r438, %r463;
	mov.b32 	%r444, 8;
	// begin inline asm
	shfl.sync.down.b32 %r442, %r443, %r444, %r430, %r451;
	// end inline asm
	add.s32 	%r464, %r332, 8;
	setp.gt.s32 	%p50, %r464, %r430;
	selp.b32 	%r465, 0, %r442, %p50;
	add.s32 	%r448, %r443, %r465;
	mov.b32 	%r449, 16;
	// begin inline asm
	shfl.sync.down.b32 %r447, %r448, %r449, %r430, %r451;
	// end inline asm
	add.s32 	%r466, %r332, 16;
	setp.gt.s32 	%p51, %r466, %r430;
	selp.b32 	%r467, 0, %r447, %p51;
	add.s32 	%r1637, %r448, %r467;
	add.s64 	%rd15, %rd2, 256;
	mov.b32 	%r1638, 238;
$L__BB8_148:
	setp.ne.s32 	%p52, %r1641, 101;
	mov.b32 	%r468, -1;
	vote.sync.all.pred 	%p53, %p52, %r468;
	not.pred 	%p54, %p53;
	@%p54 bra 	$L__BB8_153;
	shr.u32 	%r1638, %r1638, 1;
	mul.wide.s32 	%rd53, %r1640, 8;
	add.s64 	%rd54, %rd15, %rd53;
	add.s64 	%rd52, %rd54, -256;
	// begin inline asm
	ld.relaxed.gpu.v2.u32 {%r1641, %r1642}, [%rd52];
	// end inline asm
	mov.u32 	%r1643, %r1638;
$L__BB8_150:
	setp.eq.s32 	%p91, %r1641, 99;
	mov.b32 	%r623, -1;
	vote.sync.any.pred 	%p92, %p91, %r623;
	not.pred 	%p93, %p92;
	@%p93 bra 	$L__BB8_152;
	// begin inline asm
	nanosleep.u32 %r1643;
	// end inline asm
	shr.u32 	%r1643, %r1643, 1;
	// begin inline asm
	ld.relaxed.gpu.v2.u32 {%r1641, %r1642}, [%rd52];
	// end inline asm
	bra.uni 	$L__BB8_150;
$L__BB8_152:
	setp.eq.s32 	%p94, %r1641, 101;
	mov.b32 	%r649, -1;
	vote.sync.ballot.b32 	%r650, %p94, %r649;
	and.b32  	%r651, %r650, %r426;
	or.b32  	%r652, %r651, -2147483648;
	add.s32 	%r653, %r652, -1;
	not.b32 	%r654, %r652;
	and.b32  	%r655, %r654, %r653;
	popc.b32 	%r628, %r655;
	mov.b32 	%r627, 1;
	// begin inline asm
	shfl.sync.down.b32 %r625, %r1642, %r627, %r628, %r649;
	// end inline asm
	setp.lt.s32 	%p96, %r332, %r628;
	selp.b32 	%r656, %r625, 0, %p96;
	add.s32 	%r631, %r656, %r1642;
	mov.b32 	%r632, 2;
	// begin inline asm
	shfl.sync.down.b32 %r630, %r631, %r632, %r628, %r649;
	// end inline asm
	setp.gt.s32 	%p97, %r460, %r628;
	selp.b32 	%r658, 0, %r630, %p97;
	add.s32 	%r636, %r631, %r658;
	mov.b32 	%r637, 4;
	// begin inline asm
	shfl.sync.down.b32 %r635, %r636, %r637, %r628, %r649;
	// end inline asm
	setp.gt.s32 	%p98, %r462, %r628;
	selp.b32 	%r660, 0, %r635, %p98;
	add.s32 	%r641, %r636, %r660;
	mov.b32 	%r642, 8;
	// begin inline asm
	shfl.sync.down.b32 %r640, %r641, %r642, %r628, %r649;
	// end inline asm
	add.s32 	%r661, %r332, 8;
	setp.gt.s32 	%p99, %r661, %r628;
	selp.b32 	%r662, 0, %r640, %p99;
	add.s32 	%r646, %r641, %r662;
	mov.b32 	%r647, 16;
	// begin inline asm
	shfl.sync.down.b32 %r645, %r646, %r647, %r628, %r649;
	// end inline asm
	add.s32 	%r663, %r332, 16;
	setp.gt.s32 	%p100, %r663, %r628;
	selp.b32 	%r664, 0, %r645, %p100;
	add.s32 	%r665, %r664, %r1637;
	add.s32 	%r1637, %r665, %r646;
	add.s32 	%r1640, %r1640, -32;
	bra.uni 	$L__BB8_148;
$L__BB8_153:
	setp.ne.s32 	%p55, %r173, 0;
	@%p55 bra 	$L__BB8_155;
	add.s32 	%r471, %r1637, %r232;
	add.s64 	%rd29, %rd13, 256;
	mov.b32 	%r470, 101;
	// begin inline asm
	st.relaxed.gpu.v2.u32 [%rd29], {%r470, %r471};
	// end inline asm
	st.shared.u32 	[_ZZN3cub18CUB_300001_SM_10006detail6select23DeviceSelectSweepKernelINS2_10policy_hubIiiiLb0ELNS0_10SelectImplE2EE10Policy1000EPiN6thrust24THRUST_300001_SM_1000_NS6detail15normal_iteratorINSA_10device_ptrIiEEEESF_S8_NS0_13ScanTileStateIiLb1EEE7is_evenNS0_8NullTypeEiNS2_19streaming_context_tIiLb0EEELS5_2EEEvT0_T1_T2_T3_T4_T5_T6_T7_iT8_NS1_7vsmem_tEE19static_temp_storage+100], %r1637;
	st.shared.u32 	[_ZZN3cub18CUB_300001_SM_10006detail6select23DeviceSelectSweepKernelINS2_10policy_hubIiiiLb0ELNS0_10SelectImplE2EE10Policy1000EPiN6thrust24THRUST_300001_SM_1000_NS6detail15normal_iteratorINSA_10device_ptrIiEEEESF_S8_NS0_13ScanTileStateIiLb1EEE7is_evenNS0_8NullTypeEiNS2_19streaming_context_tIiLb0EEELS5_2EEEvT0_T1_T2_T3_T4_T5_T6_T7_iT8_NS1_7vsmem_tEE19static_temp_storage+104], %r471;
$L__BB8_155:
	setp.ne.s32 	%p56, %r332, 0;
	mov.u32 	%r1644, %r234;
	@%p56 bra 	$L__BB8_157;
	st.shared.u32 	[_ZZN3cub18CUB_300001_SM_10006detail6select23DeviceSelectSweepKernelINS2_10policy_hubIiiiLb0ELNS0_10SelectImplE2EE10Policy1000EPiN6thrust24THRUST_300001_SM_1000_NS6detail15normal_iteratorINSA_10device_ptrIiEEEESF_S8_NS0_13ScanTileStateIiLb1EEE7is_evenNS0_8NullTypeEiNS2_19streaming_context_tIiLb0EEELS5_2EEEvT0_T1_T2_T3_T4_T5_T6_T7_iT8_NS1_7vsmem_tEE19static_temp_storage+72], %r1637;
	mov.u32 	%r1644, %r1637;
$L__BB8_157:
	ld.param.u32 	%r1574, [_ZN3cub18CUB_300001_SM_10006detail6select23DeviceSelectSweepKernelINS2_10policy_hubIiiiLb0ELNS0_10SelectImplE2EE10Policy1000EPiN6thrust24THRUST_300001_SM_1000_NS6detail15normal_iteratorINSA_10device_ptrIiEEEESF_S8_NS0_13ScanTileStateIiLb1EEE7is_evenNS0_8NullTypeEiNS2_19streaming_context_tIiLb0EEELS5_2EEEvT0_T1_T2_T3_T4_T5_T6_T7_iT8_NS1_7vsmem_tE_param_7];
	bar.sync 	0;
	setp.eq.s32 	%p57, %r173, 0;
	mov.u32 	%r472, _ZZN3cub18CUB_300001_SM_10006detail6select23DeviceSelectSweepKernelINS2_10policy_hubIiiiLb0ELNS0_10SelectImplE2EE10Policy1000EPiN6thrust24THRUST_300001_SM_1000_NS6detail15normal_iteratorINSA_10device_ptrIiEEEESF_S8_NS0_13ScanTileStateIiLb1EEE7is_evenNS0_8NullTypeEiNS2_19streaming_context_tIiLb0EEELS5_2EEEvT0_T1_T2_T3_T4_T5_T6_T7_iT8_NS1_7vsmem_tEE19static_temp_storage;
	ld.shared.u32 	%r473, [_ZZN3cub18CUB_300001_SM_10006detail6select23DeviceSelectSweepKernelINS2_10policy_hubIiiiLb0ELNS0_10SelectImplE2EE10Policy1000EPiN6thrust24THRUST_300001_SM_1000_NS6detail15normal_iteratorINSA_10device_ptrIiEEEESF_S8_NS0_13ScanTileStateIiLb1EEE7is_evenNS0_8NullTypeEiNS2_19streaming_context_tIiLb0EEELS5_2EEEvT0_T1_T2_T3_T4_T5_T6_T7_iT8_NS1_7vsmem_tEE19static_temp_storage+72];
	selp.b32 	%r474, 0, %r473, %p57;
	add.s32 	%r475, %r474, %r1644;
	add.s32 	%r476, %r475, %r1623;
	add.s32 	%r478, %r363, %r475;
	add.s32 	%r479, %r478, %r1625;
	add.s32 	%r480, %r479, %r1626;
	add.s32 	%r481, %r480, %r1627;
	add.s32 	%r482, %r481, %r1628;
	add.s32 	%r483, %r482, %r1629;
	add.s32 	%r484, %r483, %r1630;
	add.s32 	%r485, %r484, %r1631;
	add.s32 	%r486, %r485, %r1632;
	ld.shared.v2.u32 	{%r487, %r488}, [_ZZN3cub18CUB_300001_SM_10006detail6select23DeviceSelectSweepKernelINS2_10policy_hubIiiiLb0ELNS0_10SelectImplE2EE10Policy1000EPiN6thrust24THRUST_300001_SM_1000_NS6detail15normal_iteratorINSA_10device_ptrIiEEEESF_S8_NS0_13ScanTileStateIiLb1EEE7is_evenNS0_8NullTypeEiNS2_19streaming_context_tIiLb0EEELS5_2EEEvT0_T1_T2_T3_T4_T5_T6_T7_iT8_NS1_7vsmem_tEE19static_temp_storage+104];
	ld.shared.u32 	%r489, [_ZZN3cub18CUB_300001_SM_10006detail6select23DeviceSelectSweepKernelINS2_10policy_hubIiiiLb0ELNS0_10SelectImplE2EE10Policy1000EPiN6thrust24THRUST_300001_SM_1000_NS6detail15normal_iteratorINSA_10device_ptrIiEEEESF_S8_NS0_13ScanTileStateIiLb1EEE7is_evenNS0_8NullTypeEiNS2_19streaming_context_tIiLb0EEELS5_2EEEvT0_T1_T2_T3_T4_T5_T6_T7_iT8_NS1_7vsmem_tEE19static_temp_storage+100];
	mov.u32 	%r491, %nctaid.y;
	mov.u32 	%r492, %ctaid.y;
	mad.lo.s32 	%r493, %r284, %r491, %r492;
	mul.lo.s32 	%r494, %r493, 4928;
	sub.s32 	%r495, %r494, %r489;
	sub.s32 	%r496, 4928, %r99;
	sub.s32 	%r1645, %r487, %r496;
	sub.s32 	%r497, %r496, %r488;
	bar.sync 	0;
	add.s32 	%r267, %r497, %r99;
	sub.s32 	%r498, %r475, %r489;
	mul.lo.s32 	%r499, %r173, 11;
	sub.s32 	%r500, %r499, %r498;
	setp.eq.s32 	%p58, %r1623, 0;
	add.s32 	%r501, %r498, %r267;
	selp.b32 	%r502, %r500, %r501, %p58;
	shl.b32 	%r503, %r502, 2;
	add.s32 	%r504, %r472, %r503;
	st.shared.u32 	[%r504], %r1612;
	sub.s32 	%r505, %r489, %r476;
	add.s32 	%r506, %r499, %r505;
	add.s32 	%r507, %r506, 1;
	setp.eq.s32 	%p59, %r1624, 0;
	add.s32 	%r508, %r501, %r1623;
	selp.b32 	%r509, %r507, %r508, %p59;
	shl.b32 	%r510, %r509, 2;
	add.s32 	%r511, %r472, %r510;
	st.shared.u32 	[%r511], %r1613;
	sub.s32 	%r512, %r489, %r478;
	add.s32 	%r513, %r499, %r512;
	add.s32 	%r514, %r513, 2;
	setp.eq.s32 	%p60, %r1625, 0;
	add.s32 	%r515, %r508, %r1624;
	selp.b32 	%r516, %r514, %r515, %p60;
	shl.b32 	%r517, %r516, 2;
	add.s32 	%r518, %r472, %r517;
	st.shared.u32 	[%r518], %r1614;
	sub.s32 	%r519, %r489, %r479;
	add.s32 	%r520, %r499, %r519;
	add.s32 	%r521, %r520, 3;
	setp.eq.s32 	%p61, %r1626, 0;
	add.s32 	%r522, %r515, %r1625;
	selp.b32 	%r523, %r521, %r522, %p61;
	shl.b32 	%r524, %r523, 2;
	add.s32 	%r525, %r472, %r524;
	st.shared.u32 	[%r525], %r1615;
	sub.s32 	%r526, %r489, %r480;
	add.s32 	%r527, %r499, %r526;
	add.s32 	%r528, %r527, 4;
	setp.eq.s32 	%p62, %r1627, 0;
	add.s32 	%r529, %r522, %r1626;
	selp.b32 	%r530, %r528, %r529, %p62;
	shl.b32 	%r531, %r530, 2;
	add.s32 	%r532, %r472, %r531;
	st.shared.u32 	[%r532], %r1616;
	sub.s32 	%r533, %r489, %r481;
	add.s32 	%r534, %r499, %r533;
	add.s32 	%r535, %r534, 5;
	setp.eq.s32 	%p63, %r1628, 0;
	add.s32 	%r536, %r529, %r1627;
	selp.b32 	%r537, %r535, %r536, %p63;
	shl.b32 	%r538, %r537, 2;
	add.s32 	%r539, %r472, %r538;
	st.shared.u32 	[%r539], %r1617;
	sub.s32 	%r540, %r489, %r482;
	add.s32 	%r541, %r499, %r540;
	add.s32 	%r542, %r541, 6;
	setp.eq.s32 	%p64, %r1629, 0;
	add.s32 	%r543, %r536, %r1628;
	selp.b32 	%r544, %r542, %r543, %p64;
	shl.b32 	%r545, %r544, 2;
	add.s32 	%r546, %r472, %r545;
	st.shared.u32 	[%r546], %r1618;
	sub.s32 	%r547, %r489, %r483;
	add.s32 	%r548, %r499, %r547;
	add.s32 	%r549, %r548, 7;
	setp.eq.s32 	%p65, %r1630, 0;
	add.s32 	%r550, %r543, %r1629;
	selp.b32 	%r551, %r549, %r550, %p65;
	shl.b32 	%r552, %r551, 2;
	add.s32 	%r553, %r472, %r552;
	st.shared.u32 	[%r553], %r1619;
	sub.s32 	%r554, %r489, %r484;
	add.s32 	%r555, %r499, %r554;
	add.s32 	%r556, %r555, 8;
	setp.eq.s32 	%p66, %r1631, 0;
	add.s32 	%r557, %r550, %r1630;
	selp.b32 	%r558, %r556, %r557, %p66;
	shl.b32 	%r559, %r558, 2;
	add.s32 	%r560, %r472, %r559;
	st.shared.u32 	[%r560], %r1620;
	sub.s32 	%r561, %r489, %r485;
	add.s32 	%r562, %r499, %r561;
	add.s32 	%r563, %r562, 9;
	setp.eq.s32 	%p67, %r1632, 0;
	add.s32 	%r564, %r557, %r1631;
	selp.b32 	%r565, %r563, %r564, %p67;
	shl.b32 	%r566, %r565, 2;
	add.s32 	%r567, %r472, %r566;
	st.shared.u32 	[%r567], %r1621;
	sub.s32 	%r568, %r489, %r486;
	add.s32 	%r569, %r499, %r568;
	add.s32 	%r570, %r569, 10;
	setp.eq.s32 	%p68, %r1633, 0;
	add.s32 	%r571, %r564, %r1632;
	selp.b32 	%r572, %r570, %r571, %p68;
	shl.b32 	%r573, %r572, 2;
	add.s32 	%r574, %r472, %r573;
	st.shared.u32 	[%r574], %r1622;
	bar.sync 	0;
	sub.s32 	%r575, %r489, %r267;
	add.s32 	%r576, %r495, %r173;
	not.b32 	%r577, %r576;
	add.s32 	%r268, %r1574, %r577;
	add.s32 	%r269, %r575, %r173;
	setp.ge.s32 	%p69, %r173, %r99;
	shl.b32 	%r578, %r173, 2;
	add.s32 	%r270, %r472, %r578;
	@%p69 bra 	$L__BB8_159;
	ld.shared.u32 	%r579, [%r270];
	setp.lt.s32 	%p70, %r173, %r267;
	selp.b32 	%r580, %r268, %r269, %p70;
	mul.wide.s32 	%rd30, %r580, 4;
	add.s64 	%rd31, %rd3, %rd30;
	st.global.u32 	[%rd31], %r579;
$L__BB8_159:
	add.s32 	%r271, %r173, 448;
	setp.ge.s32 	%p71, %r271, %r99;
	@%p71 bra 	$L__BB8_161;
	ld.shared.u32 	%r581, [%r270+1792];
	add.s32 	%r582, %r269, 448;
	add.s32 	%r583, %r268, -448;
	setp.lt.s32 	%p72, %r271, %r267;
	selp.b32 	%r584, %r583, %r582, %p72;
	mul.wide.s32 	%rd32, %r584, 4;
	add.s64 	%rd33, %rd3, %rd32;
	st.global.u32 	[%rd33], %r581;
$L__BB8_161:
	add.s32 	%r272, %r173, 896;
	setp.ge.s32 	%p73, %r272, %r99;
	@%p73 bra 	$L__BB8_163;
	ld.shared.u32 	%r585, [%r270+3584];
	add.s32 	%r586, %r269, 896;
	add.s32 	%r587, %r268, -896;
	setp.lt.s32 	%p74, %r272, %r267;
	selp.b32 	%r588, %r587, %r586, %p74;
	mul.wide.s32 	%rd34, %r588, 4;
	add.s64 	%rd35, %rd3, %rd34;
	st.global.u32 	[%rd35], %r585;
$L__BB8_163:
	add.s32 	%r273, %r173, 1344;
	setp.ge.s32 	%p75, %r273, %r99;
	@%p75 bra 	$L__BB8_165;
	ld.shared.u32 	%r589, [%r270+5376];
	add.s32 	%r590, %r269, 1344;
	add.s32 	%r591, %r268, -1344;
	setp.lt.s32 	%p76, %r273, %r267;
	selp.b32 	%r592, %r591, %r590, %p76;
	mul.wide.s32 	%rd36, %r592, 4;
	add.s64 	%rd37, %rd3, %rd36;
	st.global.u32 	[%rd37], %r589;
$L__BB8_165:
	add.s32 	%r274, %r173, 1792;
	setp.ge.s32 	%p77, %r274, %r99;
	@%p77 bra 	$L__BB8_167;
	ld.shared.u32 	%r593, [%r270+7168];
	add.s32 	%r594, %r269, 1792;
	add.s32 	%r595, %r268, -1792;
	setp.lt.s32 	%p78, %r274, %r267;
	selp.b32 	%r596, %r595, %r594, %p78;
	mul.wide.s32 	%rd38, %r596, 4;
	add.s64 	%rd39, %rd3, %rd38;
	st.global.u32 	[%rd39], %r593;
$L__BB8_167:
	add.s32 	%r275, %r173, 2240;
	setp.ge.s32 	%p79, %r275, %r99;
	@%p79 bra 	$L__BB8_169;
	ld.shared.u32 	%r597, [%r270+8960];
	add.s32 	%r598, %r269, 2240;
	add.s32 	%r599, %r268, -2240;
	setp.lt.s32 	%p80, %r275, %r267;
	selp.b32 	%r600, %r599, %r598, %p80;
	mul.wide.s32 	%rd40, %r600, 4;
	add.s64 	%rd41, %rd3, %rd40;
	st.global.u32 	[%rd41], %r597;
$L__BB8_169:
	add.s32 	%r276, %r173, 2688;
	setp.ge.s32 	%p81, %r276, %r99;
	@%p81 bra 	$L__BB8_171;
	ld.shared.u32 	%r601, [%r270+10752];
	add.s32 	%r602, %r269, 2688;
	add.s32 	%r603, %r268, -2688;
	setp.lt.s32 	%p82, %r276, %r267;
	selp.b32 	%r604, %r603, %r602, %p82;
	mul.wide.s32 	%rd42, %r604, 4;
	add.s64 	%rd43, %rd3, %rd42;
	st.global.u32 	[%rd43], %r601;
$L__BB8_171:
	add.s32 	%r277, %r173, 3136;
	setp.ge.s32 	%p83, %r277, %r99;
	@%p83 bra 	$L__BB8_173;
	ld.shared.u32 	%r605, [%r270+12544];
	add.s32 	%r606, %r269, 3136;
	add.s32 	%r607, %r268, -3136;
	setp.lt.s32 	%p84, %r277, %r267;
	selp.b32 	%r608, %r607, %r606, %p84;
	mul.wide.s32 	%rd44, %r608, 4;
	add.s64 	%rd45, %rd3, %rd44;
	st.global.u32 	[%rd45], %r605;
$L__BB8_173:
	add.s32 	%r278, %r173, 3584;
	setp.ge.s32 	%p85, %r278, %r99;
	@%p85 bra 	$L__BB8_175;
	ld.shared.u32 	%r609, [%r270+14336];
	add.s32 	%r610, %r269, 3584;
	add.s32 	%r611, %r268, -3584;
	setp.lt.s32 	%p86, %r278, %r267;
	selp.b32 	%r612, %r611, %r610, %p86;
	mul.wide.s32 	%rd46, %r612, 4;
	add.s64 	%rd47, %rd3, %rd46;
	st.global.u32 	[%rd47], %r609;
$L__BB8_175:
	add.s32 	%r279, %r173, 4032;
	setp.ge.s32 	%p87, %r279, %r99;
	@%p87 bra 	$L__BB8_177;
	ld.shared.u32 	%r613, [%r270+16128];
	add.s32 	%r614, %r269, 4032;
	add.s32 	%r615, %r268, -4032;
	setp.lt.s32 	%p88, %r279, %r267;
	selp.b32 	%r616, %r615, %r614, %p88;
	mul.wide.s32 	%rd48, %r616, 4;
	add.s64 	%rd49, %rd3, %rd48;
	st.global.u32 	[%rd49], %r613;
$L__BB8_177:
	add.s32 	%r617, %r173, 4480;
	setp.lt.s32 	%p89, %r617, %r267;
	add.s32 	%r618, %r268, -4480;
	add.s32 	%r619, %r269, 4480;
	selp.b32 	%r280, %r618, %r619, %p89;
	setp.ge.s32 	%p90, %r617, %r99;
	@%p90 bra 	$L__BB8_179;
	ld.shared.u32 	%r620, [%r270+17920];
	mul.wide.s32 	%rd50, %r280, 4;
	add.s64 	%rd51, %rd3, %rd50;
	st.global.u32 	[%rd51], %r620;
$L__BB8_179:
	mov.u32 	%r936, %tid.x;
	setp.ne.s32 	%p171, %r936, 0;
	@%p171 bra 	$L__BB8_181;
	ld.param.u64 	%rd159, [_ZN3cub18CUB_300001_SM_10006detail6select23DeviceSelectSweepKernelINS2_10policy_hubIiiiLb0ELNS0_10SelectImplE2EE10Policy1000EPiN6thrust24THRUST_300001_SM_1000_NS6detail15normal_iteratorINSA_10device_ptrIiEEEESF_S8_NS0_13ScanTileStateIiLb1EEE7is_evenNS0_8NullTypeEiNS2_19streaming_context_tIiLb0EEELS5_2EEEvT0_T1_T2_T3_T4_T5_T6_T7_iT8_NS1_7vsmem_tE_param_3];
	cvta.to.global.u64 	%rd87, %rd159;
	st.global.u32 	[%rd87], %r1645;
$L__BB8_181:
	ret;

}
	// .globl	_ZN3cub18CUB_300001_SM_10006detail6select23DeviceSelectSweepKernelINS2_10policy_hubIiilLb0ELNS0_10SelectImplE2EE10Policy1000EPiN6thrust24THRUST_300001_SM_1000_NS6detail15normal_iteratorINSA_10device_ptrIiEEEESF_PlNS0_13ScanTileStateIiLb1EEE7is_evenNS0_8NullTypeEiNS2_19streaming_context_tIlLb1EEELS5_2EEEvT0_T1_T2_T3_T4_T5_T6_T7_iT8_NS1_7vsmem_tE
.visible .entry _ZN3cub18CUB_300001_SM_10006detail6select23DeviceSelectSweepKernelINS2_10policy_hubIiilLb0ELNS0_10SelectImplE2EE10Policy1000EPiN6thrust24THRUST_300001_SM_1000_NS6detail15normal_iteratorINSA_10device_ptrIiEEEESF_PlNS0_13ScanTileStateIiLb1EEE7is_evenNS0_8NullTypeEiNS2_19streaming_context_tIlLb1EEELS5_2EEEvT0_T1_T2_T3_T4_T5_T6_T7_iT8_NS1_7vsmem_tE(
	.param .u64 .ptr .align 1 _ZN3cub18CUB_300001_SM_10006detail6select23DeviceSelectSweepKernelINS2_10policy_hubIiilLb0ELNS0_10SelectImplE2EE10Policy1000EPiN6thrust24THRUST_300001_SM_1000_NS6detail15normal_iteratorINSA_10device_ptrIiEEEESF_PlNS0_13ScanTileStateIiLb1EEE7is_evenNS0_8NullTypeEiNS2_19streaming_context_tIlLb1EEELS5_2EEEvT0_T1_T2_T3_T4_T5_T6_T7_iT8_NS1_7vsmem_tE_param_0,
	.param .align 8 .b8 _ZN3cub18CUB_300001_SM_10006detail6select23DeviceSelectSweepKernelINS2_10policy_hubIiilLb0ELNS0_10SelectImplE2EE10Policy1000EPiN6thrust24THRUST_300001_SM_1000_NS6detail15normal_iteratorINSA_10device_ptrIiEEEESF_PlNS0_13ScanTileStateIiLb1EEE7is_evenNS0_8NullTypeEiNS2_19streaming_context_tIlLb1EEELS5_2EEEvT0_T1_T2_T3_T4_T5_T6_T7_iT8_NS1_7vsmem_tE_param_1[8],
	.param .align 8 .b8 _ZN3cub18CUB_300001_SM_10006detail6select23DeviceSelectSweepKernelINS2_10policy_hubIiilLb0ELNS0_10SelectImplE2EE10Policy1000EPiN6thrust24THRUST_300001_SM_1000_NS6detail15normal_iteratorINSA_10device_ptrIiEEEESF_PlNS0_13ScanTileStateIiLb1EEE7is_evenNS0_8NullTypeEiNS2_19streaming_context_tIlLb1EEELS5_2EEEvT0_T1_T2_T3_T4_T5_T6_T7_iT8_NS1_7vsmem_tE_param_2[8],
	.param .u64 .ptr .align 1 _ZN3cub18CUB_300001_SM_10006detail6select23DeviceSelectSweepKernelINS2_10policy_hubIiilLb0ELNS0_10SelectImplE2EE10Policy1000EPiN6thrust24THRUST_300001_SM_1000_NS6detail15normal_iteratorINSA_10device_ptrIiEEEESF_PlNS0_13ScanTileStateIiLb1EEE7is_evenNS0_8NullTypeEiNS2_19streaming_context_tIlLb1EEELS5_2EEEvT0_T1_T2_T3_T4_T5_T6_T7_iT8_NS1_7vsmem_tE_param_3,
	.param .align 8 .b8 _ZN3cub18CUB_300001_SM_10006detail6select23DeviceSelectSweepKernelINS2_10policy_hubIiilLb0ELNS0_10SelectImplE2EE10Policy1000EPiN6thrust24THRUST_300001_SM_1000_NS6detail15normal_iteratorINSA_10device_ptrIiEEEESF_PlNS0_13ScanTileStateIiLb1EEE7is_evenNS0_8NullTypeEiNS2_19streaming_context_tIlLb1EEELS5_2EEEvT0_T1_T2_T3_T4_T5_T6_T7_iT8_NS1_7vsmem_tE_param_4[8],
	.param .align 1 .b8 _ZN3cub18CUB_300001_SM_10006detail6select23DeviceSelectSweepKernelINS2_10policy_hubIiilLb0ELNS0_10SelectImplE2EE10Policy1000EPiN6thrust24THRUST_300001_SM_1000_NS6detail15normal_iteratorINSA_10device_ptrIiEEEESF_PlNS0_13ScanTileStateIiLb1EEE7is_evenNS0_8NullTypeEiNS2_19streaming_context_tIlLb1EEELS5_2EEEvT0_T1_T2_T3_T4_T5_T6_T7_iT8_NS1_7vsmem_tE_param_5[1],
	.param .align 1 .b8 _ZN3cub18CUB_300001_SM_10006detail6select23DeviceSelectSweepKernelINS2_10policy_hubIiilLb0ELNS0_10SelectImplE2EE10Policy1000EPiN6thrust24THRUST_300001_SM_1000_NS6detail15normal_iteratorINSA_10device_ptrIiEEEESF_PlNS0_13ScanTileStateIiLb1EEE7is_evenNS0_8NullTypeEiNS2_19streaming_context_tIlLb1EEELS5_2EEEvT0_T1_T2_T3_T4_T5_T6_T7_iT8_NS1_7vsmem_tE_param_6[1],
	.param .u32 _ZN3cub18CUB_300001_SM_10006detail6select23DeviceSelectSweepKernelINS2_10policy_hubIiilLb0ELNS0_10SelectImplE2EE10Policy1000EPiN6thrust24THRUST_300001_SM_1000_NS6detail15normal_iteratorINSA_10device_ptrIiEEEESF_PlNS0_13ScanTileStateIiLb1EEE7is_evenNS0_8NullTypeEiNS2_19streaming_context_tIlLb1EEELS5_2EEEvT0_T1_T2_T3_T4_T5_T6_T7_iT8_NS1_7vsmem_tE_param_7,
	.param .u32 _ZN3cub18CUB_300001_SM_10006detail6select23DeviceSelectSweepKernelINS2_10policy_hubIiilLb0ELNS0_10SelectImplE2EE10Policy1000EPiN6thrust24THRUST_300001_SM_1000_NS6detail15normal_iteratorINSA_10device_ptrIiEEEESF_PlNS0_13ScanTileStateIiLb1EEE7is_evenNS0_8NullTypeEiNS2_19streaming_context_tIlLb1EEELS5_2EEEvT0_T1_T2_T3_T4_T5_T6_T7_iT8_NS1_7vsmem_tE_param_8,
	.param .align 8 .b8 _ZN3cub18CUB_300001_SM_10006detail6select23DeviceSelectSweepKernelINS2_10policy_hubIiilLb0ELNS0_10SelectImplE2EE10Policy1000EPiN6thrust24THRUST_300001_SM_1000_NS6detail15normal_iteratorINSA_10device_ptrIiEEEESF_PlNS0_13ScanTileStateIiLb1EEE7is_evenNS0_8NullTypeEiNS2_19streaming_context_tIlLb1EEELS5_2EEEvT0_T1_T2_T3_T4_T5_T6_T7_iT8_NS1_7vsmem_tE_param_9[40],
	.param .align 8 .b8 _ZN3cub18CUB_300001_SM_10006detail6select23DeviceSelectSweepKernelINS2_10policy_hubIiilLb0ELNS0_10SelectImplE2EE10Policy1000EPiN6thrust24THRUST_300001_SM_1000_NS6detail15normal_iteratorINSA_10device_ptrIiEEEESF_PlNS0_13ScanTileStateIiLb1EEE7is_evenNS0_8NullTypeEiNS2_19streaming_context_tIlLb1EEELS5_2EEEvT0_T1_T2_T3_T4_T5_T6_T7_iT8_NS1_7vsmem_tE_param_10[8]
)
.maxntid 352
{
	.reg .pred 	%p<427>;
	.reg .b16 	%rs<126>;
	.reg .b32 	%r<1825>;
	.reg .b64 	%rd<1262>;
	// demoted variable
	.shared .align 16 .b8 _ZZN3cub18CUB_300001_SM_10006detail6select23DeviceSelectSweepKernelINS2_10policy_hubIiilLb0ELNS0_10SelectImplE2EE10Policy1000EPiN6thrust24THRUST_300001_SM_1000_NS6detail15normal_iteratorINSA_10device_ptrIiEEEESF_PlNS0_13ScanTileStateIiLb1EEE7is_evenNS0_8NullTypeEiNS2_19streaming_context_tIlLb1EEELS5_2EEEvT0_T1_T2_T3_T4_T5_T6_T7_iT8_NS1_7vsmem_tEE19static_temp_storage[19712];
	ld.param.u64 	%rd3, [_ZN3cub18CUB_300001_SM_10006detail6select23DeviceSelectSweepKernelINS2_10policy_hubIiilLb0ELNS0_10SelectImplE2EE10Policy1000EPiN6thrust24THRUST_300001_SM_1000_NS6detail15normal_iteratorINSA_10device_ptrIiEEEESF_PlNS0_13ScanTileStateIiLb1EEE7is_evenNS0_8NullTypeEiNS2_19streaming_context_tIlLb1EEELS5_2EEEvT0_T1_T2_T3_T4_T5_T6_T7_iT8_NS1_7vsmem_tE_param_4];
	ld.param.u64 	%rd435, [_ZN3cub18CUB_300001_SM_10006detail6select23DeviceSelectSweepKernelINS2_10policy_hubIiilLb0ELNS0_10SelectImplE2EE10Policy1000EPiN6thrust24THRUST_300001_SM_1000_NS6detail15normal_iteratorINSA_10device_ptrIiEEEESF_PlNS0_13ScanTileStateIiLb1EEE7is_evenNS0_8NullTypeEiNS2_19streaming_context_tIlLb1EEELS5_2EEEvT0_T1_T2_T3_T4_T5_T6_T7_iT8_NS1_7vsmem_tE_param_1];
	ld.param.u64 	%rd436, [_ZN3cub18CUB_300001_SM_10006detail6select23DeviceSelectSweepKernelINS2_10policy_hubIiilLb0ELNS0_10SelectImplE2EE10Policy1000EPiN6thrust24THRUST_300001_SM_1000_NS6detail15normal_iteratorINSA_10device_ptrIiEEEESF_PlNS0_13ScanTileStateIiLb1EEE7is_evenNS0_8NullTypeEiNS2_19streaming_context_tIlLb1EEELS5_2EEEvT0_T1_T2_T3_T4_T5_T6_T7_iT8_NS1_7vsmem_tE_param_2];
	ld.param.u64 	%rd432, [_ZN3cub18CUB_300001_SM_10006detail6select23DeviceSelectSweepKernelINS2_10policy_hubIiilLb0ELNS0_10SelectImplE2EE10Policy1000EPiN6thrust24THRUST_300001_SM_1000_NS6detail15normal_iteratorINSA_10device_ptrIiEEEESF_PlNS0_13ScanTileStateIiLb1EEE7is_evenNS0_8NullTypeEiNS2_19streaming_context_tIlLb1EEELS5_2EEEvT0_T1_T2_T3_T4_T5_T6_T7_iT8_NS1_7vsmem_tE_param_0];
	ld.param.u32 	%r363, [_ZN3cub18CUB_300001_SM_10006detail6select23DeviceSelectSweepKernelINS2_10policy_hubIiilLb0ELNS0_10SelectImplE2EE10Policy1000EPiN6thrust24THRUST_300001_SM_1000_NS6detail15normal_iteratorINSA_10device_ptrIiEEEESF_PlNS0_13ScanTileStateIiLb1EEE7is_evenNS0_8NullTypeEiNS2_19streaming_context_tIlLb1EEELS5_2EEEvT0_T1_T2_T3_T4_T5_T6_T7_iT8_NS1_7vsmem_tE_param_7];
	ld.param.u32 	%r364, [_ZN3cub18CUB_300001_SM_10006detail6select23DeviceSelectSweepKernelINS2_10policy_hubIiilLb0ELNS0_10SelectImplE2EE10Policy1000EPiN6thrust24THRUST_300001_SM_1000_NS6detail15normal_iteratorINSA_10device_ptrIiEEEESF_PlNS0_13ScanTileStateIiLb1EEE7is_evenNS0_8NullTypeEiNS2_19streaming_context_tIlLb1EEELS5_2EEEvT0_T1_T2_T3_T4_T5_T6_T7_iT8_NS1_7vsmem_tE_param_8];
	mov.b64 	%rd434, _ZN3cub18CUB_300001_SM_10006detail6select23DeviceSelectSweepKernelINS2_10policy_hubIiilLb0ELNS0_10SelectImplE2EE10Policy1000EPiN6thrust24THRUST_300001_SM_1000_NS6detail15normal_iteratorINSA_10device_ptrIiEEEESF_PlNS0_13ScanTileStateIiLb1EEE7is_evenNS0_8NullTypeEiNS2_19streaming_context_tIlLb1EEELS5_2EEEvT0_T1_T2_T3_T4_T5_T6_T7_iT8_NS1_7vsmem_tE_param_9;
	mov.u64 	%rd1, %rd434;
	cvta.to.global.u64 	%rd2, %rd432;
	cvta.to.global.u64 	%rd4, %rd436;
	cvta.to.global.u64 	%rd5, %rd435;
	mov.u32 	%r365, %ctaid.x;
	mov.u32 	%r366, %nctaid.y;
	mov.u32 	%r367, %ctaid.y;
	mad.lo.s32 	%r1810, %r365, %r366, %r367;
	mul.lo.s32 	%r2, %r1810, 4928;
	add.s32 	%r368, %r364, -1;
	setp.ge.s32 	%p1, %r1810, %r368;
	@%p1 bra 	$L__BB9_222;
	setp.ne.s32 	%p259, %r1810, 0;
	@%p259 bra 	$L__BB9_105;
	ld.param.u64 	%rd1090, [_ZN3cub18CUB_300001_SM_10006detail6select23DeviceSelectSweepKernelINS2_10policy_hubIiilLb0ELNS0_10SelectImplE2EE10Policy1000EPiN6thrust24THRUST_300001_SM_1000_NS6detail15normal_iteratorINSA_10device_ptrIiEEEESF_PlNS0_13ScanTileStateIiLb1EEE7is_evenNS0_8NullTypeEiNS2_19streaming_context_tIlLb1EEELS5_2EEEvT0_T1_T2_T3_T4_T5_T6_T7_iT8_NS1_7vsmem_tE_param_0];
	mov.u64 	%rd949, %rd434;
	ld.param.u8 	%rs97, [%rd949];
	setp.eq.s16 	%p357, %rs97, 0;
	ld.param.u64 	%rd950, [%rd949+16];
	selp.b64 	%rd951, %rd950, 0, %p357;
	mad.lo.s32 	%r1526, %r365, %r366, %r367;
	mul.lo.s32 	%r1527, %r1526, 4928;
	cvt.u64.u32 	%rd952, %r1527;
	add.s64 	%rd953, %rd951, %rd952;
	mov.u32 	%r3, %tid.x;
	mul.lo.s32 	%r1528, %r3, 14;
	cvt.u64.u32 	%rd954, %r1528;
	add.s64 	%rd955, %rd953, %rd954;
	cvta.to.global.u64 	%rd956, %rd1090;
	shl.b64 	%rd957, %rd955, 2;
	add.s64 	%rd958, %rd956, %rd957;
	ld.global.u32 	%r4, [%rd958];
	ld.global.u32 	%r5, [%rd958+4];
	ld.global.u32 	%r6, [%rd958+8];
	ld.global.u32 	%r7, [%rd958+12];
	ld.global.u32 	%r8, [%rd958+16];
	ld.global.u32 	%r9, [%rd958+20];
	ld.global.u32 	%r10, [%rd958+24];
	ld.global.u32 	%r11, [%rd958+28];
	ld.global.u32 	%r12, [%rd958+32];
	ld.global.u32 	%r13, [%rd958+36];
	ld.global.u32 	%r14, [%rd958+40];
	ld.global.u32 	%r15, [%rd958+44];
	ld.global.u32 	%r16, [%rd958+48];
	ld.global.u32 	%r17, [%rd958+52];
	bar.sync 	0;
	add.s64 	%rd959, %rd5, %rd957;
	ld.global.u32 	%r1529, [%rd959];
	ld.global.u32 	%r1530, [%rd959+4];
	ld.global.u32 	%r1531, [%rd959+8];
	ld.global.u32 	%r1532, [%rd959+12];
	ld.global.u32 	%r1533, [%rd959+16];
	ld.global.u32 	%r1534, [%rd959+20];
	ld.global.u32 	%r1535, [%rd959+24];
	ld.global.u32 	%r1536, [%rd959+28];
	ld.global.u32 	%r1537, [%rd959+32];
	ld.global.u32 	%r1538, [%rd959+36];
	ld.global.u32 	%r1539, [%rd959+40];
	ld.global.u32 	%r1540, [%rd959+44];
	ld.global.u32 	%r1541, [%rd959+48];
	ld.global.u32 	%r1542, [%rd959+52];
	and.b32  	%r18, %r1529, 1;
	xor.b32  	%r1543, %r18, 1;
	and.b32  	%r19, %r1530, 1;
	xor.b32  	%r20, %r19, 1;
	and.b32  	%r21, %r1531, 1;
	xor.b32  	%r22, %r21, 1;
	and.b32  	%r23, %r1532, 1;
	xor.b32  	%r1544, %r23, 1;
	and.b32  	%r24, %r1533, 1;
	xor.b32  	%r1545, %r24, 1;
	and.b32  	%r25, %r1534, 1;
	xor.b32  	%r1546, %r25, 1;
	and.b32  	%r26, %r1535, 1;
	xor.b32  	%r1547, %r26, 1;
	and.b32  	%r27, %r1536, 1;
	xor.b32  	%r28, %r27, 1;
	and.b32  	%r29, %r1537, 1;
	xor.b32  	%r30, %r29, 1;
	and.b32  	%r31, %r1538, 1;
	xor.b32  	%r1548, %r31, 1;
	and.b32  	%r32, %r1539, 1;
	xor.b32  	%r1549, %r32, 1;
	and.b32  	%r33, %r1540, 1;
	xor.b32  	%r1550, %r33, 1;
	and.b32  	%r34, %r1541, 1;
	xor.b32  	%r1551, %r34, 1;
	and.b32  	%r35, %r1542, 1;
	xor.b32  	%r1552, %r35, 1;
	bar.sync 	0;
	add.s32 	%r1553, %r20, %r1543;
	add.s32 	%r36, %r22, %r1553;
	add.s32 	%r1554, %r1544, %r36;
	add.s32 	%r1555, %r1545, %r1554;
	add.s32 	%r1556, %r1546, %r1555;
	add.s32 	%r1557, %r1547, %r1556;
	add.s32 	%r37, %r28, %r1557;
	add.s32 	%r38, %r30, %r37;
	add.s32 	%r1558, %r1548, %r38;
	add.s32 	%r1559, %r1549, %r1558;
	add.s32 	%r1560, %r1550, %r1559;
	add.s32 	%r1561, %r1551, %r1560;
	add.s32 	%r1497, %r1552, %r1561;
	// begin inline asm
	mov.u32 %r1492, %laneid;
	// end inline asm
	mov.b32 	%r1495, 1;
	mov.b32 	%r1520, 0;
	mov.b32 	%r1522, -1;
	// begin inline asm
	{  .reg .s32 r0;  .reg .pred p;  shfl.sync.up.b32 r0|p, %r1497, %r1495, %r1520, %r1522;  @p add.s32 r0, r0, %r1497;  mov.s32 %r1493, r0;}
	// end inline asm
	mov.b32 	%r1501, 2;
	// begin inline asm
	{  .reg .s32 r0;  .reg .pred p;  shfl.sync.up.b32 r0|p, %r1493, %r1501, %r1520, %r1522;  @p add.s32 r0, r0, %r1493;  mov.s32 %r1499, r0;}
	// end inline asm
	mov.b32 	%r1507, 4;
	// begin inline asm
	{  .reg .s32 r0;  .reg .pred p;  shfl.sync.up.b32 r0|p, %r1499, %r1507, %r1520, %r1522;  @p add.s32 r0, r0, %r1499;  mov.s32 %r1505, r0;}
	// end inline asm
	mov.b32 	%r1513, 8;
	// begin inline asm
	{  .reg .s32 r0;  .reg .pred p;  shfl.sync.up.b32 r0|p, %r1505, %r1513, %r1520, %r1522;  @p add.s32 r0, r0, %r1505;  mov.s32 %r1511, r0;}
	// end inline asm
	mov.b32 	%r1519, 16;
	// begin inline asm
	{  .reg .s32 r0;  .reg .pred p;  shfl.sync.up.b32 r0|p, %r1511, %r1519, %r1520, %r1522;  @p add.s32 r0, r0, %r1511;  mov.s32 %r1517, r0;}
	// end inline asm
	setp.ne.s32 	%p358, %r1492, 31;
	@%p358 bra 	$L__BB9_4;
	shr.u32 	%r1562, %r3, 3;
	and.b32  	%r1563, %r1562, 124;
	mov.u32 	%r1564, _ZZN3cub18CUB_300001_SM_10006detail6select23DeviceSelectSweepKernelINS2_10policy_hubIiilLb0ELNS0_10SelectImplE2EE10Policy1000EPiN6thrust24THRUST_300001_SM_1000_NS6detail15normal_iteratorINSA_10device_ptrIiEEEESF_PlNS0_13ScanTileStateIiLb1EEE7is_evenNS0_8NullTypeEiNS2_19streaming_context_tIlLb1EEELS5_2EEEvT0_T1_T2_T3_T4_T5_T6_T7_iT8_NS1_7vsmem_tEE19static_temp_storage;
	add.s32 	%r1565, %r1564, %r1563;
	st.shared.u32 	[%r1565], %r1517;
$L__BB9_4:
	bar.sync 	0;
	ld.shared.v4.u32 	{%r1566, %r1567, %r1568, %r1569}, [_ZZN3cub18CUB_300001_SM_10006detail6select23DeviceSelectSweepKernelINS2_10policy_hubIiilLb0ELNS0_10SelectImplE2EE10Policy1000EPiN6thrust24THRUST_300001_SM_1000_NS6detail15normal_iteratorINSA_10device_ptrIiEEEESF_PlNS0_13ScanTileStateIiLb1EEE7is_evenNS0_8NullTypeEiNS2_19streaming_context_tIlLb1EEELS5_2EEEvT0_T1_T2_T3_T4_T5_T6_T7_iT8_NS1_7vsmem_tEE19static_temp_storage];
	shr.u32 	%r1570, %r3, 5;
	add.s32 	%r1571, %r1567, %r1566;
	setp.eq.s32 	%p359, %r1570, 2;
	selp.b32 	%r1572, %r1571, %r1566, %p359;
	add.s32 	%r1573, %r1571, %r1568;
	setp.eq.s32 	%p360, %r1570, 3;
	selp.b32 	%r1574, %r1573, %r1572, %p360;
	add.s32 	%r1575, %r1573, %r1569;
	setp.eq.s32 	%p361, %r1570, 4;
	selp.b32 	%r1576, %r1575, %r1574, %p361;
	ld.shared.v4.u32 	{%r1577, %r1578, %r1579, %r1580}, [_ZZN3cub18CUB_300001_SM_10006detail6select23DeviceSelectSweepKernelINS2_10policy_hubIiilLb0ELNS0_10SelectImplE2EE10Policy1000EPiN6thrust24THRUST_300001_SM_1000_NS6detail15normal_iteratorINSA_10device_ptrIiEEEESF_PlNS0_13ScanTileStateIiLb1EEE7is_evenNS0_8NullTypeEiNS2_19streaming_context_tIlLb1EEELS5_2EEEvT0_T1_T2_T3_T4_T5_T6_T7_iT8_NS1_7vsmem_tEE19static_temp_storage+16];
	add.s32 	%r1581, %r1575, %r1577;
	setp.eq.s32 	%p362, %r1570, 5;
	selp.b32 	%r1582, %r1581, %r1576, %p362;
	add.s32 	%r1583, %r1581, %r1578;
	setp.eq.s32 	%p363, %r1570, 6;
	selp.b32 	%r1584, %r1583, %r1582, %p363;
	add.s32 	%r1585, %r1583, %r1579;
	setp.eq.s32 	%p364, %r1570, 7;
	selp.b32 	%r1586, %r1585, %r1584, %p364;
	add.s32 	%r1587, %r1585, %r1580;
	setp.eq.s32 	%p365, %r1570, 8;
	selp.b32 	%r1588, %r1587, %r1586, %p365;
	.pragma "used_bytes_mask 4095";
	ld.shared.v4.u32 	{%r1589, %r1590, %r1591, %r1592}, [_ZZN3cub18CUB_300001_SM_10006detail6select23DeviceSelectSweepKernelINS2_10policy_hubIiilLb0ELNS0_10SelectImplE2EE10Policy1000EPiN6thrust24THRUST_300001_SM_1000_NS6detail15normal_iteratorINSA_10device_ptrIiEEEESF_PlNS0_13ScanTileStateIiLb1EEE7is_evenNS0_8NullTypeEiNS2_19streaming_context_tIlLb1EEELS5_2EEEvT0_T1_T2_T3_T4_T5_T6_T7_iT8_NS1_7vsmem_tEE19static_temp_storage+32];
	add.s32 	%r1593, %r1587, %r1589;
	setp.eq.s32 	%p366, %r1570, 9;
	selp.b32 	%r1594, %r1593, %r1588, %p366;
	add.s32 	%r1595, %r1593, %r1590;
	setp.eq.s32 	%p367, %r1570, 10;
	selp.b32 	%r1596, %r1595, %r1594, %p367;
	add.s32 	%r42, %r1595, %r1591;
	setp.lt.u32 	%p368, %r3, 32;
	selp.b32 	%r1597, 0, %r1596, %p368;
	setp.eq.s32 	%p369, %r1492, 0;
	sub.s32 	%r1598, %r1517, %r1497;
	selp.b32 	%r1599, 0, %r1598, %p369;
	add.s32 	%r43, %r1597, %r1599;
	setp.ne.s32 	%p370, %r3, 0;
	@%p370 bra 	$L__BB9_6;
	add.s64 	%rd960, %rd3, 256;
	mov.b32 	%r1600, 101;
	// begin inline asm
	st.relaxed.gpu.v2.u32 [%rd960], {%r1600, %r42};
	// end inline asm
$L__BB9_6:
	bar.sync 	0;
	sub.s32 	%r44, 4928, %r42;
	sub.s32 	%r1603, %r1528, %r43;
	setp.eq.s32 	%p371, %r18, 0;
	add.s32 	%r1604, %r43, %r44;
	selp.b32 	%r1605, %r1604, %r1603, %p371;
	shl.b32 	%r1606, %r1605, 2;
	mov.u32 	%r1607, _ZZN3cub18CUB_300001_SM_10006detail6select23DeviceSelectSweepKernelINS2_10policy_hubIiilLb0ELNS0_10SelectImplE2EE10Policy1000EPiN6thrust24THRUST_300001_SM_1000_NS6detail15normal_iteratorINSA_10device_ptrIiEEEESF_PlNS0_13ScanTileStateIiLb1EEE7is_evenNS0_8NullTypeEiNS2_19streaming_context_tIlLb1EEELS5_2EEEvT0_T1_T2_T3_T4_T5_T6_T7_iT8_NS1_7vsmem_tEE19static_temp_storage;
	add.s32 	%r1608, %r1607, %r1606;
	st.shared.u32 	[%r1608], %r4;
	add.s32 	%r1610, %r43, %r1543;
	sub.s32 	%r1611, %r1528, %r1610;
	add.s32 	%r1612, %r1611, 1;
	setp.eq.s32 	%p372, %r19, 0;
	add.s32 	%r1613, %r1604, %r1543;
	selp.b32 	%r1614, %r1613, %r1612, %p372;
	shl.b32 	%r1615, %r1614, 2;
	add.s32 	%r1616, %r1607, %r1615;
	st.shared.u32 	[%r1616], %r5;
	add.s32 	%r1618, %r1553, %r43;
	sub.s32 	%r1619, %r1528, %r1618;
	add.s32 	%r1620, %r1619, 2;
	setp.eq.s32 	%p373, %r21, 0;
	add.s32 	%r1621, %r1613, %r20;
	selp.b32 	%r1622, %r1621, %r1620, %p373;
	shl.b32 	%r1623, %r1622, 2;
	add.s32 	%r1624, %r1607, %r1623;
	st.shared.u32 	[%r1624], %r6;
	add.s32 	%r1625, %r36, %r43;
	sub.s32 	%r1626, %r1528, %r1625;
	add.s32 	%r1627, %r1626, 3;
	setp.eq.s32 	%p374, %r23, 0;
	add.s32 	%r1628, %r1621, %r22;
	selp.b32 	%r1629, %r1628, %r1627, %p374;
	shl.b32 	%r1630, %r1629, 2;
	add.s32 	%r1631, %r1607, %r1630;
	st.shared.u32 	[%r1631], %r7;
	xor.b32  	%r1632, %r23, 1;
	add.s32 	%r1633, %r1625, %r1632;
	sub.s32 	%r1634, %r1528, %r1633;
	add.s32 	%r1635, %r1634, 4;
	setp.eq.s32 	%p375, %r24, 0;
	add.s32 	%r1636, %r1628, %r1632;
	selp.b32 	%r1637, %r1636, %r1635, %p375;
	shl.b32 	%r1638, %r1637, 2;
	add.s32 	%r1639, %r1607, %r1638;
	st.shared.u32 	[%r1639], %r8;
	xor.b32  	%r1640, %r24, 1;
	add.s32 	%r1641, %r1633, %r1640;
	sub.s32 	%r1642, %r1528, %r1641;
	add.s32 	%r1643, %r1642, 5;
	setp.eq.s32 	%p376, %r25, 0;
	add.s32 	%r1644, %r1636, %r1640;
	selp.b32 	%r1645, %r1644, %r1643, %p376;
	shl.b32 	%r1646, %r1645, 2;
	add.s32 	%r1647, %r1607, %r1646;
	st.shared.u32 	[%r1647], %r9;
	xor.b32  	%r1648, %r25, 1;
	add.s32 	%r1649, %r1641, %r1648;
	sub.s32 	%r1650, %r1528, %r1649;
	add.s32 	%r1651, %r1650, 6;
	setp.eq.s32 	%p377, %r26, 0;
	add.s32 	%r1652, %r1644, %r1648;
	selp.b32 	%r1653, %r1652, %r1651, %p377;
	shl.b32 	%r1654, %r1653, 2;
	add.s32 	%r1655, %r1607, %r1654;
	st.shared.u32 	[%r1655], %r10;
	xor.b32  	%r1656, %r26, 1;
	add.s32 	%r1657, %r1649, %r1656;
	sub.s32 	%r1658, %r1528, %r1657;
	add.s32 	%r1659, %r1658, 7;
	setp.eq.s32 	%p378, %r27, 0;
	add.s32 	%r1660, %r1652, %r1656;
	selp.b32 	%r1661, %r1660, %r1659, %p378;
	shl.b32 	%r1662, %r1661, 2;
	add.s32 	%r1663, %r1607, %r1662;
	st.shared.u32 	[%r1663], %r11;
	add.s32 	%r1664, %r37, %r43;
	sub.s32 	%r1665, %r1528, %r1664;
	add.s32 	%r1666, %r1665, 8;
	setp.eq.s32 	%p379, %r29, 0;
	add.s32 	%r1667, %r1660, %r28;
	selp.b32 	%r1668, %r1667, %r1666, %p379;
	shl.b32 	%r1669, %r1668, 2;
	add.s32 	%r1670, %r1607, %r1669;
	st.shared.u32 	[%r1670], %r12;
	add.s32 	%r1671, %r38, %r43;
	sub.s32 	%r1672, %r1528, %r1671;
	add.s32 	%r1673, %r1672, 9;
	setp.eq.s32 	%p380, %r31, 0;
	add.s32 	%r1674, %r1667, %r30;
	selp.b32 	%r1675, %r1674, %r1673, %p380;
	shl.b32 	%r1676, %r1675, 2;
	add.s32 	%r1677, %r1607, %r1676;
	st.shared.u32 	[%r1677], %r13;
	xor.b32  	%r1678, %r31, 1;
	add.s32 	%r1679, %r1671, %r1678;
	sub.s32 	%r1680, %r1528, %r1679;
	add.s32 	%r1681, %r1680, 10;
	setp.eq.s32 	%p381, %r32, 0;
	add.s32 	%r1682, %r1674, %r1678;
	selp.b32 	%r1683, %r1682, %r1681, %p381;
	shl.b32 	%r1684, %r1683, 2;
	add.s32 	%r1685, %r1607, %r1684;
	st.shared.u32 	[%r1685], %r14;
	xor.b32  	%r1686, %r32, 1;
	add.s32 	%r1687, %r1679, %r1686;
	sub.s32 	%r1688, %r1528, %r1687;
	add.s32 	%r1689, %r1688, 11;
	setp.eq.s32 	%p382, %r33, 0;
	add.s32 	%r1690, %r1682, %r1686;
	selp.b32 	%r1691, %r1690, %r1689, %p382;
	shl.b32 	%r1692, %r1691, 2;
	add.s32 	%r1693, %r1607, %r1692;
	st.shared.u32 	[%r1693], %r15;
	xor.b32  	%r1694, %r33, 1;
	add.s32 	%r1695, %r1687, %r1694;
	sub.s32 	%r1696, %r1528, %r1695;
	add.s32 	%r1697, %r1696, 12;
	setp.eq.s32 	%p383, %r34, 0;
	add.s32 	%r1698, %r1690, %r1694;
	selp.b32 	%r1699, %r1698, %r1697, %p383;
	shl.b32 	%r1700, %r1699, 2;
	add.s32 	%r1701, %r1607, %r1700;
	st.shared.u32 	[%r1701], %r16;
	xor.b32  	%r1702, %r34, 1;
	add.s32 	%r1703, %r1695, %r1702;
	sub.s32 	%r1704, %r1528, %r1703;
	add.s32 	%r1705, %r1704, 13;
	setp.eq.s32 	%p384, %r35, 0;
	add.s32 	%r1706, %r1698, %r1702;
	selp.b32 	%r1707, %r1706, %r1705, %p384;
	shl.b32 	%r1708, %r1707, 2;
	add.s32 	%r1709, %r1607, %r1708;
	st.shared.u32 	[%r1709], %r17;
	bar.sync 	0;
	mov.u64 	%rd961, %rd434;
	ld.param.u8 	%rs1, [%rd961];
	ld.param.u64 	%rd962, [%rd961+24];
	cvta.to.global.u64 	%rd6, %rd962;
	ld.param.u64 	%rd7, [%rd961+8];
	ld.param.u64 	%rd8, [%rd961+16];
	setp.ge.s32 	%p385, %r3, %r44;
	@%p385 bra 	$L__BB9_10;
	setp.ne.s16 	%p387, %rs1, 0;
	mov.b64 	%rd1092, 0;
	@%p387 bra 	$L__BB9_9;
	ld.global.u64 	%rd966, [%rd6];
	sub.s64 	%rd1092, %rd8, %rd966;
$L__BB9_9:
	cvt.u64.u32 	%rd967, %r3;
	add.s64 	%rd968, %rd1092, %rd967;
	not.b64 	%rd969, %rd968;
	add.s64 	%rd1094, %rd7, %rd969;
	bra.uni 	$L__BB9_13;
$L__BB9_10:
	setp.ne.s16 	%p386, %rs1, 0;
	mov.b64 	%rd1093, 0;
	@%p386 bra 	$L__BB9_12;
	ld.global.u64 	%rd1093, [%rd6];
$L__BB9_12:
	sub.s32 	%r1710, %r3, %r44;
	cvt.s64.s32 	%rd964, %r1710;
	add.s64 	%rd1094, %rd1093, %rd964;
$L__BB9_13:
	shl.b32 	%r1711, %r3, 2;
	add.s32 	%r45, %r1607, %r1711;
	ld.shared.u32 	%r1713, [%r45];
	shl.b64 	%rd970, %rd1094, 2;
	add.s64 	%rd971, %rd4, %rd970;
	st.global.u32 	[%rd971], %r1713;
	add.s32 	%r46, %r3, 352;
	setp.lt.s32 	%p388, %r46, %r44;
	@%p388 bra 	$L__BB9_17;
	setp.ne.s16 	%p389, %rs1, 0;
	mov.b64 	%rd1095, 0;
	@%p389 bra 	$L__BB9_16;
	ld.global.u64 	%rd1095, [%rd6];
$L__BB9_16:
	sub.s32 	%r1714, %r46, %r44;
	cvt.s64.s32 	%rd973, %r1714;
	add.s64 	%rd1097, %rd1095, %rd973;
	bra.uni 	$L__BB9_20;
$L__BB9_17:
	setp.ne.s16 	%p390, %rs1, 0;
	mov.b64 	%rd1096, 0;
	@%p390 bra 	$L__BB9_19;
	ld.global.u64 	%rd975, [%rd6];
	sub.s64 	%rd1096, %rd8, %rd975;
$L__BB9_19:
	cvt.u64.u32 	%rd976, %r46;
	add.s64 	%rd977, %rd1096, %rd976;
	not.b64 	%rd978, %rd977;
	add.s64 	%rd1097, %rd7, %rd978;
$L__BB9_20:
	ld.shared.u32 	%r1715, [%r45+1408];
	shl.b64 	%rd979, %rd1097, 2;
	add.s64 	%rd980, %rd4, %rd979;
	st.global.u32 	[%rd980], %r1715;
	add.s32 	%r47, %r3, 704;
	setp.lt.s32 	%p391, %r47, %r44;
	@%p391 bra 	$L__BB9_24;
	setp.ne.s16 	%p392, %rs1, 0;
	mov.b64 	%rd1098, 0;
	@%p392 bra 	$L__BB9_23;
	ld.global.u64 	%rd1098, [%rd6];
$L__BB9_23:
	sub.s32 	%r1716, %r47, %r44;
	cvt.s64.s32 	%rd982, %r1716;
	add.s64 	%rd1100, %rd1098, %rd982;
	bra.uni 	$L__BB9_27;
$L__BB9_24:
	setp.ne.s16 	%p393, %rs1, 0;
	mov.b64 	%rd1099, 0;
	@%p393 bra 	$L__BB9_26;
	ld.global.u64 	%rd984, [%rd6];
	sub.s64 	%rd1099, %rd8, %rd984;
$L__BB9_26:
	cvt.u64.u32 	%rd985, %r47;
	add.s64 	%rd986, %rd1099, %rd985;
	not.b64 	%rd987, %rd986;
	add.s64 	%rd1100, %rd7, %rd987;
$L__BB9_27:
	ld.shared.u32 	%r1717, [%r45+2816];
	shl.b64 	%rd988, %rd1100, 2;
	add.s64 	%rd989, %rd4, %rd988;
	st.global.u32 	[%rd989], %r1717;
	add.s32 	%r48, %r3, 1056;
	setp.lt.s32 	%p394, %r48, %r44;
	@%p394 bra 	$L__BB9_31;
	setp.ne.s16 	%p395, %rs1, 0;
	mov.b64 	%rd1101, 0;
	@%p395 bra 	$L__BB9_30;
	ld.global.u64 	%rd1101, [%rd6];
$L__BB9_30:
	sub.s32 	%r1718, %r48, %r44;
	cvt.s64.s32 	%rd991, %r1718;
	add.s64 	%rd1103, %rd1101, %rd991;
	bra.uni 	$L__BB9_34;
$L__BB9_31:
	setp.ne.s16 	%p396, %rs1, 0;
	mov.b64 	%rd1102, 0;
	@%p396 bra 	$L__BB9_33;
	ld.global.u64 	%rd993, [%rd6];
	sub.s64 	%rd1102, %rd8, %rd993;
$L__BB9_33:
	cvt.u64.u32 	%rd994, %r48;
	add.s64 	%rd995, %rd1102, %rd994;
	not.b64 	%rd996, %rd995;
	add.s64 	%rd1103, %rd7, %rd996;
$L__BB9_34:
	ld.shared.u32 	%r1719, [%r45+4224];
	shl.b64 	%rd997, %rd1103, 2;
	add.s64 	%rd998, %rd4, %rd997;
	st.global.u32 	[%rd998], %r1719;
	add.s32 	%r49, %r3, 1408;
	setp.lt.s32 	%p397, %r49, %r44;
	@%p397 bra 	$L__BB9_38;
	setp.ne.s16 	%p398, %rs1, 0;
	mov.b64 	%rd1104, 0;
	@%p398 bra 	$L__BB9_37;
	ld.global.u64 	%rd1104, [%rd6];
$L__BB9_37:
	sub.s32 	%r1720, %r49, %r44;
	cvt.s64.s32 	%rd1000, %r1720;
	add.s64 	%rd1106, %rd1104, %rd1000;
	bra.uni 	$L__BB9_41;
$L__BB9_38:
	setp.ne.s16 	%p399, %rs1, 0;
	mov.b64 	%rd1105, 0;
	@%p399 bra 	$L__BB9_40;
	ld.global.u64 	%rd1002, [%rd6];
	sub.s64 	%rd1105, %rd8, %rd1002;
$L__BB9_40:
	cvt.u64.u32 	%rd1003, %r49;
	add.s64 	%rd1004, %rd1105, %rd1003;
	not.b64 	%rd1005, %rd1004;
	add.s64 	%rd1106, %rd7, %rd1005;
$L__BB9_41:
	ld.shared.u32 	%r1721, [%r45+5632];
	shl.b64 	%rd1006, %rd1106, 2;
	add.s64 	%rd1007, %rd4, %rd1006;
	st.global.u32 	[%rd1007], %r1721;
	add.s32 	%r50, %r3, 1760;
	setp.lt.s32 	%p400, %r50, %r44;
	@%p400 bra 	$L__BB9_45;
	setp.ne.s16 	%p401, %rs1, 0;
	mov.b64 	%rd1107, 0;
	@%p401 bra 	$L__BB9_44;
	ld.global.u64 	%rd1107, [%rd6];
$L__BB9_44:
	sub.s32 	%r1722, %r50, %r44;
	cvt.s64.s32 	%rd1009, %r1722;
	add.s64 	%rd1109, %rd1107, %rd1009;
	bra.uni 	$L__BB9_48;
$L__BB9_45:
	setp.ne.s16 	%p402, %rs1, 0;
	mov.b64 	%rd1108, 0;
	@%p402 bra 	$L__BB9_47;
	ld.global.u64 	%rd1011, [%rd6];
	sub.s64 	%rd1108, %rd8, %rd1011;
$L__BB9_47:
	cvt.u64.u32 	%rd1012, %r50;
	add.s64 	%rd1013, %rd1108, %rd1012;
	not.b64 	%rd1014, %rd1013;
	add.s64 	%rd1109, %rd7, %rd1014;
$L__BB9_48:
	ld.shared.u32 	%r1723, [%r45+7040];
	shl.b64 	%rd1015, %rd1109, 2;
	add.s64 	%rd1016, %rd4, %rd1015;
	st.global.u32 	[%rd1016], %r1723;
	add.s32 	%r51, %r3, 2112;
	setp.lt.s32 	%p403, %r51, %r44;
	@%p403 bra 	$L__BB9_52;
	setp.ne.s16 	%p404, %rs1, 0;
	mov.b64 	%rd1110, 0;
	@%p404 bra 	$L__BB9_51;
	ld.global.u64 	%rd1110, [%rd6];
$L__BB9_51:
	sub.s32 	%r1724, %r51, %r44;
	cvt.s64.s32 	%rd1018, %r1724;
	add.s64 	%rd1112, %rd1110, %rd1018;
	bra.uni 	$L__BB9_55;
$L__BB9_52:
	setp.ne.s16 	%p405, %rs1, 0;
	mov.b64 	%rd1111, 0;
	@%p405 bra 	$L__BB9_54;
	ld.global.u64 	%rd1020, [%rd6];
	sub.s64 	%rd1111, %rd8, %rd1020;
$L__BB9_54:
	cvt.u64.u32 	%rd1021, %r51;
	add.s64 	%rd1022, %rd1111, %rd1021;
	not.b64 	%rd1023, %rd1022;
	add.s64 	%rd1112, %rd7, %rd1023;
$L__BB9_55:
	ld.shared.u32 	%r1725, [%r45+8448];
	shl.b64 	%rd1024, %rd1112, 2;
	add.s64 	%rd1025, %rd4, %rd1024;
	st.global.u32 	[%rd1025], %r1725;
	add.s32 	%r52, %r3, 2464;
	setp.lt.s32 	%p406, %r52, %r44;
	@%p406 bra 	$L__BB9_59;
	setp.ne.s16 	%p407, %rs1, 0;
	mov.b64 	%rd1113, 0;
	@%p407 bra 	$L__BB9_58;
	ld.global.u64 	%rd1113, [%rd6];
$L__BB9_58:
	sub.s32 	%r1726, %r52, %r44;
	cvt.s64.s32 	%rd1027, %r1726;
	add.s64 	%rd1115, %rd1113, %rd1027;
	bra.uni 	$L__BB9_62;
$L__BB9_59:
	setp.ne.s16 	%p408, %rs1, 0;
	mov.b64 	%rd1114, 0;
	@%p408 bra 	$L__BB9_61;
	ld.global.u64 	%rd1029, [%rd6];
	sub.s64 	%rd1114, %rd8, %rd1029;
$L__BB9_61:
	cvt.u64.u32 	%rd1030, %r52;
	add.s64 	%rd1031, %rd1114, %rd1030;
	not.b64 	%rd1032, %rd1031;
	add.s64 	%rd1115, %rd7, %rd1032;
$L__BB9_62:
	ld.shared.u32 	%r1727, [%r45+9856];
	shl.b64 	%rd1033, %rd1115, 2;
	add.s64 	%rd1034, %rd4, %rd1033;
	st.global.u32 	[%rd1034], %r1727;
	add.s32 	%r53, %r3, 2816;
	setp.lt.s32 	%p409, %r53, %r44;
	@%p409 bra 	$L__BB9_66;
	setp.ne.s16 	%p410, %rs1, 0;
	mov.b64 	%rd1116, 0;
	@%p410 bra 	$L__BB9_65;
	ld.global.u64 	%rd1116, [%rd6];
$L__BB9_65:
	sub.s32 	%r1728, %r53, %r44;
	cvt.s64.s32 	%rd1036, %r1728;
	add.s64 	%rd1118, %rd1116, %rd1036;
	bra.uni 	$L__BB9_69;
$L__BB9_66:
	setp.ne.s16 	%p411, %rs1, 0;
	mov.b64 	%rd1117, 0;
	@%p411 bra 	$L__BB9_68;
	ld.global.u64 	%rd1038, [%rd6];
	sub.s64 	%rd1117, %rd8, %rd1038;
$L__BB9_68:
	cvt.u64.u32 	%rd1039, %r53;
	add.s64 	%rd1040, %rd1117, %rd1039;
	not.b64 	%rd1041, %rd1040;
	add.s64 	%rd1118, %rd7, %rd1041;
$L__BB9_69:
	ld.shared.u32 	%r1729, [%r45+11264];
	shl.b64 	%rd1042, %rd1118, 2;
	add.s64 	%rd1043, %rd4, %rd1042;
	st.global.u32 	[%rd1043], %r1729;
	add.s32 	%r54, %r3, 3168;
	setp.lt.s32 	%p412, %r54, %r44;
	@%p412 bra 	$L__BB9_73;
	setp.ne.s16 	%p413, %rs1, 0;
	mov.b64 	%rd1119, 0;
	@%p413 bra 	$L__BB9_72;
	ld.global.u64 	%rd1119, [%rd6];
$L__BB9_72:
	sub.s32 	%r1730, %r54, %r44;
	cvt.s64.s32 	%rd1045, %r1730;
	add.s64 	%rd1121, %rd1119, %rd1045;
	bra.uni 	$L__BB9_76;
$L__BB9_73:
	setp.ne.s16 	%p414, %rs1, 0;
	mov.b64 	%rd1120, 0;
	@%p414 bra 	$L__BB9_75;
	ld.global.u64 	%rd1047, [%rd6];
	sub.s64 	%rd1120, %rd8, %rd1047;
$L__BB9_75:
	cvt.u64.u32 	%rd1048, %r54;
	add.s64 	%rd1049, %rd1120, %rd1048;
	not.b64 	%rd1050, %rd1049;
	add.s64 	%rd1121, %rd7, %rd1050;
$L__BB9_76:
	ld.shared.u32 	%r1731, [%r45+12672];
	shl.b64 	%rd1051, %rd1121, 2;
	add.s64 	%rd1052, %rd4, %rd1051;
	st.global.u32 	[%rd1052], %r1731;
	add.s32 	%r55, %r3, 3520;
	setp.lt.s32 	%p415, %r55, %r44;
	@%p415 bra 	$L__BB9_80;
	setp.ne.s16 	%p416, %rs1, 0;
	mov.b64 	%rd1122, 0;
	@%p416 bra 	$L__BB9_79;
	ld.global.u64 	%rd1122, [%rd6];
$L__BB9_79:
	sub.s32 	%r1732, %r55, %r44;
	cvt.s64.s32 	%rd1054, %r1732;
	add.s64 	%rd1124, %rd1122, %rd1054;
	bra.uni 	$L__BB9_83;
$L__BB9_80:
	setp.ne.s16 	%p417, %rs1, 0;
	mov.b64 	%rd1123, 0;
	@%p417 bra 	$L__BB9_82;
	ld.global.u64 	%rd1056, [%rd6];
	sub.s64 	%rd1123, %rd8, %rd1056;
$L__BB9_82:
	cvt.u64.u32 	%rd1057, %r55;
	add.s64 	%rd1058, %rd1123, %rd1057;
	not.b64 	%rd1059, %rd1058;
	add.s64 	%rd1124, %rd7, %rd1059;
$L__BB9_83:
	ld.shared.u32 	%r1733, [%r45+14080];
	shl.b64 	%rd1060, %rd1124, 2;
	add.s64 	%rd1061, %rd4, %rd1060;
	st.global.u32 	[%rd1061], %r1733;
	add.s32 	%r56, %r3, 3872;
	setp.lt.s32 	%p418, %r56, %r44;
	@%p418 bra 	$L__BB9_87;
	setp.ne.s16 	%p419, %rs1, 0;
	mov.b64 	%rd1125, 0;
	@%p419 bra 	$L__BB9_86;
	ld.global.u64 	%rd1125, [%rd6];
$L__BB9_86:
	sub.s32 	%r1734, %r56, %r44;
	cvt.s64.s32 	%rd1063, %r1734;
	add.s64 	%rd1127, %rd1125, %rd1063;
	bra.uni 	$L__BB9_90;
$L__BB9_87:
	setp.ne.s16 	%p420, %rs1, 0;
	mov.b64 	%rd1126, 0;
	@%p420 bra 	$L__BB9_89;
	ld.global.u64 	%rd1065, [%rd6];
	sub.s64 	%rd1126, %rd8, %rd1065;
$L__BB9_89:
	cvt.u64.u32 	%rd1066, %r56;
	add.s64 	%rd1067, %rd1126, %rd1066;
	not.b64 	%rd1068, %rd1067;
	add.s64 	%rd1127, %rd7, %rd1068;
$L__BB9_90:
	ld.shared.u32 	%r1735, [%r45+15488];
	shl.b64 	%rd1069, %rd1127, 2;
	add.s64 	%rd1070, %rd4, %rd1069;
	st.global.u32 	[%rd1070], %r1735;
	add.s32 	%r57, %r3, 4224;
	setp.lt.s32 	%p421, %r57, %r44;
	@%p421 bra 	$L__BB9_94;
	setp.ne.s16 	%p422, %rs1, 0;
	mov.b64 	%rd1128, 0;
	@%p422 bra 	$L__BB9_93;
	ld.global.u64 	%rd1128, [%rd6];
$L__BB9_93:
	sub.s32 	%r1736, %r57, %r44;
	cvt.s64.s32 	%rd1072, %r1736;
	add.s64 	%rd1130, %rd1128, %rd1072;
	bra.uni 	$L__BB9_97;
$L__BB9_94:
	setp.ne.s16 	%p423, %rs1, 0;
	mov.b64 	%rd1129, 0;
	@%p423 bra 	$L__BB9_96;
	ld.global.u64 	%rd1074, [%rd6];
	sub.s64 	%rd1129, %rd8, %rd1074;
$L__BB9_96:
	cvt.u64.u32 	%rd1075, %r57;
	add.s64 	%rd1076, %rd1129, %rd1075;
	not.b64 	%rd1077, %rd1076;
	add.s64 	%rd1130, %rd7, %rd1077;
$L__BB9_97:
	ld.shared.u32 	%r1737, [%r45+16896];
	shl.b64 	%rd1078, %rd1130, 2;
	add.s64 	%rd1079, %rd4, %rd1078;
	st.global.u32 	[%rd1079], %r1737;
	add.s32 	%r58, %r3, 4576;
	setp.lt.s32 	%p424, %r58, %r44;
	@%p424 bra 	$L__BB9_101;
	setp.ne.s16 	%p425, %rs1, 0;
	mov.b64 	%rd1131, 0;
	@%p425 bra 	$L__BB9_100;
	ld.global.u64 	%rd1131, [%rd6];
$L__BB9_100:
	sub.s32 	%r1738, %r58, %r44;
	cvt.s64.s32 	%rd1081, %r1738;
	add.s64 	%rd1133, %rd1131, %rd1081;
	bra.uni 	$L__BB9_104;
$L__BB9_101:
	setp.ne.s16 	%p426, %rs1, 0;
	mov.b64 	%rd1132, 0;
	@%p426 bra 	$L__BB9_103;
	ld.global.u64 	%rd1083, [%rd6];
	sub.s64 	%rd1132, %rd8, %rd1083;
$L__BB9_103:
	cvt.u64.u32 	%rd1084, %r58;
	add.s64 	%rd1085, %rd1132, %rd1084;
	not.b64 	%rd1086, %rd1085;
	add.s64 	%rd1133, %rd7, %rd1086;
$L__BB9_104:
	ld.shared.u32 	%r1739, [%r45+18304];
	shl.b64 	%rd1087, %rd1133, 2;
	add.s64 	%rd1088, %rd4, %rd1087;
	st.global.u32 	[%rd1088], %r1739;
	bra.uni 	$L__BB9_615;
$L__BB9_105:
	ld.param.u64 	%rd1089, [_ZN3cub18CUB_300001_SM_10006detail6select23DeviceSelectSweepKernelINS2_10policy_hubIiilLb0ELNS0_10SelectImplE2EE10Policy1000EPiN6thrust24THRUST_300001_SM_1000_NS6detail15normal_iteratorINSA_10device_ptrIiEEEESF_PlNS0_13ScanTileStateIiLb1EEE7is_evenNS0_8NullTypeEiNS2_19streaming_context_tIlLb1EEELS5_2EEEvT0_T1_T2_T3_T4_T5_T6_T7_iT8_NS1_7vsmem_tE_param_0];
	mov.u64 	%rd769, %rd434;
	ld.param.u8 	%rs68, [%rd769];
	setp.eq.s16 	%p260, %rs68, 0;
	ld.param.u64 	%rd770, [%rd769+16];
	selp.b64 	%rd771, %rd770, 0, %p260;
	mad.lo.s32 	%r1749, %r365, %r366, %r367;
	mul.lo.s32 	%r60, %r1749, 4928;
	cvt.s64.s32 	%rd772, %r60;
	add.s64 	%rd773, %rd771, %rd772;
	mov.u32 	%r61, %tid.x;
	mul.lo.s32 	%r1136, %r61, 14;
	cvt.u64.u32 	%rd774, %r1136;
	add.s64 	%rd775, %rd773, %rd774;
	cvta.to.global.u64 	%rd776, %rd1089;
	shl.b64 	%rd777, %rd775, 2;
	add.s64 	%rd778, %rd776, %rd777;
	ld.global.u32 	%r62, [%rd778];
	ld.global.u32 	%r63, [%rd778+4];
	ld.global.u32 	%r64, [%rd778+8];
	ld.global.u32 	%r65, [%rd778+12];
	ld.global.u32 	%r66, [%rd778+16];
	ld.global.u32 	%r67, [%rd778+20];
	ld.global.u32 	%r68, [%rd778+24];
	ld.global.u32 	%r69, [%rd778+28];
	ld.global.u32 	%r70, [%rd778+32];
	ld.global.u32 	%r71, [%rd778+36];
	ld.global.u32 	%r72, [%rd778+40];
	ld.global.u32 	%r73, [%rd778+44];
	ld.global.u32 	%r74, [%rd778+48];
	ld.global.u32 	%r75, [%rd778+52];
	bar.sync 	0;
	add.s64 	%rd779, %rd5, %rd777;
	ld.global.u32 	%r1137, [%rd779];
	ld.global.u32 	%r1138, [%rd779+4];
	ld.global.u32 	%r1139, [%rd779+8];
	ld.global.u32 	%r1140, [%rd779+12];
	ld.global.u32 	%r1141, [%rd779+16];
	ld.global.u32 	%r1142, [%rd779+20];
	ld.global.u32 	%r1143, [%rd779+24];
	ld.global.u32 	%r1144, [%rd779+28];
	ld.global.u32 	%r1145, [%rd779+32];
	ld.global.u32 	%r1146, [%rd779+36];
	ld.global.u32 	%r1147, [%rd779+40];
	ld.global.u32 	%r1148, [%rd779+44];
	ld.global.u32 	%r1149, [%rd779+48];
	ld.global.u32 	%r1150, [%rd779+52];
	and.b32  	%r76, %r1137, 1;
	xor.b32  	%r1151, %r76, 1;
	and.b32  	%r77, %r1138, 1;
	xor.b32  	%r1152, %r77, 1;
	and.b32  	%r78, %r1139, 1;
	xor.b32  	%r1153, %r78, 1;
	and.b32  	%r79, %r1140, 1;
	xor.b32  	%r1154, %r79, 1;
	and.b32  	%r80, %r1141, 1;
	xor.b32  	%r1155, %r80, 1;
	and.b32  	%r81, %r1142, 1;
	xor.b32  	%r1156, %r81, 1;
	and.b32  	%r82, %r1143, 1;
	xor.b32  	%r1157, %r82, 1;
	and.b32  	%r83, %r1144, 1;
	xor.b32  	%r1158, %r83, 1;
	and.b32  	%r84, %r1145, 1;
	xor.b32  	%r1159, %r84, 1;
	and.b32  	%r85, %r1146, 1;
	xor.b32  	%r1160, %r85, 1;
	and.b32  	%r86, %r1147, 1;
	xor.b32  	%r1161, %r86, 1;
	and.b32  	%r87, %r1148, 1;
	xor.b32  	%r1162, %r87, 1;
	and.b32  	%r88, %r1149, 1;
	xor.b32  	%r1163, %r88, 1;
	and.b32  	%r89, %r1150, 1;
	xor.b32  	%r1164, %r89, 1;
	bar.sync 	0;
	add.s32 	%r1165, %r1152, %r1151;
	add.s32 	%r1166, %r1153, %r1165;
	add.s32 	%r1167, %r1154, %r1166;
	add.s32 	%r1168, %r1155, %r1167;
	add.s32 	%r1169, %r1156, %r1168;
	add.s32 	%r1170, %r1157, %r1169;
	add.s32 	%r1171, %r1158, %r1170;
	add.s32 	%r1172, %r1159, %r1171;
	add.s32 	%r1173, %r1160, %r1172;
	add.s32 	%r1174, %r1161, %r1173;
	add.s32 	%r1175, %r1162, %r1174;
	add.s32 	%r1176, %r1163, %r1175;
	add.s32 	%r1107, %r1164, %r1176;
	// begin inline asm
	mov.u32 %r1102, %laneid;
	// end inline asm
	mov.b32 	%r1105, 1;
	mov.b32 	%r1130, 0;
	mov.b32 	%r1132, -1;
	// begin inline asm
	{  .reg .s32 r0;  .reg .pred p;  shfl.sync.up.b32 r0|p, %r1107, %r1105, %r1130, %r1132;  @p add.s32 r0, r0, %r1107;  mov.s32 %r1103, r0;}
	// end inline asm
	mov.b32 	%r1111, 2;
	// begin inline asm
	{  .reg .s32 r0;  .reg .pred p;  shfl.sync.up.b32 r0|p, %r1103, %r1111, %r1130, %r1132;  @p add.s32 r0, r0, %r1103;  mov.s32 %r1109, r0;}
	// end inline asm
	mov.b32 	%r1117, 4;
	// begin inline asm
	{  .reg .s32 r0;  .reg .pred p;  shfl.sync.up.b32 r0|p, %r1109, %r1117, %r1130, %r1132;  @p add.s32 r0, r0, %r1109;  mov.s32 %r1115, r0;}
	// end inline asm
	mov.b32 	%r1123, 8;
	// begin inline asm
	{  .reg .s32 r0;  .reg .pred p;  shfl.sync.up.b32 r0|p, %r1115, %r1123, %r1130, %r1132;  @p add.s32 r0, r0, %r1115;  mov.s32 %r1121, r0;}
	// end inline asm
	mov.b32 	%r1129, 16;
	// begin inline asm
	{  .reg .s32 r0;  .reg .pred p;  shfl.sync.up.b32 r0|p, %r1121, %r1129, %r1130, %r1132;  @p add.s32 r0, r0, %r1121;  mov.s32 %r1127, r0;}
	// end inline asm
	setp.ne.s32 	%p261, %r1102, 31;
	@%p261 bra 	$L__BB9_107;
	shr.u32 	%r1177, %r61, 3;
	and.b32  	%r1178, %r1177, 124;
	mov.u32 	%r1179, _ZZN3cub18CUB_300001_SM_10006detail6select23DeviceSelectSweepKernelINS2_10policy_hubIiilLb0ELNS0_10SelectImplE2EE10Policy1000EPiN6thrust24THRUST_300001_SM_1000_NS6detail15normal_iteratorINSA_10device_ptrIiEEEESF_PlNS0_13ScanTileStateIiLb1EEE7is_evenNS0_8NullTypeEiNS2_19streaming_context_tIlLb1EEELS5_2EEEvT0_T1_T2_T3_T4_T5_T6_T7_iT8_NS1_7vsmem_tEE19static_temp_storage;
	add.s32 	%r1180, %r1179, %r1178;
	st.shared.u32 	[%r1180], %r1127;
$L__BB9_107:
	sub.s32 	%r1181, %r1127, %r1107;
	bar.sync 	0;
	ld.shared.v4.u32 	{%r1182, %r1183, %r1184, %r1185}, [_ZZN3cub18CUB_300001_SM_10006detail6select23DeviceSelectSweepKernelINS2_10policy_hubIiilLb0ELNS0_10SelectImplE2EE10Policy1000EPiN6thrust24THRUST_300001_SM_1000_NS6detail15normal_iteratorINSA_10device_ptrIiEEEESF_PlNS0_13ScanTileStateIiLb1EEE7is_evenNS0_8NullTypeEiNS2_19streaming_context_tIlLb1EEELS5_2EEEvT0_T1_T2_T3_T4_T5_T6_T7_iT8_NS1_7vsmem_tEE19static_temp_storage];
	shr.u32 	%r1186, %r61, 5;
	add.s32 	%r1187, %r1183, %r1182;
	setp.eq.s32 	%p262, %r1186, 2;
	selp.b32 	%r1188, %r1187, %r1182, %p262;
	add.s32 	%r1189, %r1187, %r1184;
	setp.eq.s32 	%p263, %r1186, 3;
	selp.b32 	%r1190, %r1189, %r1188, %p263;
	add.s32 	%r1191, %r1189, %r1185;
	setp.eq.s32 	%p264, %r1186, 4;
	selp.b32 	%r1192, %r1191, %r1190, %p264;
	ld.shared.v4.u32 	{%r1193, %r1194, %r1195, %r1196}, [_ZZN3cub18CUB_300001_SM_10006detail6select23DeviceSelectSweepKernelINS2_10policy_hubIiilLb0ELNS0_10SelectImplE2EE10Policy1000EPiN6thrust24THRUST_300001_SM_1000_NS6detail15normal_iteratorINSA_10device_ptrIiEEEESF_PlNS0_13ScanTileStateIiLb1EEE7is_evenNS0_8NullTypeEiNS2_19streaming_context_tIlLb1EEELS5_2EEEvT0_T1_T2_T3_T4_T5_T6_T7_iT8_NS1_7vsmem_tEE19static_temp_storage+16];
	add.s32 	%r1197, %r1191, %r1193;
	setp.eq.s32 	%p265, %r1186, 5;
	selp.b32 	%r1198, %r1197, %r1192, %p265;
	add.s32 	%r1199, %r1197, %r1194;
	setp.eq.s32 	%p266, %r1186, 6;
	selp.b32 	%r1200, %r1199, %r1198, %p266;
	add.s32 	%r1201, %r1199, %r1195;
	setp.eq.s32 	%p267, %r1186, 7;
	selp.b32 	%r1202, %r1201, %r1200, %p267;
	add.s32 	%r1203, %r1201, %r1196;
	setp.eq.s32 	%p268, %r1186, 8;
	selp.b32 	%r1204, %r1203, %r1202, %p268;
	.pragma "used_bytes_mask 4095";
	ld.shared.v4.u32 	{%r1205, %r1206, %r1207, %r1208}, [_ZZN3cub18CUB_300001_SM_10006detail6select23DeviceSelectSweepKernelINS2_10policy_hubIiilLb0ELNS0_10SelectImplE2EE10Policy1000EPiN6thrust24THRUST_300001_SM_1000_NS6detail15normal_iteratorINSA_10device_ptrIiEEEESF_PlNS0_13ScanTileStateIiLb1EEE7is_evenNS0_8NullTypeEiNS2_19streaming_context_tIlLb1EEELS5_2EEEvT0_T1_T2_T3_T4_T5_T6_T7_iT8_NS1_7vsmem_tEE19static_temp_storage+32];
	add.s32 	%r1209, %r1203, %r1205;
	setp.eq.s32 	%p269, %r1186, 9;
	selp.b32 	%r1210, %r1209, %r1204, %p269;
	add.s32 	%r1211, %r1209, %r1206;
	setp.eq.s32 	%p270, %r1186, 10;
	selp.b32 	%r1212, %r1211, %r1210, %p270;
	add.s32 	%r93, %r1211, %r1207;
	setp.gt.u32 	%p271, %r61, 31;
	setp.lt.u32 	%p272, %r61, 32;
	setp.eq.s32 	%p273, %r1102, 0;
	selp.b32 	%r1213, 0, %r1181, %p273;
	add.s32 	%r1753, %r1212, %r1213;
	selp.b32 	%r95, %r1181, %r1753, %p272;
	@%p271 bra 	$L__BB9_123;
	setp.ne.s32 	%p274, %r61, 0;
	mul.wide.s32 	%rd780, %r1749, 8;
	add.s64 	%rd107, %rd3, %rd780;
	@%p274 bra 	$L__BB9_110;
	st.shared.u32 	[_ZZN3cub18CUB_300001_SM_10006detail6select23DeviceSelectSweepKernelINS2_10policy_hubIiilLb0ELNS0_10SelectImplE2EE10Policy1000EPiN6thrust24THRUST_300001_SM_1000_NS6detail15normal_iteratorINSA_10device_ptrIiEEEESF_PlNS0_13ScanTileStateIiLb1EEE7is_evenNS0_8NullTypeEiNS2_19streaming_context_tIlLb1EEELS5_2EEEvT0_T1_T2_T3_T4_T5_T6_T7_iT8_NS1_7vsmem_tEE19static_temp_storage+76], %r93;
	add.s64 	%rd781, %rd107, 256;
	mov.b32 	%r1214, 100;
	// begin inline asm
	st.relaxed.gpu.v2.u32 [%rd781], {%r1214, %r93};
	// end inline asm
$L__BB9_110:
	not.b32 	%r1220, %r61;
	add.s32 	%r1748, %r1749, %r1220;
	mov.b32 	%r1216, 655;
	// begin inline asm
	nanosleep.u32 %r1216;
	// end inline asm
	mul.wide.s32 	%rd783, %r1748, 8;
	add.s64 	%rd784, %rd3, %rd783;
	add.s64 	%rd782, %rd784, 256;
	// begin inline asm
	ld.relaxed.gpu.v2.u32 {%r1750, %r1742}, [%rd782];
	// end inline asm
	mov.b32 	%r1743, 722;
$L__BB9_111:
	setp.eq.s32 	%p275, %r1750, 99;
	mov.b32 	%r1221, -1;
	vote.sync.any.pred 	%p276, %p275, %r1221;
	not.pred 	%p277, %p276;
	@%p277 bra 	$L__BB9_113;
	shr.u32 	%r105, %r1743, 1;
	mul.lo.s32 	%r1488, %r1749, 16807;
	and.b32  	%r1749, %r1488, 2147483647;
	sub.s32 	%r1489, %r1743, %r105;
	add.s32 	%r1490, %r1489, 1;
	rem.u32 	%r1491, %r1749, %r1490;
	add.s32 	%r1485, %r1491, %r105;
	// begin inline asm
	nanosleep.u32 %r1485;
	// end inline asm
	// begin inline asm
	ld.relaxed.gpu.v2.u32 {%r1750, %r1742}, [%rd782];
	// end inline asm
	mov.u32 	%r1743, %r105;
	bra.uni 	$L__BB9_111;
$L__BB9_113:
	setp.eq.s32 	%p278, %r1750, 101;
	mov.b32 	%r1248, -1;
	vote.sync.ballot.b32 	%r1250, %p278, %r1248;
	// begin inline asm
	mov.u32 %r1223, %lanemask_ge;
	// end inline asm
	and.b32  	%r1251, %r1250, %r1223;
	or.b32  	%r1252, %r1251, -2147483648;
	add.s32 	%r1253, %r1252, -1;
	not.b32 	%r1254, %r1252;
	and.b32  	%r1255, %r1254, %r1253;
	popc.b32 	%r1227, %r1255;
	mov.b32 	%r1226, 1;
	// begin inline asm
	shfl.sync.down.b32 %r1224, %r1742, %r1226, %r1227, %r1248;
	// end inline asm
	setp.lt.s32 	%p280, %r1102, %r1227;
	selp.b32 	%r1256, %r1224, 0, %p280;
	add.s32 	%r1230, %r1256, %r1742;
	mov.b32 	%r1231, 2;
	// begin inline asm
	shfl.sync.down.b32 %r1229, %r1230, %r1231, %r1227, %r1248;
	// end inline asm
	add.s32 	%r1257, %r1102, 2;
	setp.gt.s32 	%p281, %r1257, %r1227;
	selp.b32 	%r1258, 0, %r1229, %p281;
	add.s32 	%r1235, %r1230, %r1258;
	mov.b32 	%r1236, 4;
	// begin inline asm
	shfl.sync.down.b32 %r1234, %r1235, %r1236, %r1227, %r1248;
	// end inline asm
	add.s32 	%r1259, %r1102, 4;
	setp.gt.s32 	%p282, %r1259, %r1227;
	selp.b32 	%r1260, 0, %r1234, %p282;
	add.s32 	%r1240, %r1235, %r1260;
	mov.b32 	%r1241, 8;
	// begin inline asm
	shfl.sync.down.b32 %r1239, %r1240, %r1241, %r1227, %r1248;
	// end inline asm
	add.s32 	%r1261, %r1102, 8;
	setp.gt.s32 	%p283, %r1261, %r1227;
	selp.b32 	%r1262, 0, %r1239, %p283;
	add.s32 	%r1245, %r1240, %r1262;
	mov.b32 	%r1246, 16;
	// begin inline asm
	shfl.sync.down.b32 %r1244, %r1245, %r1246, %r1227, %r1248;
	// end inline asm
	add.s32 	%r1263, %r1102, 16;
	setp.gt.s32 	%p284, %r1263, %r1227;
	selp.b32 	%r1264, 0, %r1244, %p284;
	add.s32 	%r1746, %r1245, %r1264;
	add.s64 	%rd109, %rd3, 256;
	mov.b32 	%r1744, 722;
$L__BB9_114:
	setp.ne.s32 	%p285, %r1750, 101;
	mov.b32 	%r1265, -1;
	vote.sync.all.pred 	%p286, %p285, %r1265;
	not.pred 	%p287, %p286;
	@%p287 bra 	$L__BB9_119;
	shr.u32 	%r1744, %r1744, 1;
	mul.wide.s32 	%rd943, %r1748, 8;
	add.s64 	%rd944, %rd109, %rd943;
	add.s64 	%rd942, %rd944, -256;
	// begin inline asm
	ld.relaxed.gpu.v2.u32 {%r1750, %r1751}, [%rd942];
	// end inline asm
	mov.u32 	%r1752, %r1744;
$L__BB9_116:
	setp.eq.s32 	%p347, %r1750, 99;
	mov.b32 	%r1435, -1;
	vote.sync.any.pred 	%p348, %p347, %r1435;
	not.pred 	%p349, %p348;
	@%p349 bra 	$L__BB9_118;
	shr.u32 	%r125, %r1752, 1;
	mul.lo.s32 	%r1481, %r1749, 16807;
	and.b32  	%r1749, %r1481, 2147483647;
	sub.s32 	%r1482, %r1752, %r125;
	add.s32 	%r1483, %r1482, 1;
	rem.u32 	%r1484, %r1749, %r1483;
	add.s32 	%r1478, %r1484, %r125;
	// begin inline asm
	nanosleep.u32 %r1478;
	// end inline asm
	// begin inline asm
	ld.relaxed.gpu.v2.u32 {%r1750, %r1751}, [%rd942];
	// end inline asm
	mov.u32 	%r1752, %r125;
	bra.uni 	$L__BB9_116;
$L__BB9_118:
	setp.eq.s32 	%p350, %r1750, 101;
	mov.b32 	%r1461, -1;
	vote.sync.ballot.b32 	%r1462, %p350, %r1461;
	and.b32  	%r1463, %r1462, %r1223;
	or.b32  	%r1464, %r1463, -2147483648;
	add.s32 	%r1465, %r1464, -1;
	not.b32 	%r1466, %r1464;
	and.b32  	%r1467, %r1466, %r1465;
	popc.b32 	%r1440, %r1467;
	mov.b32 	%r1439, 1;
	// begin inline asm
	shfl.sync.down.b32 %r1437, %r1751, %r1439, %r1440, %r1461;
	// end inline asm
	setp.lt.s32 	%p352, %r1102, %r1440;
	selp.b32 	%r1468, %r1437, 0, %p352;
	add.s32 	%r1443, %r1468, %r1751;
	mov.b32 	%r1444, 2;
	// begin inline asm
	shfl.sync.down.b32 %r1442, %r1443, %r1444, %r1440, %r1461;
	// end inline asm
	setp.gt.s32 	%p353, %r1257, %r1440;
	selp.b32 	%r1470, 0, %r1442, %p353;
	add.s32 	%r1448, %r1443, %r1470;
	mov.b32 	%r1449, 4;
	// begin inline asm
	shfl.sync.down.b32 %r1447, %r1448, %r1449, %r1440, %r1461;
	// end inline asm
	setp.gt.s32 	%p354, %r1259, %r1440;
	selp.b32 	%r1472, 0, %r1447, %p354;
	add.s32 	%r1453, %r1448, %r1472;
	mov.b32 	%r1454, 8;
	// begin inline asm
	shfl.sync.down.b32 %r1452, %r1453, %r1454, %r1440, %r1461;
	// end inline asm
	setp.gt.s32 	%p355, %r1261, %r1440;
	selp.b32 	%r1474, 0, %r1452, %p355;
	add.s32 	%r1458, %r1453, %r1474;
	mov.b32 	%r1459, 16;
	// begin inline asm
	shfl.sync.down.b32 %r1457, %r1458, %r1459, %r1440, %r1461;
	// end inline asm
	add.s32 	%r1475, %r1102, 16;
	setp.gt.s32 	%p356, %r1475, %r1440;
	selp.b32 	%r1476, 0, %r1457, %p356;
	add.s32 	%r1477, %r1476, %r1746;
	add.s32 	%r1746, %r1477, %r1458;
	add.s32 	%r1748, %r1748, -32;
	bra.uni 	$L__BB9_114;
$L__BB9_119:
	setp.ne.s32 	%p288, %r61, 0;
	@%p288 bra 	$L__BB9_121;
	add.s32 	%r1268, %r1746, %r93;
	add.s64 	%rd785, %rd107, 256;
	mov.b32 	%r1267, 101;
	// begin inline asm
	st.relaxed.gpu.v2.u32 [%rd785], {%r1267, %r1268};
	// end inline asm
	st.shared.u32 	[_ZZN3cub18CUB_300001_SM_10006detail6select23DeviceSelectSweepKernelINS2_10policy_hubIiilLb0ELNS0_10SelectImplE2EE10Policy1000EPiN6thrust24THRUST_300001_SM_1000_NS6detail15normal_iteratorINSA_10device_ptrIiEEEESF_PlNS0_13ScanTileStateIiLb1EEE7is_evenNS0_8NullTypeEiNS2_19streaming_context_tIlLb1EEELS5_2EEEvT0_T1_T2_T3_T4_T5_T6_T7_iT8_NS1_7vsmem_tEE19static_temp_storage+68], %r1746;
	st.shared.u32 	[_ZZN3cub18CUB_300001_SM_10006detail6select23DeviceSelectSweepKernelINS2_10policy_hubIiilLb0ELNS0_10SelectImplE2EE10Policy1000EPiN6thrust24THRUST_300001_SM_1000_NS6detail15normal_iteratorINSA_10device_ptrIiEEEESF_PlNS0_13ScanTileStateIiLb1EEE7is_evenNS0_8NullTypeEiNS2_19streaming_context_tIlLb1EEELS5_2EEEvT0_T1_T2_T3_T4_T5_T6_T7_iT8_NS1_7vsmem_tEE19static_temp_storage+72], %r1268;
$L__BB9_121:
	setp.ne.s32 	%p289, %r1102, 0;
	mov.u32 	%r1753, %r95;
	@%p289 bra 	$L__BB9_123;
	st.shared.u32 	[_ZZN3cub18CUB_300001_SM_10006detail6select23DeviceSelectSweepKernelINS2_10policy_hubIiilLb0ELNS0_10SelectImplE2EE10Policy1000EPiN6thrust24THRUST_300001_SM_1000_NS6detail15normal_iteratorINSA_10device_ptrIiEEEESF_PlNS0_13ScanTileStateIiLb1EEE7is_evenNS0_8NullTypeEiNS2_19streaming_context_tIlLb1EEELS5_2EEEvT0_T1_T2_T3_T4_T5_T6_T7_iT8_NS1_7vsmem_tEE19static_temp_storage+56], %r1746;
	mov.u32 	%r1753, %r1746;
$L__BB9_123:
	bar.sync 	0;
	setp.eq.s32 	%p290, %r61, 0;
	mov.u32 	%r1269, _ZZN3cub18CUB_300001_SM_10006detail6select23DeviceSelectSweepKernelINS2_10policy_hubIiilLb0ELNS0_10SelectImplE2EE10Policy1000EPiN6thrust24THRUST_300001_SM_1000_NS6detail15normal_iteratorINSA_10device_ptrIiEEEESF_PlNS0_13ScanTileStateIiLb1EEE7is_evenNS0_8NullTypeEiNS2_19streaming_context_tIlLb1EEELS5_2EEEvT0_T1_T2_T3_T4_T5_T6_T7_iT8_NS1_7vsmem_tEE19static_temp_storage;
	ld.shared.u32 	%r1270, [_ZZN3cub18CUB_300001_SM_10006detail6select23DeviceSelectSweepKernelINS2_10policy_hubIiilLb0ELNS0_10SelectImplE2EE10Policy1000EPiN6thrust24THRUST_300001_SM_1000_NS6detail15normal_iteratorINSA_10device_ptrIiEEEESF_PlNS0_13ScanTileStateIiLb1EEE7is_evenNS0_8NullTypeEiNS2_19streaming_context_tIlLb1EEELS5_2EEEvT0_T1_T2_T3_T4_T5_T6_T7_iT8_NS1_7vsmem_tEE19static_temp_storage+56];
	.pragma "used_bytes_mask 61680";
	ld.shared.v4.u32 	{%r1271, %r1272, %r1273, %r1274}, [_ZZN3cub18CUB_300001_SM_10006detail6select23DeviceSelectSweepKernelINS2_10policy_hubIiilLb0ELNS0_10SelectImplE2EE10Policy1000EPiN6thrust24THRUST_300001_SM_1000_NS6detail15normal_iteratorINSA_10device_ptrIiEEEESF_PlNS0_13ScanTileStateIiLb1EEE7is_evenNS0_8NullTypeEiNS2_19streaming_context_tIlLb1EEELS5_2EEEvT0_T1_T2_T3_T4_T5_T6_T7_iT8_NS1_7vsmem_tEE19static_temp_storage+64];
	selp.b32 	%r1275, 0, %r1270, %p290;
	add.s32 	%r1276, %r1275, %r1753;
	xor.b32  	%r1277, %r76, 1;
	add.s32 	%r1278, %r1276, %r1277;
	xor.b32  	%r1279, %r77, 1;
	add.s32 	%r1280, %r1279, %r1277;
	add.s32 	%r1281, %r1280, %r1276;
	xor.b32  	%r1282, %r78, 1;
	add.s32 	%r1283, %r1281, %r1282;
	xor.b32  	%r1284, %r79, 1;
	add.s32 	%r1285, %r1283, %r1284;
	xor.b32  	%r1286, %r80, 1;
	add.s32 	%r1287, %r1285, %r1286;
	xor.b32  	%r1288, %r81, 1;
	add.s32 	%r1289, %r1287, %r1288;
	xor.b32  	%r1290, %r82, 1;
	add.s32 	%r1291, %r1289, %r1290;
	xor.b32  	%r1292, %r83, 1;
	add.s32 	%r1293, %r1291, %r1292;
	xor.b32  	%r1294, %r84, 1;
	add.s32 	%r1295, %r1293, %r1294;
	xor.b32  	%r1296, %r85, 1;
	add.s32 	%r1297, %r1295, %r1296;
	xor.b32  	%r1298, %r86, 1;
	add.s32 	%r1299, %r1297, %r1298;
	xor.b32  	%r1300, %r87, 1;
	add.s32 	%r1301, %r1299, %r1300;
	xor.b32  	%r1302, %r88, 1;
	add.s32 	%r1303, %r1301, %r1302;
	sub.s32 	%r1304, %r60, %r1272;
	bar.sync 	0;
	sub.s32 	%r132, 4928, %r1274;
	sub.s32 	%r1305, %r1276, %r1272;
	mul.lo.s32 	%r1306, %r61, 14;
	sub.s32 	%r1307, %r1306, %r1305;
	setp.eq.s32 	%p291, %r76, 0;
	add.s32 	%r1308, %r1305, %r132;
	selp.b32 	%r1309, %r1308, %r1307, %p291;
	shl.b32 	%r1310, %r1309, 2;
	add.s32 	%r1311, %r1269, %r1310;
	st.shared.u32 	[%r1311], %r62;
	sub.s32 	%r1312, %r1272, %r1278;
	add.s32 	%r1313, %r1306, %r1312;
	add.s32 	%r1314, %r1313, 1;
	setp.eq.s32 	%p292, %r77, 0;
	add.s32 	%r1315, %r1308, %r1277;
	selp.b32 	%r1316, %r1315, %r1314, %p292;
	shl.b32 	%r1317, %r1316, 2;
	add.s32 	%r1318, %r1269, %r1317;
	st.shared.u32 	[%r1318], %r63;
	sub.s32 	%r1319, %r1272, %r1281;
	add.s32 	%r1320, %r1306, %r1319;
	add.s32 	%r1321, %r1320, 2;
	setp.eq.s32 	%p293, %r78, 0;
	add.s32 	%r1322, %r1315, %r1279;
	selp.b32 	%r1323, %r1322, %r1321, %p293;
	shl.b32 	%r1324, %r1323, 2;
	add.s32 	%r1325, %r1269, %r1324;
	st.shared.u32 	[%r1325], %r64;
	sub.s32 	%r1326, %r1272, %r1283;
	add.s32 	%r1327, %r1306, %r1326;
	add.s32 	%r1328, %r1327, 3;
	setp.eq.s32 	%p294, %r79, 0;
	add.s32 	%r1329, %r1322, %r1282;
	selp.b32 	%r1330, %r1329, %r1328, %p294;
	shl.b32 	%r1331, %r1330, 2;
	add.s32 	%r1332, %r1269, %r1331;
	st.shared.u32 	[%r1332], %r65;
	sub.s32 	%r1333, %r1272, %r1285;
	add.s32 	%r1334, %r1306, %r1333;
	add.s32 	%r1335, %r1334, 4;
	setp.eq.s32 	%p295, %r80, 0;
	add.s32 	%r1336, %r1329, %r1284;
	selp.b32 	%r1337, %r1336, %r1335, %p295;
	shl.b32 	%r1338, %r1337, 2;
	add.s32 	%r1339, %r1269, %r1338;
	st.shared.u32 	[%r1339], %r66;
	sub.s32 	%r1340, %r1272, %r1287;
	add.s32 	%r1341, %r1306, %r1340;
	add.s32 	%r1342, %r1341, 5;
	setp.eq.s32 	%p296, %r81, 0;
	add.s32 	%r1343, %r1336, %r1286;
	selp.b32 	%r1344, %r1343, %r1342, %p296;
	shl.b32 	%r1345, %r1344, 2;
	add.s32 	%r1346, %r1269, %r1345;
	st.shared.u32 	[%r1346], %r67;
	sub.s32 	%r1347, %r1272, %r1289;
	add.s32 	%r1348, %r1306, %r1347;
	add.s32 	%r1349, %r1348, 6;
	setp.eq.s32 	%p297, %r82, 0;
	add.s32 	%r1350, %r1343, %r1288;
	selp.b32 	%r1351, %r1350, %r1349, %p297;
	shl.b32 	%r1352, %r1351, 2;
	add.s32 	%r1353, %r1269, %r1352;
	st.shared.u32 	[%r1353], %r68;
	sub.s32 	%r1354, %r1272, %r1291;
	add.s32 	%r1355, %r1306, %r1354;
	add.s32 	%r1356, %r1355, 7;
	setp.eq.s32 	%p298, %r83, 0;
	add.s32 	%r1357, %r1350, %r1290;
	selp.b32 	%r1358, %r1357, %r1356, %p298;
	shl.b32 	%r1359, %r1358, 2;
	add.s32 	%r1360, %r1269, %r1359;
	st.shared.u32 	[%r1360], %r69;
	sub.s32 	%r1361, %r1272, %r1293;
	add.s32 	%r1362, %r1306, %r1361;
	add.s32 	%r1363, %r1362, 8;
	setp.eq.s32 	%p299, %r84, 0;
	add.s32 	%r1364, %r1357, %r1292;
	selp.b32 	%r1365, %r1364, %r1363, %p299;
	shl.b32 	%r1366, %r1365, 2;
	add.s32 	%r1367, %r1269, %r1366;
	st.shared.u32 	[%r1367], %r70;
	sub.s32 	%r1368, %r1272, %r1295;
	add.s32 	%r1369, %r1306, %r1368;
	add.s32 	%r1370, %r1369, 9;
	setp.eq.s32 	%p300, %r85, 0;
	add.s32 	%r1371, %r1364, %r1294;
	selp.b32 	%r1372, %r1371, %r1370, %p300;
	shl.b32 	%r1373, %r1372, 2;
	add.s32 	%r1374, %r1269, %r1373;
	st.shared.u32 	[%r1374], %r71;
	sub.s32 	%r1375, %r1272, %r1297;
	add.s32 	%r1376, %r1306, %r1375;
	add.s32 	%r1377, %r1376, 10;
	setp.eq.s32 	%p301, %r86, 0;
	add.s32 	%r1378, %r1371, %r1296;
	selp.b32 	%r1379, %r1378, %r1377, %p301;
	shl.b32 	%r1380, %r1379, 2;
	add.s32 	%r1381, %r1269, %r1380;
	st.shared.u32 	[%r1381], %r72;
	sub.s32 	%r1382, %r1272, %r1299;
	add.s32 	%r1383, %r1306, %r1382;
	add.s32 	%r1384, %r1383, 11;
	setp.eq.s32 	%p302, %r87, 0;
	add.s32 	%r1385, %r1378, %r1298;
	selp.b32 	%r1386, %r1385, %r1384, %p302;
	shl.b32 	%r1387, %r1386, 2;
	add.s32 	%r1388, %r1269, %r1387;
	st.shared.u32 	[%r1388], %r73;
	sub.s32 	%r1389, %r1272, %r1301;
	add.s32 	%r1390, %r1306, %r1389;
	add.s32 	%r1391, %r1390, 12;
	setp.eq.s32 	%p303, %r88, 0;
	add.s32 	%r1392, %r1385, %r1300;
	selp.b32 	%r1393, %r1392, %r1391, %p303;
	shl.b32 	%r1394, %r1393, 2;
	add.s32 	%r1395, %r1269, %r1394;
	st.shared.u32 	[%r1395], %r74;
	sub.s32 	%r1396, %r1272, %r1303;
	add.s32 	%r1397, %r1306, %r1396;
	add.s32 	%r1398, %r1397, 13;
	setp.eq.s32 	%p304, %r89, 0;
	add.s32 	%r1399, %r1392, %r1302;
	selp.b32 	%r1400, %r1399, %r1398, %p304;
	shl.b32 	%r1401, %r1400, 2;
	add.s32 	%r1402, %r1269, %r1401;
	st.shared.u32 	[%r1402], %r75;
	bar.sync 	0;
	mov.u64 	%rd786, %rd434;
	ld.param.u8 	%rs2, [%rd786];
	ld.param.u64 	%rd787, [%rd786+24];
	cvta.to.global.u64 	%rd110, %rd787;
	cvt.s64.s32 	%rd111, %r1272;
	ld.param.u64 	%rd112, [%rd786+8];
	ld.param.u64 	%rd113, [%rd786+16];
	cvt.s64.s32 	%rd114, %r1304;
	setp.ge.s32 	%p305, %r61, %r132;
	@%p305 bra 	$L__BB9_127;
	setp.ne.s16 	%p307, %rs2, 0;
	mov.b64 	%rd1134, 0;
	@%p307 bra 	$L__BB9_126;
	ld.global.u64 	%rd792, [%rd110];
	sub.s64 	%rd1134, %rd113, %rd792;
$L__BB9_126:
	cvt.u64.u32 	%rd793, %r61;
	add.s64 	%rd794, %rd793, %rd114;
	add.s64 	%rd795, %rd794, %rd1134;
	not.b64 	%rd796, %rd795;
	add.s64 	%rd1136, %rd112, %rd796;
	bra.uni 	$L__BB9_130;
$L__BB9_127:
	setp.ne.s16 	%p306, %rs2, 0;
	mov.b64 	%rd1135, 0;
	@%p306 bra 	$L__BB9_129;
	ld.global.u64 	%rd1135, [%rd110];
$L__BB9_129:
	sub.s32 	%r1403, %r61, %r132;
	cvt.s64.s32 	%rd789, %r1403;
	add.s64 	%rd790, %rd789, %rd111;
	add.s64 	%rd1136, %rd790, %rd1135;
$L__BB9_130:
	shl.b32 	%r1404, %r61, 2;
	add.s32 	%r133, %r1269, %r1404;
	ld.shared.u32 	%r1406, [%r133];
	shl.b64 	%rd797, %rd1136, 2;
	add.s64 	%rd798, %rd4, %rd797;
	st.global.u32 	[%rd798], %r1406;
	add.s32 	%r134, %r61, 352;
	setp.lt.s32 	%p308, %r134, %r132;
	@%p308 bra 	$L__BB9_134;
	setp.ne.s16 	%p309, %rs2, 0;
	mov.b64 	%rd1137, 0;
	@%p309 bra 	$L__BB9_133;
	ld.global.u64 	%rd1137, [%rd110];
$L__BB9_133:
	sub.s32 	%r1407, %r134, %r132;
	cvt.s64.s32 	%rd800, %r1407;
	add.s64 	%rd801, %rd800, %rd111;
	add.s64 	%rd1139, %rd801, %rd1137;
	bra.uni 	$L__BB9_137;
$L__BB9_134:
	setp.ne.s16 	%p310, %rs2, 0;
	mov.b64 	%rd1138, 0;
	@%p310 bra 	$L__BB9_136;
	ld.global.u64 	%rd803, [%rd110];
	sub.s64 	%rd1138, %rd113, %rd803;
$L__BB9_136:
	cvt.u64.u32 	%rd804, %r134;
	add.s64 	%rd805, %rd804, %rd114;
	add.s64 	%rd806, %rd805, %rd1138;
	not.b64 	%rd807, %rd806;
	add.s64 	%rd1139, %rd112, %rd807;
$L__BB9_137:
	ld.shared.u32 	%r1408, [%r133+1408];
	shl.b64 	%rd808, %rd1139, 2;
	add.s64 	%rd809, %rd4, %rd808;
	st.global.u32 	[%rd809], %r1408;
	add.s32 	%r135, %r61, 704;
	setp.lt.s32 	%p311, %r135, %r132;
	@%p311 bra 	$L__BB9_141;
	setp.ne.s16 	%p312, %rs2, 0;
	mov.b64 	%rd1140, 0;
	@%p312 bra 	$L__BB9_140;
	ld.global.u64 	%rd1140, [%rd110];
$L__BB9_140:
	sub.s32 	%r1409, %r135, %r132;
	cvt.s64.s32 	%rd811, %r1409;
	add.s64 	%rd812, %rd811, %rd111;
	add.s64 	%rd1142, %rd812, %rd1140;
	bra.uni 	$L__BB9_144;
$L__BB9_141:
	setp.ne.s16 	%p313, %rs2, 0;
	mov.b64 	%rd1141, 0;
	@%p313 bra 	$L__BB9_143;
	ld.global.u64 	%rd814, [%rd110];
	sub.s64 	%rd1141, %rd113, %rd814;
$L__BB9_143:
	cvt.u64.u32 	%rd815, %r135;
	add.s64 	%rd816, %rd815, %rd114;
	add.s64 	%rd817, %rd816, %rd1141;
	not.b64 	%rd818, %rd817;
	add.s64 	%rd1142, %rd112, %rd818;
$L__BB9_144:
	ld.shared.u32 	%r1410, [%r133+2816];
	shl.b64 	%rd819, %rd1142, 2;
	add.s64 	%rd820, %rd4, %rd819;
	st.global.u32 	[%rd820], %r1410;
	add.s32 	%r136, %r61, 1056;
	setp.lt.s32 	%p314, %r136, %r132;
	@%p314 bra 	$L__BB9_148;
	setp.ne.s16 	%p315, %rs2, 0;
	mov.b64 	%rd1143, 0;
	@%p315 bra 	$L__BB9_147;
	ld.global.u64 	%rd1143, [%rd110];
$L__BB9_147:
	sub.s32 	%r1411, %r136, %r132;
	cvt.s64.s32 	%rd822, %r1411;
	add.s64 	%rd823, %rd822, %rd111;
	add.s64 	%rd1145, %rd823, %rd1143;
	bra.uni 	$L__BB9_151;
$L__BB9_148:
	setp.ne.s16 	%p316, %rs2, 0;
	mov.b64 	%rd1144, 0;
	@%p316 bra 	$L__BB9_150;
	ld.global.u64 	%rd825, [%rd110];
	sub.s64 	%rd1144, %rd113, %rd825;
$L__BB9_150:
	cvt.u64.u32 	%rd826, %r136;
	add.s64 	%rd827, %rd826, %rd114;
	add.s64 	%rd828, %rd827, %rd1144;
	not.b64 	%rd829, %rd828;
	add.s64 	%rd1145, %rd112, %rd829;
$L__BB9_151:
	ld.shared.u32 	%r1412, [%r133+4224];
	shl.b64 	%rd830, %rd1145, 2;
	add.s64 	%rd831, %rd4, %rd830;
	st.global.u32 	[%rd831], %r1412;
	add.s32 	%r137, %r61, 1408;
	setp.lt.s32 	%p317, %r137, %r132;
	@%p317 bra 	$L__BB9_155;
	setp.ne.s16 	%p318, %rs2, 0;
	mov.b64 	%rd1146, 0;
	@%p318 bra 	$L__BB9_154;
	ld.global.u64 	%rd1146, [%rd110];
$L__BB9_154:
	sub.s32 	%r1413, %r137, %r132;
	cvt.s64.s32 	%rd833, %r1413;
	add.s64 	%rd834, %rd833, %rd111;
	add.s64 	%rd1148, %rd834, %rd1146;
	bra.uni 	$L__BB9_158;
$L__BB9_155:
	setp.ne.s16 	%p319, %rs2, 0;
	mov.b64 	%rd1147, 0;
	@%p319 bra 	$L__BB9_157;
	ld.global.u64 	%rd836, [%rd110];
	sub.s64 	%rd1147, %rd113, %rd836;
$L__BB9_157:
	cvt.u64.u32 	%rd837, %r137;
	add.s64 	%rd838, %rd837, %rd114;
	add.s64 	%rd839, %rd838, %rd1147;
	not.b64 	%rd840, %rd839;
	add.s64 	%rd1148, %rd112, %rd840;
$L__BB9_158:
	ld.shared.u32 	%r1414, [%r133+5632];
	shl.b64 	%rd841, %rd1148, 2;
	add.s64 	%rd842, %rd4, %rd841;
	st.global.u32 	[%rd842], %r1414;
	add.s32 	%r138, %r61, 1760;
	setp.lt.s32 	%p320, %r138, %r132;
	@%p320 bra 	$L__BB9_162;
	setp.ne.s16 	%p321, %rs2, 0;
	mov.b64 	%rd1149, 0;
	@%p321 bra 	$L__BB9_161;
	ld.global.u64 	%rd1149, [%rd110];
$L__BB9_161:
	sub.s32 	%r1415, %r138, %r132;
	cvt.s64.s32 	%rd844, %r1415;
	add.s64 	%rd845, %rd844, %rd111;
	add.s64 	%rd1151, %rd845, %rd1149;
	bra.uni 	$L__BB9_165;
$L__BB9_162:
	setp.ne.s16 	%p322, %rs2, 0;
	mov.b64 	%rd1150, 0;
	@%p322 bra 	$L__BB9_164;
	ld.global.u64 	%rd847, [%rd110];
	sub.s64 	%rd1150, %rd113, %rd847;
$L__BB9_164:
	cvt.u64.u32 	%rd848, %r138;
	add.s64 	%rd849, %rd848, %rd114;
	add.s64 	%rd850, %rd849, %rd1150;
	not.b64 	%rd851, %rd850;
	add.s64 	%rd1151, %rd112, %rd851;
$L__BB9_165:
	ld.shared.u32 	%r1416, [%r133+7040];
	shl.b64 	%rd852, %rd1151, 2;
	add.s64 	%rd853, %rd4, %rd852;
	st.global.u32 	[%rd853], %r1416;
	add.s32 	%r139, %r61, 2112;
	setp.lt.s32 	%p323, %r139, %r132;
	@%p323 bra 	$L__BB9_169;
	setp.ne.s16 	%p324, %rs2, 0;
	mov.b64 	%rd1152, 0;
	@%p324 bra 	$L__BB9_168;
	ld.global.u64 	%rd1152, [%rd110];
$L__BB9_168:
	sub.s32 	%r1417, %r139, %r132;
	cvt.s64.s32 	%rd855, %r1417;
	add.s64 	%rd856, %rd855, %rd111;
	add.s64 	%rd1154, %rd856, %rd1152;
	bra.uni 	$L__BB9_172;
$L__BB9_169:
	setp.ne.s16 	%p325, %rs2, 0;
	mov.b64 	%rd1153, 0;
	@%p325 bra 	$L__BB9_171;
	ld.global.u64 	%rd858, [%rd110];
	sub.s64 	%rd1153, %rd113, %rd858;
$L__BB9_171:
	cvt.u64.u32 	%rd859, %r139;
	add.s64 	%rd860, %rd859, %rd114;
	add.s64 	%rd861, %rd860, %rd1153;
	not.b64 	%rd862, %rd861;
	add.s64 	%rd1154, %rd112, %rd862;
$L__BB9_172:
	ld.shared.u32 	%r1418, [%r133+8448];
	shl.b64 	%rd863, %rd1154, 2;
	add.s64 	%rd864, %rd4, %rd863;
	st.global.u32 	[%rd864], %r1418;
	add.s32 	%r140, %r61, 2464;
	setp.lt.s32 	%p326, %r140, %r132;
	@%p326 bra 	$L__BB9_176;
	setp.ne.s16 	%p327, %rs2, 0;
	mov.b64 	%rd1155, 0;
	@%p327 bra 	$L__BB9_175;
	ld.global.u64 	%rd1155, [%rd110];
$L__BB9_175:
	sub.s32 	%r1419, %r140, %r132;
	cvt.s64.s32 	%rd866, %r1419;
	add.s64 	%rd867, %rd866, %rd111;
	add.s64 	%rd1157, %rd867, %rd1155;
	bra.uni 	$L__BB9_179;
$L__BB9_176:
	setp.ne.s16 	%p328, %rs2, 0;
	mov.b64 	%rd1156, 0;
	@%p328 bra 	$L__BB9_178;
	ld.global.u64 	%rd869, [%rd110];
	sub.s64 	%rd1156, %rd113, %rd869;
$L__BB9_178:
	cvt.u64.u32 	%rd870, %r140;
	add.s64 	%rd871, %rd870, %rd114;
	add.s64 	%rd872, %rd871, %rd1156;
	not.b64 	%rd873, %rd872;
	add.s64 	%rd1157, %rd112, %rd873;
$L__BB9_179:
	ld.shared.u32 	%r1420, [%r133+9856];
	shl.b64 	%rd874, %rd1157, 2;
	add.s64 	%rd875, %rd4, %rd874;
	st.global.u32 	[%rd875], %r1420;
	add.s32 	%r141, %r61, 2816;
	setp.lt.s32 	%p329, %r141, %r132;
	@%p329 bra 	$L__BB9_183;
	setp.ne.s16 	%p330, %rs2, 0;
	mov.b64 	%rd1158, 0;
	@%p330 bra 	$L__BB9_182;
	ld.global.u64 	%rd1158, [%rd110];
$L__BB9_182:
	sub.s32 	%r1421, %r141, %r132;
	cvt.s64.s32 	%rd877, %r1421;
	add.s64 	%rd878, %rd877, %rd111;
	add.s64 	%rd1160, %rd878, %rd1158;
	bra.uni 	$L__BB9_186;
$L__BB9_183:
	setp.ne.s16 	%p331, %rs2, 0;
	mov.b64 	%rd1159, 0;
	@%p331 bra 	$L__BB9_185;
	ld.global.u64 	%rd880, [%rd110];
	sub.s64 	%rd1159, %rd113, %rd880;
$L__BB9_185:
	cvt.u64.u32 	%rd881, %r141;
	add.s64 	%rd882, %rd881, %rd114;
	add.s64 	%rd883, %rd882, %rd1159;
	not.b64 	%rd884, %rd883;
	add.s64 	%rd1160, %rd112, %rd884;
$L__BB9_186:
	ld.shared.u32 	%r1422, [%r133+11264];
	shl.b64 	%rd885, %rd1160, 2;
	add.s64 	%rd886, %rd4, %rd885;
	st.global.u32 	[%rd886], %r1422;
	add.s32 	%r142, %r61, 3168;
	setp.lt.s32 	%p332, %r142, %r132;
	@%p332 bra 	$L__BB9_190;
	setp.ne.s16 	%p333, %rs2, 0;
	mov.b64 	%rd1161, 0;
	@%p333 bra 	$L__BB9_189;
	ld.global.u64 	%rd1161, [%rd110];
$L__BB9_189:
	sub.s32 	%r1423, %r142, %r132;
	cvt.s64.s32 	%rd888, %r1423;
	add.s64 	%rd889, %rd888, %rd111;
	add.s64 	%rd1163, %rd889, %rd1161;
	bra.uni 	$L__BB9_193;
$L__BB9_190:
	setp.ne.s16 	%p334, %rs2, 0;
	mov.b64 	%rd1162, 0;
	@%p334 bra 	$L__BB9_192;
	ld.global.u64 	%rd891, [%rd110];
	sub.s64 	%rd1162, %rd113, %rd891;
$L__BB9_192:
	cvt.u64.u32 	%rd892, %r142;
	add.s64 	%rd893, %rd892, %rd114;
	add.s64 	%rd894, %rd893, %rd1162;
	not.b64 	%rd895, %rd894;
	add.s64 	%rd1163, %rd112, %rd895;
$L__BB9_193:
	ld.shared.u32 	%r1424, [%r133+12672];
	shl.b64 	%rd896, %rd1163, 2;
	add.s64 	%rd897, %rd4, %rd896;
	st.global.u32 	[%rd897], %r1424;
	add.s32 	%r143, %r61, 3520;
	setp.lt.s32 	%p335, %r143, %r132;
	@%p335 bra 	$L__BB9_197;
	setp.ne.s16 	%p336, %rs2, 0;
	mov.b64 	%rd1164, 0;
	@%p336 bra 	$L__BB9_196;
	ld.global.u64 	%rd1164, [%rd110];
$L__BB9_196:
	sub.s32 	%r1425, %r143, %r132;
	cvt.s64.s32 	%rd899, %r1425;
	add.s64 	%rd900, %rd899, %rd111;
	add.s64 	%rd1166, %rd900, %rd1164;
	bra.uni 	$L__BB9_200;
$L__BB9_197:
	setp.ne.s16 	%p337, %rs2, 0;
	mov.b64 	%rd1165, 0;
	@%p337 bra 	$L__BB9_199;
	ld.global.u64 	%rd902, [%rd110];
	sub.s64 	%rd1165, %rd113, %rd902;
$L__BB9_199:
	cvt.u64.u32 	%rd903, %r143;
	add.s64 	%rd904, %rd903, %rd114;
	add.s64 	%rd905, %rd904, %rd1165;
	not.b64 	%rd906, %rd905;
	add.s64 	%rd1166, %rd112, %rd906;
$L__BB9_200:
	ld.shared.u32 	%r1426, [%r133+14080];
	shl.b64 	%rd907, %rd1166, 2;
	add.s64 	%rd908, %rd4, %rd907;
	st.global.u32 	[%rd908], %r1426;
	add.s32 	%r144, %r61, 3872;
	setp.lt.s32 	%p338, %r144, %r132;
	@%p338 bra 	$L__BB9_204;
	setp.ne.s16 	%p339, %rs2, 0;
	mov.b64 	%rd1167, 0;
	@%p339 bra 	$L__BB9_203;
	ld.global.u64 	%rd1167, [%rd110];
$L__BB9_203:
	sub.s32 	%r1427, %r144, %r132;
	cvt.s64.s32 	%rd910, %r1427;
	add.s64 	%rd911, %rd910, %rd111;
	add.s64 	%rd1169, %rd911, %rd1167;
	bra.uni 	$L__BB9_207;
$L__BB9_204:
	setp.ne.s16 	%p340, %rs2, 0;
	mov.b64 	%rd1168, 0;
	@%p340 bra 	$L__BB9_206;
	ld.global.u64 	%rd913, [%rd110];
	sub.s64 	%rd1168, %rd113, %rd913;
$L__BB9_206:
	cvt.u64.u32 	%rd914, %r144;
	add.s64 	%rd915, %rd914, %rd114;
	add.s64 	%rd916, %rd915, %rd1168;
	not.b64 	%rd917, %rd916;
	add.s64 	%rd1169, %rd112, %rd917;
$L__BB9_207:
	ld.shared.u32 	%r1428, [%r133+15488];
	shl.b64 	%rd918, %rd1169, 2;
	add.s64 	%rd919, %rd4, %rd918;
	st.global.u32 	[%rd919], %r1428;
	add.s32 	%r145, %r61, 4224;
	setp.lt.s32 	%p341, %r145, %r132;
	@%p341 bra 	$L__BB9_211;
	setp.ne.s16 	%p342, %rs2, 0;
	mov.b64 	%rd1170, 0;
	@%p342 bra 	$L__BB9_210;
	ld.global.u64 	%rd1170, [%rd110];
$L__BB9_210:
	sub.s32 	%r1429, %r145, %r132;
	cvt.s64.s32 	%rd921, %r1429;
	add.s64 	%rd922, %rd921, %rd111;
	add.s64 	%rd1172, %rd922, %rd1170;
	bra.uni 	$L__BB9_214;
$L__BB9_211:
	setp.ne.s16 	%p343, %rs2, 0;
	mov.b64 	%rd1171, 0;
	@%p343 bra 	$L__BB9_213;
	ld.global.u64 	%rd924, [%rd110];
	sub.s64 	%rd1171, %rd113, %rd924;
$L__BB9_213:
	cvt.u64.u32 	%rd925, %r145;
	add.s64 	%rd926, %rd925, %rd114;
	add.s64 	%rd927, %rd926, %rd1171;
	not.b64 	%rd928, %rd927;
	add.s64 	%rd1172, %rd112, %rd928;
$L__BB9_214:
	ld.shared.u32 	%r1430, [%r133+16896];
	shl.b64 	%rd929, %rd1172, 2;
	add.s64 	%rd930, %rd4, %rd929;
	st.global.u32 	[%rd930], %r1430;
	add.s32 	%r146, %r61, 4576;
	setp.lt.s32 	%p344, %r146, %r132;
	@%p344 bra 	$L__BB9_218;
	setp.ne.s16 	%p345, %rs2, 0;
	mov.b64 	%rd1173, 0;
	@%p345 bra 	$L__BB9_217;
	ld.global.u64 	%rd1173, [%rd110];
$L__BB9_217:
	sub.s32 	%r1431, %r146, %r132;
	cvt.s64.s32 	%rd932, %r1431;
	add.s64 	%rd933, %rd932, %rd111;
	add.s64 	%rd1175, %rd933, %rd1173;
	bra.uni 	$L__BB9_221;
$L__BB9_218:
	setp.ne.s16 	%p346, %rs2, 0;
	mov.b64 	%rd1174, 0;
	@%p346 bra 	$L__BB9_220;
	ld.global.u64 	%rd935, [%rd110];
	sub.s64 	%rd1174, %rd113, %rd935;
$L__BB9_220:
	cvt.u64.u32 	%rd936, %r146;
	add.s64 	%rd937, %rd936, %rd114;
	add.s64 	%rd938, %rd937, %rd1174;
	not.b64 	%rd939, %rd938;
	add.s64 	%rd1175, %rd112, %rd939;
$L__BB9_221:
	ld.shared.u32 	%r1432, [%r133+18304];
	shl.b64 	%rd940, %rd1175, 2;
	add.s64 	%rd941, %rd4, %rd940;
	st.global.u32 	[%rd941], %r1432;
	bra.uni 	$L__BB9_615;
$L__BB9_222:
	sub.s32 	%r147, %r363, %r2;
	setp.ne.s32 	%p2, %r1810, 0;
	@%p2 bra 	$L__BB9_407;
	ld.param.u8 	%rs35, [%rd1];
	setp.eq.s16 	%p143, %rs35, 0;
	ld.param.u64 	%rd618, [%rd1+16];
	selp.b64 	%rd619, %rd618, 0, %p143;
	cvt.u64.u32 	%rd213, %r2;
	add.s64 	%rd620, %rd619, %rd213;
	mov.u32 	%r148, %tid.x;
	mul.lo.s32 	%r806, %r148, 14;
	setp.ge.s32 	%p144, %r806, %r147;
	cvt.u64.u32 	%rd214, %r806;
	add.s64 	%rd621, %rd620, %rd214;
	shl.b64 	%rd622, %rd621, 2;
	add.s64 	%rd215, %rd2, %rd622;
	@%p144 bra 	$L__BB9_225;
	ld.global.u32 	%r1754, [%rd215];
$L__BB9_225:
	cvt.u32.u64 	%r808, %rd214;
	add.s32 	%r151, %r808, 1;
	setp.ge.s32 	%p145, %r151, %r147;
	@%p145 bra 	$L__BB9_227;
	ld.global.u32 	%r1755, [%rd215+4];
$L__BB9_227:
	add.s32 	%r154, %r808, 2;
	setp.ge.s32 	%p146, %r154, %r147;
	@%p146 bra 	$L__BB9_229;
	ld.global.u32 	%r1756, [%rd215+8];
$L__BB9_229:
	add.s32 	%r157, %r808, 3;
	setp.ge.s32 	%p147, %r157, %r147;
	@%p147 bra 	$L__BB9_231;
	ld.global.u32 	%r1757, [%rd215+12];
$L__BB9_231:
	add.s32 	%r160, %r808, 4;
	setp.ge.s32 	%p148, %r160, %r147;
	@%p148 bra 	$L__BB9_233;
	ld.global.u32 	%r1758, [%rd215+16];
$L__BB9_233:
	add.s32 	%r163, %r808, 5;
	setp.ge.s32 	%p149, %r163, %r147;
	@%p149 bra 	$L__BB9_235;
	ld.global.u32 	%r1759, [%rd215+20];
$L__BB9_235:
	add.s32 	%r166, %r808, 6;
	setp.ge.s32 	%p150, %r166, %r147;
	@%p150 bra 	$L__BB9_237;
	ld.global.u32 	%r1760, [%rd215+24];
$L__BB9_237:
	add.s32 	%r169, %r808, 7;
	setp.ge.s32 	%p151, %r169, %r147;
	@%p151 bra 	$L__BB9_239;
	ld.global.u32 	%r1761, [%rd215+28];
$L__BB9_239:
	add.s32 	%r172, %r808, 8;
	setp.ge.s32 	%p152, %r172, %r147;
	@%p152 bra 	$L__BB9_241;
	ld.global.u32 	%r1762, [%rd215+32];
$L__BB9_241:
	add.s32 	%r175, %r808, 9;
	setp.ge.s32 	%p153, %r175, %r147;
	@%p153 bra 	$L__BB9_243;
	ld.global.u32 	%r1763, [%rd215+36];
$L__BB9_243:
	add.s32 	%r178, %r808, 10;
	setp.ge.s32 	%p154, %r178, %r147;
	@%p154 bra 	$L__BB9_245;
	ld.global.u32 	%r1764, [%rd215+40];
$L__BB9_245:
	add.s32 	%r181, %r808, 11;
	setp.ge.s32 	%p155, %r181, %r147;
	@%p155 bra 	$L__BB9_247;
	ld.global.u32 	%r1765, [%rd215+44];
$L__BB9_247:
	add.s32 	%r184, %r808, 12;
	setp.ge.s32 	%p156, %r184, %r147;
	@%p156 bra 	$L__BB9_249;
	ld.global.u32 	%r1766, [%rd215+48];
$L__BB9_249:
	add.s32 	%r187, %r808, 13;
	setp.ge.s32 	%p157, %r187, %r147;
	@%p157 bra 	$L__BB9_251;
	ld.global.u32 	%r1767, [%rd215+52];
$L__BB9_251:
	setp.ge.s32 	%p158, %r808, %r147;
	bar.sync 	0;
	setp.eq.s16 	%p159, %rs35, 0;
	selp.b64 	%rd624, %rd618, 0, %p159;
	add.s64 	%rd625, %rd624, %rd213;
	add.s64 	%rd626, %rd625, %rd214;
	shl.b64 	%rd627, %rd626, 2;
	add.s64 	%rd216, %rd5, %rd627;
	mov.b32 	%r1768, 1;
	@%p158 bra 	$L__BB9_253;
	ld.global.u32 	%r835, [%rd216];
	not.b32 	%r836, %r835;
	and.b32  	%r1768, %r836, 1;
$L__BB9_253:
	setp.ge.s32 	%p160, %r151, %r147;
	mov.b32 	%r1769, 1;
	@%p160 bra 	$L__BB9_255;
	ld.global.u32 	%r838, [%rd216+4];
	not.b32 	%r839, %r838;
	and.b32  	%r1769, %r839, 1;
$L__BB9_255:
	setp.ge.s32 	%p161, %r154, %r147;
	mov.b32 	%r1770, 1;
	@%p161 bra 	$L__BB9_257;
	ld.global.u32 	%r841, [%rd216+8];
	not.b32 	%r842, %r841;
	and.b32  	%r1770, %r842, 1;
$L__BB9_257:
	setp.ge.s32 	%p162, %r157, %r147;
	mov.b32 	%r1771, 1;
	@%p162 bra 	$L__BB9_259;
	ld.global.u32 	%r844, [%rd216+12];
	not.b32 	%r845, %r844;
	and.b32  	%r1771, %r845, 1;
$L__BB9_259:
	setp.ge.s32 	%p163, %r160, %r147;
	mov.b32 	%r1772, 1;
	@%p163 bra 	$L__BB9_261;
	ld.global.u32 	%r847, [%rd216+16];
	not.b32 	%r848, %r847;
	and.b32  	%r1772, %r848, 1;
$L__BB9_261:
	setp.ge.s32 	%p164, %r163, %r147;
	mov.b32 	%r1773, 1;
	@%p164 bra 	$L__BB9_263;
	ld.global.u32 	%r850, [%rd216+20];
	not.b32 	%r851, %r850;
	and.b32  	%r1773, %r851, 1;
$L__BB9_263:
	setp.ge.s32 	%p165, %r166, %r147;
	mov.b32 	%r1774, 1;
	@%p165 bra 	$L__BB9_265;
	ld.global.u32 	%r853, [%rd216+24];
	not.b32 	%r854, %r853;
	and.b32  	%r1774, %r854, 1;
$L__BB9_265:
	setp.ge.s32 	%p166, %r169, %r147;
	mov.b32 	%r1775, 1;
	@%p166 bra 	$L__BB9_267;
	ld.global.u32 	%r856, [%rd216+28];
	not.b32 	%r857, %r856;
	and.b32  	%r1775, %r857, 1;
$L__BB9_267:
	setp.ge.s32 	%p167, %r172, %r147;
	mov.b32 	%r1776, 1;
	@%p167 bra 	$L__BB9_269;
	ld.global.u32 	%r859, [%rd216+32];
	not.b32 	%r860, %r859;
	and.b32  	%r1776, %r860, 1;
$L__BB9_269:
	setp.ge.s32 	%p168, %r175, %r147;
	mov.b32 	%r1777, 1;
	@%p168 bra 	$L__BB9_271;
	ld.global.u32 	%r862, [%rd216+36];
	not.b32 	%r863, %r862;
	and.b32  	%r1777, %r863, 1;
$L__BB9_271:
	setp.ge.s32 	%p169, %r178, %r147;
	mov.b32 	%r1778, 1;
	@%p169 bra 	$L__BB9_273;
	ld.global.u32 	%r865, [%rd216+40];
	not.b32 	%r866, %r865;
	and.b32  	%r1778, %r866, 1;
$L__BB9_273:
	setp.ge.s32 	%p170, %r181, %r147;
	mov.b32 	%r1779, 1;
	@%p170 bra 	$L__BB9_275;
	ld.global.u32 	%r868, [%rd216+44];
	not.b32 	%r869, %r868;
	and.b32  	%r1779, %r869, 1;
$L__BB9_275:
	setp.ge.s32 	%p171, %r184, %r147;
	mov.b32 	%r1780, 1;
	@%p171 bra 	$L__BB9_277;
	ld.global.u32 	%r871, [%rd216+48];
	not.b32 	%r872, %r871;
	and.b32  	%r1780, %r872, 1;
$L__BB9_277:
	setp.ge.s32 	%p172, %r187, %r147;
	mov.b32 	%r1781, 1;
	@%p172 bra 	$L__BB9_279;
	ld.global.u32 	%r874, [%rd216+52];
	not.b32 	%r875, %r874;
	and.b32  	%r1781, %r875, 1;
$L__BB9_279:
	bar.sync 	0;
	add.s32 	%r907, %r1769, %r1768;
	add.s32 	%r908, %r1770, %r907;
	add.s32 	%r909, %r1771, %r908;
	add.s32 	%r910, %r1772, %r909;
	add.s32 	%r911, %r1773, %r910;
	add.s32 	%r912, %r1774, %r911;
	add.s32 	%r913, %r1775, %r912;
	add.s32 	%r914, %r1776, %r913;
	add.s32 	%r915, %r1777, %r914;
	add.s32 	%r916, %r1778, %r915;
	add.s32 	%r917, %r1779, %r916;
	add.s32 	%r918, %r1780, %r917;
	add.s32 	%r881, %r1781, %r918;
	// begin inline asm
	mov.u32 %r876, %laneid;
	// end inline asm
	mov.b32 	%r879, 1;
	mov.b32 	%r904, 0;
	mov.b32 	%r906, -1;
	// begin inline asm
	{  .reg .s32 r0;  .reg .pred p;  shfl.sync.up.b32 r0|p, %r881, %r879, %r904, %r906;  @p add.s32 r0, r0, %r881;  mov.s32 %r877, r0;}
	// end inline asm
	mov.b32 	%r885, 2;
	// begin inline asm
	{  .reg .s32 r0;  .reg .pred p;  shfl.sync.up.b32 r0|p, %r877, %r885, %r904, %r906;  @p add.s32 r0, r0, %r877;  mov.s32 %r883, r0;}
	// end inline asm
	mov.b32 	%r891, 4;
	// begin inline asm
	{  .reg .s32 r0;  .reg .pred p;  shfl.sync.up.b32 r0|p, %r883, %r891, %r904, %r906;  @p add.s32 r0, r0, %r883;  mov.s32 %r889, r0;}
	// end inline asm
	mov.b32 	%r897, 8;
	// begin inline asm
	{  .reg .s32 r0;  .reg .pred p;  shfl.sync.up.b32 r0|p, %r889, %r897, %r904, %r906;  @p add.s32 r0, r0, %r889;  mov.s32 %r895, r0;}
	// end inline asm
	mov.b32 	%r903, 16;
	// begin inline asm
	{  .reg .s32 r0;  .reg .pred p;  shfl.sync.up.b32 r0|p, %r895, %r903, %r904, %r906;  @p add.s32 r0, r0, %r895;  mov.s32 %r901, r0;}
	// end inline asm
	setp.ne.s32 	%p173, %r876, 31;
	@%p173 bra 	$L__BB9_281;
	shr.u32 	%r919, %r148, 3;
	and.b32  	%r920, %r919, 124;
	mov.u32 	%r921, _ZZN3cub18CUB_300001_SM_10006detail6select23DeviceSelectSweepKernelINS2_10policy_hubIiilLb0ELNS0_10SelectImplE2EE10Policy1000EPiN6thrust24THRUST_300001_SM_1000_NS6detail15normal_iteratorINSA_10device_ptrIiEEEESF_PlNS0_13ScanTileStateIiLb1EEE7is_evenNS0_8NullTypeEiNS2_19streaming_context_tIlLb1EEELS5_2EEEvT0_T1_T2_T3_T4_T5_T6_T7_iT8_NS1_7vsmem_tEE19static_temp_storage;
	add.s32 	%r922, %r921, %r920;
	st.shared.u32 	[%r922], %r901;
$L__BB9_281:
	bar.sync 	0;
	mov.u32 	%r924, _ZZN3cub18CUB_300001_SM_10006detail6select23DeviceSelectSweepKernelINS2_10policy_hubIiilLb0ELNS0_10SelectImplE2EE10Policy1000EPiN6thrust24THRUST_300001_SM_1000_NS6detail15normal_iteratorINSA_10device_ptrIiEEEESF_PlNS0_13ScanTileStateIiLb1EEE7is_evenNS0_8NullTypeEiNS2_19streaming_context_tIlLb1EEELS5_2EEEvT0_T1_T2_T3_T4_T5_T6_T7_iT8_NS1_7vsmem_tEE19static_temp_storage;
	ld.shared.v4.u32 	{%r925, %r926, %r927, %r928}, [_ZZN3cub18CUB_300001_SM_10006detail6select23DeviceSelectSweepKernelINS2_10policy_hubIiilLb0ELNS0_10SelectImplE2EE10Policy1000EPiN6thrust24THRUST_300001_SM_1000_NS6detail15normal_iteratorINSA_10device_ptrIiEEEESF_PlNS0_13ScanTileStateIiLb1EEE7is_evenNS0_8NullTypeEiNS2_19streaming_context_tIlLb1EEELS5_2EEEvT0_T1_T2_T3_T4_T5_T6_T7_iT8_NS1_7vsmem_tEE19static_temp_storage];
	shr.u32 	%r929, %r148, 5;
	add.s32 	%r930, %r926, %r925;
	setp.eq.s32 	%p174, %r929, 2;
	selp.b32 	%r931, %r930, %r925, %p174;
	add.s32 	%r932, %r930, %r927;
	setp.eq.s32 	%p175, %r929, 3;
	selp.b32 	%r933, %r932, %r931, %p175;
	add.s32 	%r934, %r932, %r928;
	setp.eq.s32 	%p176, %r929, 4;
	selp.b32 	%r935, %r934, %r933, %p176;
	ld.shared.v4.u32 	{%r936, %r937, %r938, %r939}, [_ZZN3cub18CUB_300001_SM_10006detail6select23DeviceSelectSweepKernelINS2_10policy_hubIiilLb0ELNS0_10SelectImplE2EE10Policy1000EPiN6thrust24THRUST_300001_SM_1000_NS6detail15normal_iteratorINSA_10device_ptrIiEEEESF_PlNS0_13ScanTileStateIiLb1EEE7is_evenNS0_8NullTypeEiNS2_19streaming_context_tIlLb1EEELS5_2EEEvT0_T1_T2_T3_T4_T5_T6_T7_iT8_NS1_7vsmem_tEE19static_temp_storage+16];
	add.s32 	%r940, %r934, %r936;
	setp.eq.s32 	%p177, %r929, 5;
	selp.b32 	%r941, %r940, %r935, %p177;
	add.s32 	%r942, %r940, %r937;
	setp.eq.s32 	%p178, %r929, 6;
	selp.b32 	%r943, %r942, %r941, %p178;
	add.s32 	%r944, %r942, %r938;
	setp.eq.s32 	%p179, %r929, 7;
	selp.b32 	%r945, %r944, %r943, %p179;
	add.s32 	%r946, %r944, %r939;
	setp.eq.s32 	%p180, %r929, 8;
	selp.b32 	%r947, %r946, %r945, %p180;
	.pragma "used_bytes_mask 4095";
	ld.shared.v4.u32 	{%r948, %r949, %r950, %r951}, [_ZZN3cub18CUB_300001_SM_10006detail6select23DeviceSelectSweepKernelINS2_10policy_hubIiilLb0ELNS0_10SelectImplE2EE10Policy1000EPiN6thrust24THRUST_300001_SM_1000_NS6detail15normal_iteratorINSA_10device_ptrIiEEEESF_PlNS0_13ScanTileStateIiLb1EEE7is_evenNS0_8NullTypeEiNS2_19streaming_context_tIlLb1EEELS5_2EEEvT0_T1_T2_T3_T4_T5_T6_T7_iT8_NS1_7vsmem_tEE19static_temp_storage+32];
	add.s32 	%r952, %r946, %r948;
	setp.eq.s32 	%p181, %r929, 9;
	selp.b32 	%r953, %r952, %r947, %p181;
	add.s32 	%r954, %r952, %r949;
	setp.eq.s32 	%p182, %r929, 10;
	selp.b32 	%r955, %r954, %r953, %p182;
	setp.lt.u32 	%p183, %r148, 32;
	selp.b32 	%r956, 0, %r955, %p183;
	setp.eq.s32 	%p184, %r876, 0;
	add.s32 	%r957, %r1769, %r1768;
	add.s32 	%r958, %r1770, %r957;
	add.s32 	%r959, %r1771, %r958;
	add.s32 	%r960, %r1772, %r959;
	add.s32 	%r961, %r1773, %r960;
	add.s32 	%r962, %r1774, %r961;
	add.s32 	%r963, %r1775, %r962;
	add.s32 	%r964, %r1776, %r963;
	add.s32 	%r965, %r1777, %r964;
	add.s32 	%r966, %r1778, %r965;
	add.s32 	%r967, %r1779, %r966;
	add.s32 	%r968, %r1780, %r967;
	add.s32 	%r969, %r1781, %r968;
	sub.s32 	%r970, %r901, %r969;
	selp.b32 	%r971, 0, %r970, %p184;
	add.s32 	%r972, %r956, %r971;
	add.s32 	%r973, %r972, %r1768;
	add.s32 	%r974, %r957, %r972;
	add.s32 	%r975, %r958, %r972;
	add.s32 	%r976, %r959, %r972;
	add.s32 	%r977, %r960, %r972;
	add.s32 	%r978, %r961, %r972;
	add.s32 	%r979, %r962, %r972;
	add.s32 	%r980, %r963, %r972;
	add.s32 	%r981, %r964, %r972;
	add.s32 	%r982, %r965, %r972;
	add.s32 	%r983, %r966, %r972;
	add.s32 	%r984, %r967, %r972;
	add.s32 	%r985, %r968, %r972;
	add.s32 	%r986, %r147, %r950;
	add.s32 	%r987, %r986, %r954;
	add.s32 	%r1824, %r987, -4928;
	bar.sync 	0;
	sub.s32 	%r221, %r147, %r1824;
	sub.s32 	%r988, %r806, %r972;
	setp.eq.s32 	%p185, %r1768, 0;
	add.s32 	%r989, %r972, %r221;
	selp.b32 	%r990, %r988, %r989, %p185;
	shl.b32 	%r991, %r990, 2;
	add.s32 	%r992, %r924, %r991;
	st.shared.u32 	[%r992], %r1754;
	sub.s32 	%r993, %r806, %r973;
	add.s32 	%r994, %r993, 1;
	setp.eq.s32 	%p186, %r1769, 0;
	add.s32 	%r995, %r989, %r1768;
	selp.b32 	%r996, %r994, %r995, %p186;
	shl.b32 	%r997, %r996, 2;
	add.s32 	%r998, %r924, %r997;
	st.shared.u32 	[%r998], %r1755;
	sub.s32 	%r999, %r806, %r974;
	add.s32 	%r1000, %r999, 2;
	setp.eq.s32 	%p187, %r1770, 0;
	add.s32 	%r1001, %r995, %r1769;
	selp.b32 	%r1002, %r1000, %r1001, %p187;
	shl.b32 	%r1003, %r1002, 2;
	add.s32 	%r1004, %r924, %r1003;
	st.shared.u32 	[%r1004], %r1756;
	sub.s32 	%r1005, %r806, %r975;
	add.s32 	%r1006, %r1005, 3;
	setp.eq.s32 	%p188, %r1771, 0;
	add.s32 	%r1007, %r1001, %r1770;
	selp.b32 	%r1008, %r1006, %r1007, %p188;
	shl.b32 	%r1009, %r1008, 2;
	add.s32 	%r1010, %r924, %r1009;
	st.shared.u32 	[%r1010], %r1757;
	sub.s32 	%r1011, %r806, %r976;
	add.s32 	%r1012, %r1011, 4;
	setp.eq.s32 	%p189, %r1772, 0;
	add.s32 	%r1013, %r1007, %r1771;
	selp.b32 	%r1014, %r1012, %r1013, %p189;
	shl.b32 	%r1015, %r1014, 2;
	add.s32 	%r1016, %r924, %r1015;
	st.shared.u32 	[%r1016], %r1758;
	sub.s32 	%r1017, %r806, %r977;
	add.s32 	%r1018, %r1017, 5;
	setp.eq.s32 	%p190, %r1773, 0;
	add.s32 	%r1019, %r1013, %r1772;
	selp.b32 	%r1020, %r1018, %r1019, %p190;
	shl.b32 	%r1021, %r1020, 2;
	add.s32 	%r1022, %r924, %r1021;
	st.shared.u32 	[%r1022], %r1759;
	sub.s32 	%r1023, %r806, %r978;
	add.s32 	%r1024, %r1023, 6;
	setp.eq.s32 	%p191, %r1774, 0;
	add.s32 	%r1025, %r1019, %r1773;
	selp.b32 	%r1026, %r1024, %r1025, %p191;
	shl.b32 	%r1027, %r1026, 2;
	add.s32 	%r1028, %r924, %r1027;
	st.shared.u32 	[%r1028], %r1760;
	sub.s32 	%r1029, %r806, %r979;
	add.s32 	%r1030, %r1029, 7;
	setp.eq.s32 	%p192, %r1775, 0;
	add.s32 	%r1031, %r1025, %r1774;
	selp.b32 	%r1032, %r1030, %r1031, %p192;
	shl.b32 	%r1033, %r1032, 2;
	add.s32 	%r1034, %r924, %r1033;
	st.shared.u32 	[%r1034], %r1761;
	sub.s32 	%r1035, %r806, %r980;
	add.s32 	%r1036, %r1035, 8;
	setp.eq.s32 	%p193, %r1776, 0;
	add.s32 	%r1037, %r1031, %r1775;
	selp.b32 	%r1038, %r1036, %r1037, %p193;
	shl.b32 	%r1039, %r1038, 2;
	add.s32 	%r1040, %r924, %r1039;
	st.shared.u32 	[%r1040], %r1762;
	sub.s32 	%r1041, %r806, %r981;
	add.s32 	%r1042, %r1041, 9;
	setp.eq.s32 	%p194, %r1777, 0;
	add.s32 	%r1043, %r1037, %r1776;
	selp.b32 	%r1044, %r1042, %r1043, %p194;
	shl.b32 	%r1045, %r1044, 2;
	add.s32 	%r1046, %r924, %r1045;
	st.shared.u32 	[%r1046], %r1763;
	sub.s32 	%r1047, %r806, %r982;
	add.s32 	%r1048, %r1047, 10;
	setp.eq.s32 	%p195, %r1778, 0;
	add.s32 	%r1049, %r1043, %r1777;
	selp.b32 	%r1050, %r1048, %r1049, %p195;
	shl.b32 	%r1051, %r1050, 2;
	add.s32 	%r1052, %r924, %r1051;
	st.shared.u32 	[%r1052], %r1764;
	sub.s32 	%r1053, %r806, %r983;
	add.s32 	%r1054, %r1053, 11;
	setp.eq.s32 	%p196, %r1779, 0;
	add.s32 	%r1055, %r1049, %r1778;
	selp.b32 	%r1056, %r1054, %r1055, %p196;
	shl.b32 	%r1057, %r1056, 2;
	add.s32 	%r1058, %r924, %r1057;
	st.shared.u32 	[%r1058], %r1765;
	sub.s32 	%r1059, %r806, %r984;
	add.s32 	%r1060, %r1059, 12;
	setp.eq.s32 	%p197, %r1780, 0;
	add.s32 	%r1061, %r1055, %r1779;
	selp.b32 	%r1062, %r1060, %r1061, %p197;
	shl.b32 	%r1063, %r1062, 2;
	add.s32 	%r1064, %r924, %r1063;
	st.shared.u32 	[%r1064], %r1766;
	sub.s32 	%r1065, %r806, %r985;
	add.s32 	%r1066, %r1065, 13;
	setp.eq.s32 	%p198, %r1781, 0;
	add.s32 	%r1067, %r1061, %r1780;
	selp.b32 	%r1068, %r1066, %r1067, %p198;
	shl.b32 	%r1069, %r1068, 2;
	add.s32 	%r1070, %r924, %r1069;
	st.shared.u32 	[%r1070], %r1767;
	bar.sync 	0;
	mov.u64 	%rd628, %rd434;
	ld.param.u8 	%rs3, [%rd628];
	ld.param.u64 	%rd629, [%rd628+24];
	cvta.to.global.u64 	%rd217, %rd629;
	ld.param.u64 	%rd218, [%rd628+8];
	ld.param.u64 	%rd219, [%rd628+16];
	setp.ge.s32 	%p199, %r148, %r221;
	@%p199 bra 	$L__BB9_285;
	setp.ne.s16 	%p201, %rs3, 0;
	mov.b64 	%rd1176, 0;
	@%p201 bra 	$L__BB9_284;
	ld.global.u64 	%rd633, [%rd217];
	sub.s64 	%rd1176, %rd219, %rd633;
$L__BB9_284:
	cvt.u64.u32 	%rd634, %r148;
	add.s64 	%rd635, %rd1176, %rd634;
	not.b64 	%rd636, %rd635;
	add.s64 	%rd1178, %rd218, %rd636;
	bra.uni 	$L__BB9_288;
$L__BB9_285:
	setp.ne.s16 	%p200, %rs3, 0;
	mov.b64 	%rd1177, 0;
	@%p200 bra 	$L__BB9_287;
	ld.global.u64 	%rd1177, [%rd217];
$L__BB9_287:
	sub.s32 	%r1071, %r148, %r221;
	cvt.s64.s32 	%rd631, %r1071;
	add.s64 	%rd1178, %rd1177, %rd631;
$L__BB9_288:
	setp.ge.s32 	%p202, %r148, %r147;
	shl.b32 	%r1072, %r148, 2;
	add.s32 	%r222, %r924, %r1072;
	@%p202 bra 	$L__BB9_290;
	ld.shared.u32 	%r1074, [%r222];
	shl.b64 	%rd637, %rd1178, 2;
	add.s64 	%rd638, %rd4, %rd637;
	st.global.u32 	[%rd638], %r1074;
$L__BB9_290:
	add.s32 	%r223, %r148, 352;
	setp.lt.s32 	%p203, %r223, %r221;
	@%p203 bra 	$L__BB9_294;
	setp.ne.s16 	%p204, %rs3, 0;
	mov.b64 	%rd1179, 0;
	@%p204 bra 	$L__BB9_293;
	ld.global.u64 	%rd1179, [%rd217];
$L__BB9_293:
	sub.s32 	%r1075, %r223, %r221;
	cvt.s64.s32 	%rd640, %r1075;
	add.s64 	%rd1181, %rd1179, %rd640;
	bra.uni 	$L__BB9_297;
$L__BB9_294:
	setp.ne.s16 	%p205, %rs3, 0;
	mov.b64 	%rd1180, 0;
	@%p205 bra 	$L__BB9_296;
	ld.global.u64 	%rd642, [%rd217];
	sub.s64 	%rd1180, %rd219, %rd642;
$L__BB9_296:
	cvt.u64.u32 	%rd643, %r223;
	add.s64 	%rd644, %rd1180, %rd643;
	not.b64 	%rd645, %rd644;
	add.s64 	%rd1181, %rd218, %rd645;
$L__BB9_297:
	setp.ge.s32 	%p206, %r223, %r147;
	@%p206 bra 	$L__BB9_299;
	ld.shared.u32 	%r1076, [%r222+1408];
	shl.b64 	%rd646, %rd1181, 2;
	add.s64 	%rd647, %rd4, %rd646;
	st.global.u32 	[%rd647], %r1076;
$L__BB9_299:
	add.s32 	%r224, %r148, 704;
	setp.lt.s32 	%p207, %r224, %r221;
	@%p207 bra 	$L__BB9_303;
	setp.ne.s16 	%p208, %rs3, 0;
	mov.b64 	%rd1182, 0;
	@%p208 bra 	$L__BB9_302;
	ld.global.u64 	%rd1182, [%rd217];
$L__BB9_302:
	sub.s32 	%r1077, %r224, %r221;
	cvt.s64.s32 	%rd649, %r1077;
	add.s64 	%rd1184, %rd1182, %rd649;
	bra.uni 	$L__BB9_306;
$L__BB9_303:
	setp.ne.s16 	%p209, %rs3, 0;
	mov.b64 	%rd1183, 0;
	@%p209 bra 	$L__BB9_305;
	ld.global.u64 	%rd651, [%rd217];
	sub.s64 	%rd1183, %rd219, %rd651;
$L__BB9_305:
	cvt.u64.u32 	%rd652, %r224;
	add.s64 	%rd653, %rd1183, %rd652;
	not.b64 	%rd654, %rd653;
	add.s64 	%rd1184, %rd218, %rd654;
$L__BB9_306:
	setp.ge.s32 	%p210, %r224, %r147;
	@%p210 bra 	$L__BB9_308;
	ld.shared.u32 	%r1078, [%r222+2816];
	shl.b64 	%rd655, %rd1184, 2;
	add.s64 	%rd656, %rd4, %rd655;
	st.global.u32 	[%rd656], %r1078;
$L__BB9_308:
	add.s32 	%r225, %r148, 1056;
	setp.lt.s32 	%p211, %r225, %r221;
	@%p211 bra 	$L__BB9_312;
	setp.ne.s16 	%p212, %rs3, 0;
	mov.b64 	%rd1185, 0;
	@%p212 bra 	$L__BB9_311;
	ld.global.u64 	%rd1185, [%rd217];
$L__BB9_311:
	sub.s32 	%r1079, %r225, %r221;
	cvt.s64.s32 	%rd658, %r1079;
	add.s64 	%rd1187, %rd1185, %rd658;
	bra.uni 	$L__BB9_315;
$L__BB9_312:
	setp.ne.s16 	%p213, %rs3, 0;
	mov.b64 	%rd1186, 0;
	@%p213 bra 	$L__BB9_314;
	ld.global.u64 	%rd660, [%rd217];
	sub.s64 	%rd1186, %rd219, %rd660;
$L__BB9_314:
	cvt.u64.u32 	%rd661, %r225;
	add.s64 	%rd662, %rd1186, %rd661;
	not.b64 	%rd663, %rd662;
	add.s64 	%rd1187, %rd218, %rd663;
$L__BB9_315:
	setp.ge.s32 	%p214, %r225, %r147;
	@%p214 bra 	$L__BB9_317;
	ld.shared.u32 	%r1080, [%r222+4224];
	shl.b64 	%rd664, %rd1187, 2;
	add.s64 	%rd665, %rd4, %rd664;
	st.global.u32 	[%rd665], %r1080;
$L__BB9_317:
	add.s32 	%r226, %r148, 1408;
	setp.lt.s32 	%p215, %r226, %r221;
	@%p215 bra 	$L__BB9_321;
	setp.ne.s16 	%p216, %rs3, 0;
	mov.b64 	%rd1188, 0;
	@%p216 bra 	$L__BB9_320;
	ld.global.u64 	%rd1188, [%rd217];
$L__BB9_320:
	sub.s32 	%r1081, %r226, %r221;
	cvt.s64.s32 	%rd667, %r1081;
	add.s64 	%rd1190, %rd1188, %rd667;
	bra.uni 	$L__BB9_324;
$L__BB9_321:
	setp.ne.s16 	%p217, %rs3, 0;
	mov.b64 	%rd1189, 0;
	@%p217 bra 	$L__BB9_323;
	ld.global.u64 	%rd669, [%rd217];
	sub.s64 	%rd1189, %rd219, %rd669;
$L__BB9_323:
	cvt.u64.u32 	%rd670, %r226;
	add.s64 	%rd671, %rd1189, %rd670;
	not.b64 	%rd672, %rd671;
	add.s64 	%rd1190, %rd218, %rd672;
$L__BB9_324:
	setp.ge.s32 	%p218, %r226, %r147;
	@%p218 bra 	$L__BB9_326;
	ld.shared.u32 	%r1082, [%r222+5632];
	shl.b64 	%rd673, %rd1190, 2;
	add.s64 	%rd674, %rd4, %rd673;
	st.global.u32 	[%rd674], %r1082;
$L__BB9_326:
	add.s32 	%r227, %r148, 1760;
	setp.lt.s32 	%p219, %r227, %r221;
	@%p219 bra 	$L__BB9_330;
	setp.ne.s16 	%p220, %rs3, 0;
	mov.b64 	%rd1191, 0;
	@%p220 bra 	$L__BB9_329;
	ld.global.u64 	%rd1191, [%rd217];
$L__BB9_329:
	sub.s32 	%r1083, %r227, %r221;
	cvt.s64.s32 	%rd676, %r1083;
	add.s64 	%rd1193, %rd1191, %rd676;
	bra.uni 	$L__BB9_333;
$L__BB9_330:
	setp.ne.s16 	%p221, %rs3, 0;
	mov.b64 	%rd1192, 0;
	@%p221 bra 	$L__BB9_332;
	ld.global.u64 	%rd678, [%rd217];
	sub.s64 	%rd1192, %rd219, %rd678;
$L__BB9_332:
	cvt.u64.u32 	%rd679, %r227;
	add.s64 	%rd680, %rd1192, %rd679;
	not.b64 	%rd681, %rd680;
	add.s64 	%rd1193, %rd218, %rd681;
$L__BB9_333:
	setp.ge.s32 	%p222, %r227, %r147;
	@%p222 bra 	$L__BB9_335;
	ld.shared.u32 	%r1084, [%r222+7040];
	shl.b64 	%rd682, %rd1193, 2;
	add.s64 	%rd683, %rd4, %rd682;
	st.global.u32 	[%rd683], %r1084;
$L__BB9_335:
	add.s32 	%r228, %r148, 2112;
	setp.lt.s32 	%p223, %r228, %r221;
	@%p223 bra 	$L__BB9_339;
	setp.ne.s16 	%p224, %rs3, 0;
	mov.b64 	%rd1194, 0;
	@%p224 bra 	$L__BB9_338;
	ld.global.u64 	%rd1194, [%rd217];
$L__BB9_338:
	sub.s32 	%r1085, %r228, %r221;
	cvt.s64.s32 	%rd685, %r1085;
	add.s64 	%rd1196, %rd1194, %rd685;
	bra.uni 	$L__BB9_342;
$L__BB9_339:
	setp.ne.s16 	%p225, %rs3, 0;
	mov.b64 	%rd1195, 0;
	@%p225 bra 	$L__BB9_341;
	ld.global.u64 	%rd687, [%rd217];
	sub.s64 	%rd1195, %rd219, %rd687;
$L__BB9_341:
	cvt.u64.u32 	%rd688, %r228;
	add.s64 	%rd689, %rd1195, %rd688;
	not.b64 	%rd690, %rd689;
	add.s64 	%rd1196, %rd218, %rd690;
$L__BB9_342:
	setp.ge.s32 	%p226, %r228, %r147;
	@%p226 bra 	$L__BB9_344;
	ld.shared.u32 	%r1086, [%r222+8448];
	shl.b64 	%rd691, %rd1196, 2;
	add.s64 	%rd692, %rd4, %rd691;
	st.global.u32 	[%rd692], %r1086;
$L__BB9_344:
	add.s32 	%r229, %r148, 2464;
	setp.lt.s32 	%p227, %r229, %r221;
	@%p227 bra 	$L__BB9_348;
	setp.ne.s16 	%p228, %rs3, 0;
	mov.b64 	%rd1197, 0;
	@%p228 bra 	$L__BB9_347;
	ld.global.u64 	%rd1197, [%rd217];
$L__BB9_347:
	sub.s32 	%r1087, %r229, %r221;
	cvt.s64.s32 	%rd694, %r1087;
	add.s64 	%rd1199, %rd1197, %rd694;
	bra.uni 	$L__BB9_351;
$L__BB9_348:
	setp.ne.s16 	%p229, %rs3, 0;
	mov.b64 	%rd1198, 0;
	@%p229 bra 	$L__BB9_350;
	ld.global.u64 	%rd696, [%rd217];
	sub.s64 	%rd1198, %rd219, %rd696;
$L__BB9_350:
	cvt.u64.u32 	%rd697, %r229;
	add.s64 	%rd698, %rd1198, %rd697;
	not.b64 	%rd699, %rd698;
	add.s64 	%rd1199, %rd218, %rd699;
$L__BB9_351:
	setp.ge.s32 	%p230, %r229, %r147;
	@%p230 bra 	$L__BB9_353;
	ld.shared.u32 	%r1088, [%r222+9856];
	shl.b64 	%rd700, %rd1199, 2;
	add.s64 	%rd701, %rd4, %rd700;
	st.global.u32 	[%rd701], %r1088;
$L__BB9_353:
	add.s32 	%r230, %r148, 2816;
	setp.lt.s32 	%p231, %r230, %r221;
	@%p231 bra 	$L__BB9_357;
	setp.ne.s16 	%p232, %rs3, 0;
	mov.b64 	%rd1200, 0;
	@%p232 bra 	$L__BB9_356;
	ld.global.u64 	%rd1200, [%rd217];
$L__BB9_356:
	sub.s32 	%r1089, %r230, %r221;
	cvt.s64.s32 	%rd703, %r1089;
	add.s64 	%rd1202, %rd1200, %rd703;
	bra.uni 	$L__BB9_360;
$L__BB9_357:
	setp.ne.s16 	%p233, %rs3, 0;
	mov.b64 	%rd1201, 0;
	@%p233 bra 	$L__BB9_359;
	ld.global.u64 	%rd705, [%rd217];
	sub.s64 	%rd1201, %rd219, %rd705;
$L__BB9_359:
	cvt.u64.u32 	%rd706, %r230;
	add.s64 	%rd707, %rd1201, %rd706;
	not.b64 	%rd708, %rd707;
	add.s64 	%rd1202, %rd218, %rd708;
$L__BB9_360:
	setp.ge.s32 	%p234, %r230, %r147;
	@%p234 bra 	$L__BB9_362;
	ld.shared.u32 	%r1090, [%r222+11264];
	shl.b64 	%rd709, %rd1202, 2;
	add.s64 	%rd710, %rd4, %rd709;
	st.global.u32 	[%rd710], %r1090;
$L__BB9_362:
	add.s32 	%r231, %r148, 3168;
	setp.lt.s32 	%p235, %r231, %r221;
	@%p235 bra 	$L__BB9_366;
	setp.ne.s16 	%p236, %rs3, 0;
	mov.b64 	%rd1203, 0;
	@%p236 bra 	$L__BB9_365;
	ld.global.u64 	%rd1203, [%rd217];
$L__BB9_365:
	sub.s32 	%r1091, %r231, %r221;
	cvt.s64.s32 	%rd712, %r1091;
	add.s64 	%rd1205, %rd1203, %rd712;
	bra.uni 	$L__BB9_369;
$L__BB9_366:
	setp.ne.s16 	%p237, %rs3, 0;
	mov.b64 	%rd1204, 0;
	@%p237 bra 	$L__BB9_368;
	ld.global.u64 	%rd714, [%rd217];
	sub.s64 	%rd1204, %rd219, %rd714;
$L__BB9_368:
	cvt.u64.u32 	%rd715, %r231;
	add.s64 	%rd716, %rd1204, %rd715;
	not.b64 	%rd717, %rd716;
	add.s64 	%rd1205, %rd218, %rd717;
$L__BB9_369:
	setp.ge.s32 	%p238, %r231, %r147;
	@%p238 bra 	$L__BB9_371;
	ld.shared.u32 	%r1092, [%r222+12672];
	shl.b64 	%rd718, %rd1205, 2;
	add.s64 	%rd719, %rd4, %rd718;
	st.global.u32 	[%rd719], %r1092;
$L__BB9_371:
	add.s32 	%r232, %r148, 3520;
	setp.lt.s32 	%p239, %r232, %r221;
	@%p239 bra 	$L__BB9_375;
	setp.ne.s16 	%p240, %rs3, 0;
	mov.b64 	%rd1206, 0;
	@%p240 bra 	$L__BB9_374;
	ld.global.u64 	%rd1206, [%rd217];
$L__BB9_374:
	sub.s32 	%r1093, %r232, %r221;
	cvt.s64.s32 	%rd721, %r1093;
	add.s64 	%rd1208, %rd1206, %rd721;
	bra.uni 	$L__BB9_378;
$L__BB9_375:
	setp.ne.s16 	%p241, %rs3, 0;
	mov.b64 	%rd1207, 0;
	@%p241 bra 	$L__BB9_377;
	ld.global.u64 	%rd723, [%rd217];
	sub.s64 	%rd1207, %rd219, %rd723;
$L__BB9_377:
	cvt.u64.u32 	%rd724, %r232;
	add.s64 	%rd725, %rd1207, %rd724;
	not.b64 	%rd726, %rd725;
	add.s64 	%rd1208, %rd218, %rd726;
$L__BB9_378:
	setp.ge.s32 	%p242, %r232, %r147;
	@%p242 bra 	$L__BB9_380;
	ld.shared.u32 	%r1094, [%r222+14080];
	shl.b64 	%rd727, %rd1208, 2;
	add.s64 	%rd728, %rd4, %rd727;
	st.global.u32 	[%rd728], %r1094;
$L__BB9_380:
	add.s32 	%r233, %r148, 3872;
	setp.lt.s32 	%p243, %r233, %r221;
	@%p243 bra 	$L__BB9_384;
	setp.ne.s16 	%p244, %rs3, 0;
	mov.b64 	%rd1209, 0;
	@%p244 bra 	$L__BB9_383;
	ld.global.u64 	%rd1209, [%rd217];
$L__BB9_383:
	sub.s32 	%r1095, %r233, %r221;
	cvt.s64.s32 	%rd730, %r1095;
	add.s64 	%rd1211, %rd1209, %rd730;
	bra.uni 	$L__BB9_387;
$L__BB9_384:
	setp.ne.s16 	%p245, %rs3, 0;
	mov.b64 	%rd1210, 0;
	@%p245 bra 	$L__BB9_386;
	ld.global.u64 	%rd732, [%rd217];
	sub.s64 	%rd1210, %rd219, %rd732;
$L__BB9_386:
	cvt.u64.u32 	%rd733, %r233;
	add.s64 	%rd734, %rd1210, %rd733;
	not.b64 	%rd735, %rd734;
	add.s64 	%rd1211, %rd218, %rd735;
$L__BB9_387:
	setp.ge.s32 	%p246, %r233, %r147;
	@%p246 bra 	$L__BB9_389;
	ld.shared.u32 	%r1096, [%r222+15488];
	shl.b64 	%rd736, %rd1211, 2;
	add.s64 	%rd737, %rd4, %rd736;
	st.global.u32 	[%rd737], %r1096;
$L__BB9_389:
	add.s32 	%r234, %r148, 4224;
	setp.lt.s32 	%p247, %r234, %r221;
	@%p247 bra 	$L__BB9_393;
	setp.ne.s16 	%p248, %rs3, 0;
	mov.b64 	%rd1212, 0;
	@%p248 bra 	$L__BB9_392;
	ld.global.u64 	%rd1212, [%rd217];
$L__BB9_392:
	sub.s32 	%r1097, %r234, %r221;
	cvt.s64.s32 	%rd739, %r1097;
	add.s64 	%rd1214, %rd1212, %rd739;
	bra.uni 	$L__BB9_396;
$L__BB9_393:
	setp.ne.s16 	%p249, %rs3, 0;
	mov.b64 	%rd1213, 0;
	@%p249 bra 	$L__BB9_395;
	ld.global.u64 	%rd741, [%rd217];
	sub.s64 	%rd1213, %rd219, %rd741;
$L__BB9_395:
	cvt.u64.u32 	%rd742, %r234;
	add.s64 	%rd743, %rd1213, %rd742;
	not.b64 	%rd744, %rd743;
	add.s64 	%rd1214, %rd218, %rd744;
$L__BB9_396:
	setp.ge.s32 	%p250, %r234, %r147;
	@%p250 bra 	$L__BB9_398;
	ld.shared.u32 	%r1098, [%r222+16896];
	shl.b64 	%rd745, %rd1214, 2;
	add.s64 	%rd746, %rd4, %rd745;
	st.global.u32 	[%rd746], %r1098;
$L__BB9_398:
	add.s32 	%r235, %r148, 4576;
	setp.lt.s32 	%p251, %r235, %r221;
	@%p251 bra 	$L__BB9_402;
	setp.ne.s16 	%p252, %rs3, 0;
	mov.b64 	%rd1215, 0;
	@%p252 bra 	$L__BB9_401;
	ld.global.u64 	%rd1215, [%rd217];
$L__BB9_401:
	sub.s32 	%r1099, %r235, %r221;
	cvt.s64.s32 	%rd748, %r1099;
	add.s64 	%rd1217, %rd1215, %rd748;
	bra.uni 	$L__BB9_405;
$L__BB9_402:
	setp.ne.s16 	%p253, %rs3, 0;
	mov.b64 	%rd1216, 0;
	@%p253 bra 	$L__BB9_404;
	ld.global.u64 	%rd750, [%rd217];
	sub.s64 	%rd1216, %rd219, %rd750;
$L__BB9_404:
	cvt.u64.u32 	%rd751, %r235;
	add.s64 	%rd752, %rd1216, %rd751;
	not.b64 	%rd753, %rd752;
	add.s64 	%rd1217, %rd218, %rd753;
$L__BB9_405:
	setp.ge.s32 	%p254, %r235, %r147;
	@%p254 bra 	$L__BB9_607;
	ld.shared.u32 	%r1100, [%r222+18304];
	shl.b64 	%rd754, %rd1217, 2;
	add.s64 	%rd755, %rd4, %rd754;
	st.global.u32 	[%rd755], %r1100;
	bra.uni 	$L__BB9_607;
$L__BB9_407:
	ld.param.u8 	%rs5, [%rd1];
	setp.eq.s16 	%p3, %rs5, 0;
	ld.param.u64 	%rd437, [%rd1+16];
	selp.b64 	%rd438, %rd437, 0, %p3;
	cvt.s64.s32 	%rd318, %r2;
	add.s64 	%rd439, %rd438, %rd318;
	mov.u32 	%r370, %tid.x;
	mul.lo.s32 	%r371, %r370, 14;
	setp.ge.s32 	%p4, %r371, %r147;
	cvt.u64.u32 	%rd319, %r371;
	add.s64 	%rd440, %rd439, %rd319;
	shl.b64 	%rd441, %rd440, 2;
	add.s64 	%rd320, %rd2, %rd441;
	@%p4 bra 	$L__BB9_409;
	ld.global.u32 	%r1782, [%rd320];
$L__BB9_409:
	cvt.u32.u64 	%r373, %rd319;
	add.s32 	%r238, %r373, 1;
	setp.ge.s32 	%p5, %r238, %r147;
	@%p5 bra 	$L__BB9_411;
	ld.global.u32 	%r1783, [%rd320+4];
$L__BB9_411:
	add.s32 	%r241, %r373, 2;
	setp.ge.s32 	%p6, %r241, %r147;
	@%p6 bra 	$L__BB9_413;
	ld.global.u32 	%r1784, [%rd320+8];
$L__BB9_413:
	add.s32 	%r244, %r373, 3;
	setp.ge.s32 	%p7, %r244, %r147;
	@%p7 bra 	$L__BB9_415;
	ld.global.u32 	%r1785, [%rd320+12];
$L__BB9_415:
	add.s32 	%r247, %r373, 4;
	setp.ge.s32 	%p8, %r247, %r147;
	@%p8 bra 	$L__BB9_417;
	ld.global.u32 	%r1786, [%rd320+16];
$L__BB9_417:
	add.s32 	%r250, %r373, 5;
	setp.ge.s32 	%p9, %r250, %r147;
	@%p9 bra 	$L__BB9_419;
	ld.global.u32 	%r1787, [%rd320+20];
$L__BB9_419:
	add.s32 	%r253, %r373, 6;
	setp.ge.s32 	%p10, %r253, %r147;
	@%p10 bra 	$L__BB9_421;
	ld.global.u32 	%r1788, [%rd320+24];
$L__BB9_421:
	add.s32 	%r256, %r373, 7;
	setp.ge.s32 	%p11, %r256, %r147;
	@%p11 bra 	$L__BB9_423;
	ld.global.u32 	%r1789, [%rd320+28];
$L__BB9_423:
	add.s32 	%r259, %r373, 8;
	setp.ge.s32 	%p12, %r259, %r147;
	@%p12 bra 	$L__BB9_425;
	ld.global.u32 	%r1790, [%rd320+32];
$L__BB9_425:
	add.s32 	%r262, %r373, 9;
	setp.ge.s32 	%p13, %r262, %r147;
	@%p13 bra 	$L__BB9_427;
	ld.global.u32 	%r1791, [%rd320+36];
$L__BB9_427:
	add.s32 	%r265, %r373, 10;
	setp.ge.s32 	%p14, %r265, %r147;
	@%p14 bra 	$L__BB9_429;
	ld.global.u32 	%r1792, [%rd320+40];
$L__BB9_429:
	add.s32 	%r394, %r373, 11;
	setp.ge.s32 	%p15, %r394, %r147;
	@%p15 bra 	$L__BB9_431;
	ld.global.u32 	%r1793, [%rd320+44];
$L__BB9_431:
	add.s32 	%r397, %r373, 12;
	setp.ge.s32 	%p16, %r397, %r147;
	@%p16 bra 	$L__BB9_433;
	ld.global.u32 	%r1794, [%rd320+48];
$L__BB9_433:
	add.s32 	%r400, %r373, 13;
	setp.ge.s32 	%p17, %r400, %r147;
	@%p17 bra 	$L__BB9_435;
	ld.global.u32 	%r1795, [%rd320+52];
$L__BB9_435:
	setp.ge.s32 	%p18, %r373, %r147;
	bar.sync 	0;
	setp.eq.s16 	%p19, %rs5, 0;
	selp.b64 	%rd443, %rd437, 0, %p19;
	add.s64 	%rd444, %rd443, %rd318;
	add.s64 	%rd445, %rd444, %rd319;
	shl.b64 	%rd446, %rd445, 2;
	add.s64 	%rd321, %rd5, %rd446;
	mov.b32 	%r1796, 1;
	@%p18 bra 	$L__BB9_437;
	ld.global.u32 	%r403, [%rd321];
	not.b32 	%r404, %r403;
	and.b32  	%r1796, %r404, 1;
$L__BB9_437:
	setp.ge.s32 	%p20, %r238, %r147;
	mov.b32 	%r1797, 1;
	@%p20 bra 	$L__BB9_439;
	ld.global.u32 	%r406, [%rd321+4];
	not.b32 	%r407, %r406;
	and.b32  	%r1797, %r407, 1;
$L__BB9_439:
	setp.ge.s32 	%p21, %r241, %r147;
	mov.b32 	%r1798, 1;
	@%p21 bra 	$L__BB9_441;
	ld.global.u32 	%r409, [%rd321+8];
	not.b32 	%r410, %r409;
	and.b32  	%r1798, %r410, 1;
$L__BB9_441:
	setp.ge.s32 	%p22, %r244, %r147;
	mov.b32 	%r1799, 1;
	@%p22 bra 	$L__BB9_443;
	ld.global.u32 	%r412, [%rd321+12];
	not.b32 	%r413, %r412;
	and.b32  	%r1799, %r413, 1;
$L__BB9_443:
	setp.ge.s32 	%p23, %r247, %r147;
	mov.b32 	%r1800, 1;
	@%p23 bra 	$L__BB9_445;
	ld.global.u32 	%r415, [%rd321+16];
	not.b32 	%r416, %r415;
	and.b32  	%r1800, %r416, 1;
$L__BB9_445:
	setp.ge.s32 	%p24, %r250, %r147;
	mov.b32 	%r1801, 1;
	@%p24 bra 	$L__BB9_447;
	ld.global.u32 	%r418, [%rd321+20];
	not.b32 	%r419, %r418;
	and.b32  	%r1801, %r419, 1;
$L__BB9_447:
	setp.ge.s32 	%p25, %r253, %r147;
	mov.b32 	%r1802, 1;
	@%p25 bra 	$L__BB9_449;
	ld.global.u32 	%r421, [%rd321+24];
	not.b32 	%r422, %r421;
	and.b32  	%r1802, %r422, 1;
$L__BB9_449:
	setp.ge.s32 	%p26, %r256, %r147;
	mov.b32 	%r1803, 1;
	@%p26 bra 	$L__BB9_451;
	ld.global.u32 	%r424, [%rd321+28];
	not.b32 	%r425, %r424;
	and.b32  	%r1803, %r425, 1;
$L__BB9_451:
	setp.ge.s32 	%p27, %r259, %r147;
	mov.b32 	%r1804, 1;
	@%p27 bra 	$L__BB9_453;
	ld.global.u32 	%r427, [%rd321+32];
	not.b32 	%r428, %r427;
	and.b32  	%r1804, %r428, 1;
$L__BB9_453:
	setp.ge.s32 	%p28, %r262, %r147;
	mov.b32 	%r1805, 1;
	@%p28 bra 	$L__BB9_455;
	ld.global.u32 	%r430, [%rd321+36];
	not.b32 	%r431, %r430;
	and.b32  	%r1805, %r431, 1;
$L__BB9_455:
	setp.ge.s32 	%p29, %r265, %r147;
	mov.b32 	%r1806, 1;
	@%p29 bra 	$L__BB9_457;
	ld.global.u32 	%r433, [%rd321+40];
	not.b32 	%r434, %r433;
	and.b32  	%r1806, %r434, 1;
$L__BB9_457:
	setp.ge.s32 	%p30, %r394, %r147;
	mov.b32 	%r1807, 1;
	@%p30 bra 	$L__BB9_459;
	ld.global.u32 	%r438, [%rd321+44];
	not.b32 	%r439, %r438;
	and.b32  	%r1807, %r439, 1;
$L__BB9_459:
	setp.ge.s32 	%p31, %r397, %r147;
	mov.b32 	%r1808, 1;
	@%p31 bra 	$L__BB9_461;
	ld.global.u32 	%r443, [%rd321+48];
	not.b32 	%r444, %r443;
	and.b32  	%r1808, %r444, 1;
$L__BB9_461:
	setp.ge.s32 	%p32, %r400, %r147;
	mov.b32 	%r1809, 1;
	@%p32 bra 	$L__BB9_463;
	ld.global.u32 	%r448, [%rd321+52];
	not.b32 	%r449, %r448;
	and.b32  	%r1809, %r449, 1;
$L__BB9_463:
	bar.sync 	0;
	add.s32 	%r481, %r1797, %r1796;
	add.s32 	%r482, %r1798, %r481;
	add.s32 	%r483, %r1799, %r482;
	add.s32 	%r484, %r1800, %r483;
	add.s32 	%r485, %r1801, %r484;
	add.s32 	%r486, %r1802, %r485;
	add.s32 	%r487, %r1803, %r486;
	add.s32 	%r488, %r1804, %r487;
	add.s32 	%r489, %r1805, %r488;
	add.s32 	%r490, %r1806, %r489;
	add.s32 	%r491, %r1807, %r490;
	add.s32 	%r492, %r1808, %r491;
	add.s32 	%r455, %r1809, %r492;
	// begin inline asm
	mov.u32 %r450, %laneid;
	// end inline asm
	mov.b32 	%r453, 1;
	mov.b32 	%r478, 0;
	mov.b32 	%r480, -1;
	// begin inline asm
	{  .reg .s32 r0;  .reg .pred p;  shfl.sync.up.b32 r0|p, %r455, %r453, %r478, %r480;  @p add.s32 r0, r0, %r455;  mov.s32 %r451, r0;}
	// end inline asm
	mov.b32 	%r459, 2;
	// begin inline asm
	{  .reg .s32 r0;  .reg .pred p;  shfl.sync.up.b32 r0|p, %r451, %r459, %r478, %r480;  @p add.s32 r0, r0, %r451;  mov.s32 %r457, r0;}
	// end inline asm
	mov.b32 	%r465, 4;
	// begin inline asm
	{  .reg .s32 r0;  .reg .pred p;  shfl.sync.up.b32 r0|p, %r457, %r465, %r478, %r480;  @p add.s32 r0, r0, %r457;  mov.s32 %r463, r0;}
	// end inline asm
	mov.b32 	%r471, 8;
	// begin inline asm
	{  .reg .s32 r0;  .reg .pred p;  shfl.sync.up.b32 r0|p, %r463, %r471, %r478, %r480;  @p add.s32 r0, r0, %r463;  mov.s32 %r469, r0;}
	// end inline asm
	mov.b32 	%r477, 16;
	// begin inline asm
	{  .reg .s32 r0;  .reg .pred p;  shfl.sync.up.b32 r0|p, %r469, %r477, %r478, %r480;  @p add.s32 r0, r0, %r469;  mov.s32 %r475, r0;}
	// end inline asm
	setp.ne.s32 	%p33, %r450, 31;
	@%p33 bra 	$L__BB9_465;
	shr.u32 	%r493, %r370, 3;
	and.b32  	%r494, %r493, 124;
	mov.u32 	%r495, _ZZN3cub18CUB_300001_SM_10006detail6select23DeviceSelectSweepKernelINS2_10policy_hubIiilLb0ELNS0_10SelectImplE2EE10Policy1000EPiN6thrust24THRUST_300001_SM_1000_NS6detail15normal_iteratorINSA_10device_ptrIiEEEESF_PlNS0_13ScanTileStateIiLb1EEE7is_evenNS0_8NullTypeEiNS2_19streaming_context_tIlLb1EEELS5_2EEEvT0_T1_T2_T3_T4_T5_T6_T7_iT8_NS1_7vsmem_tEE19static_temp_storage;
	add.s32 	%r496, %r495, %r494;
	st.shared.u32 	[%r496], %r475;
$L__BB9_465:
	sub.s32 	%r497, %r475, %r455;
	bar.sync 	0;
	ld.shared.v4.u32 	{%r498, %r499, %r500, %r501}, [_ZZN3cub18CUB_300001_SM_10006detail6select23DeviceSelectSweepKernelINS2_10policy_hubIiilLb0ELNS0_10SelectImplE2EE10Policy1000EPiN6thrust24THRUST_300001_SM_1000_NS6detail15normal_iteratorINSA_10device_ptrIiEEEESF_PlNS0_13ScanTileStateIiLb1EEE7is_evenNS0_8NullTypeEiNS2_19streaming_context_tIlLb1EEELS5_2EEEvT0_T1_T2_T3_T4_T5_T6_T7_iT8_NS1_7vsmem_tEE19static_temp_storage];
	shr.u32 	%r502, %r370, 5;
	add.s32 	%r503, %r499, %r498;
	setp.eq.s32 	%p34, %r502, 2;
	selp.b32 	%r504, %r503, %r498, %p34;
	add.s32 	%r505, %r503, %r500;
	setp.eq.s32 	%p35, %r502, 3;
	selp.b32 	%r506, %r505, %r504, %p35;
	add.s32 	%r507, %r505, %r501;
	setp.eq.s32 	%p36, %r502, 4;
	selp.b32 	%r508, %r507, %r506, %p36;
	ld.shared.v4.u32 	{%r509, %r510, %r511, %r512}, [_ZZN3cub18CUB_300001_SM_10006detail6select23DeviceSelectSweepKernelINS2_10policy_hubIiilLb0ELNS0_10SelectImplE2EE10Policy1000EPiN6thrust24THRUST_300001_SM_1000_NS6detail15normal_iteratorINSA_10device_ptrIiEEEESF_PlNS0_13ScanTileStateIiLb1EEE7is_evenNS0_8NullTypeEiNS2_19streaming_context_tIlLb1EEELS5_2EEEvT0_T1_T2_T3_T4_T5_T6_T7_iT8_NS1_7vsmem_tEE19static_temp_storage+16];
	add.s32 	%r513, %r507, %r509;
	setp.eq.s32 	%p37, %r502, 5;
	selp.b32 	%r514, %r513, %r508, %p37;
	add.s32 	%r515, %r513, %r510;
	setp.eq.s32 	%p38, %r502, 6;
	selp.b32 	%r516, %r515, %r514, %p38;
	add.s32 	%r517, %r515, %r511;
	setp.eq.s32 	%p39, %r502, 7;
	selp.b32 	%r518, %r517, %r516, %p39;
	add.s32 	%r519, %r517, %r512;
	setp.eq.s32 	%p40, %r502, 8;
	selp.b32 	%r520, %r519, %r518, %p40;
	.pragma "used_bytes_mask 4095";
	ld.shared.v4.u32 	{%r521, %r522, %r523, %r524}, [_ZZN3cub18CUB_300001_SM_10006detail6select23DeviceSelectSweepKernelINS2_10policy_hubIiilLb0ELNS0_10SelectImplE2EE10Policy1000EPiN6thrust24THRUST_300001_SM_1000_NS6detail15normal_iteratorINSA_10device_ptrIiEEEESF_PlNS0_13ScanTileStateIiLb1EEE7is_evenNS0_8NullTypeEiNS2_19streaming_context_tIlLb1EEELS5_2EEEvT0_T1_T2_T3_T4_T5_T6_T7_iT8_NS1_7vsmem_tEE19static_temp_storage+32];
	add.s32 	%r525, %r519, %r521;
	setp.eq.s32 	%p41, %r502, 9;
	selp.b32 	%r526, %r525, %r520, %p41;
	add.s32 	%r527, %r525, %r522;
	setp.eq.s32 	%p42, %r502, 10;
	selp.b32 	%r528, %r527, %r526, %p42;
	add.s32 	%r306, %r527, %r523;
	setp.gt.u32 	%p43, %r370, 31;
	setp.lt.u32 	%p44, %r370, 32;
	setp.eq.s32 	%p45, %r450, 0;
	selp.b32 	%r529, 0, %r497, %p45;
	add.s32 	%r1823, %r528, %r529;
	selp.b32 	%r308, %r497, %r1823, %p44;
	@%p43 bra 	$L__BB9_481;
	setp.ne.s32 	%p46, %r370, 0;
	mul.wide.s32 	%rd447, %r1810, 8;
	add.s64 	%rd322, %rd3, %rd447;
	@%p46 bra 	$L__BB9_468;
	st.shared.u32 	[_ZZN3cub18CUB_300001_SM_10006detail6select23DeviceSelectSweepKernelINS2_10policy_hubIiilLb0ELNS0_10SelectImplE2EE10Policy1000EPiN6thrust24THRUST_300001_SM_1000_NS6detail15normal_iteratorINSA_10device_ptrIiEEEESF_PlNS0_13ScanTileStateIiLb1EEE7is_evenNS0_8NullTypeEiNS2_19streaming_context_tIlLb1EEELS5_2EEEvT0_T1_T2_T3_T4_T5_T6_T7_iT8_NS1_7vsmem_tEE19static_temp_storage+76], %r306;
	add.s64 	%rd448, %rd322, 256;
	mov.b32 	%r533, 100;
	// begin inline asm
	st.relaxed.gpu.v2.u32 [%rd448], {%r533, %r306};
	// end inline asm
$L__BB9_468:
	not.b32 	%r539, %r370;
	add.s32 	%r1818, %r1810, %r539;
	mov.b32 	%r535, 655;
	// begin inline asm
	nanosleep.u32 %r535;
	// end inline asm
	mul.wide.s32 	%rd450, %r1818, 8;
	add.s64 	%rd451, %rd3, %rd450;
	add.s64 	%rd449, %rd451, 256;
	// begin inline asm
	ld.relaxed.gpu.v2.u32 {%r1820, %r1812}, [%rd449];
	// end inline asm
	mov.b32 	%r1813, 722;
$L__BB9_469:
	setp.eq.s32 	%p47, %r1820, 99;
	mov.b32 	%r540, -1;
	vote.sync.any.pred 	%p48, %p47, %r540;
	not.pred 	%p49, %p48;
	@%p49 bra 	$L__BB9_471;
	shr.u32 	%r319, %r1813, 1;
	mul.lo.s32 	%r801, %r1810, 16807;
	and.b32  	%r1810, %r801, 2147483647;
	sub.s32 	%r802, %r1813, %r319;
	add.s32 	%r803, %r802, 1;
	rem.u32 	%r804, %r1810, %r803;
	add.s32 	%r798, %r804, %r319;
	// begin inline asm
	nanosleep.u32 %r798;
	// end inline asm
	// begin inline asm
	ld.relaxed.gpu.v2.u32 {%r1820, %r1812}, [%rd449];
	// end inline asm
	mov.u32 	%r1813, %r319;
	bra.uni 	$L__BB9_469;
$L__BB9_471:
	setp.eq.s32 	%p50, %r1820, 101;
	mov.b32 	%r567, -1;
	vote.sync.ballot.b32 	%r569, %p50, %r567;
	// begin inline asm
	mov.u32 %r542, %lanemask_ge;
	// end inline asm
	and.b32  	%r570, %r569, %r542;
	or.b32  	%r571, %r570, -2147483648;
	add.s32 	%r572, %r571, -1;
	not.b32 	%r573, %r571;
	and.b32  	%r574, %r573, %r572;
	popc.b32 	%r546, %r574;
	mov.b32 	%r545, 1;
	// begin inline asm
	shfl.sync.down.b32 %r543, %r1812, %r545, %r546, %r567;
	// end inline asm
	setp.lt.s32 	%p52, %r450, %r546;
	selp.b32 	%r575, %r543, 0, %p52;
	add.s32 	%r549, %r575, %r1812;
	mov.b32 	%r550, 2;
	// begin inline asm
	shfl.sync.down.b32 %r548, %r549, %r550, %r546, %r567;
	// end inline asm
	add.s32 	%r576, %r450, 2;
	setp.gt.s32 	%p53, %r576, %r546;
	selp.b32 	%r577, 0, %r548, %p53;
	add.s32 	%r554, %r549, %r577;
	mov.b32 	%r555, 4;
	// begin inline asm
	shfl.sync.down.b32 %r553, %r554, %r555, %r546, %r567;
	// end inline asm
	add.s32 	%r578, %r450, 4;
	setp.gt.s32 	%p54, %r578, %r546;
	selp.b32 	%r579, 0, %r553, %p54;
	add.s32 	%r559, %r554, %r579;
	mov.b32 	%r560, 8;
	// begin inline asm
	shfl.sync.down.b32 %r558, %r559, %r560, %r546, %r567;
	// end inline asm
	add.s32 	%r580, %r450, 8;
	setp.gt.s32 	%p55, %r580, %r546;
	selp.b32 	%r581, 0, %r558, %p55;
	add.s32 	%r564, %r559, %r581;
	mov.b32 	%r565, 16;
	// begin inline asm
	shfl.sync.down.b32 %r563, %r564, %r565, %r546, %r567;
	// end inline asm
	add.s32 	%r582, %r450, 16;
	setp.gt.s32 	%p56, %r582, %r546;
	selp.b32 	%r583, 0, %r563, %p56;
	add.s32 	%r1816, %r564, %r583;
	add.s64 	%rd323, %rd3, 256;
	mov.b32 	%r1814, 722;
$L__BB9_472:
	setp.ne.s32 	%p57, %r1820, 101;
	mov.b32 	%r584, -1;
	vote.sync.all.pred 	%p58, %p57, %r584;
	not.pred 	%p59, %p58;
	@%p59 bra 	$L__BB9_477;
	shr.u32 	%r1814, %r1814, 1;
	mul.wide.s32 	%rd610, %r1818, 8;
	add.s64 	%rd611, %rd323, %rd610;
	add.s64 	%rd609, %rd611, -256;
	// begin inline asm
	ld.relaxed.gpu.v2.u32 {%r1820, %r1821}, [%rd609];
	// end inline asm
	mov.u32 	%r1822, %r1814;
$L__BB9_474:
	setp.eq.s32 	%p133, %r1820, 99;
	mov.b32 	%r748, -1;
	vote.sync.any.pred 	%p134, %p133, %r748;
	not.pred 	%p135, %p134;
	@%p135 bra 	$L__BB9_476;
	shr.u32 	%r339, %r1822, 1;
	mul.lo.s32 	%r794, %r1810, 16807;
	and.b32  	%r1810, %r794, 2147483647;
	sub.s32 	%r795, %r1822, %r339;
	add.s32 	%r796, %r795, 1;
	rem.u32 	%r797, %r1810, %r796;
	add.s32 	%r791, %r797, %r339;
	// begin inline asm
	nanosleep.u32 %r791;
	// end inline asm
	// begin inline asm
	ld.relaxed.gpu.v2.u32 {%r1820, %r1821}, [%rd609];
	// end inline asm
	mov.u32 	%r1822, %r339;
	bra.uni 	$L__BB9_474;
$L__BB9_476:
	setp.eq.s32 	%p136, %r1820, 101;
	mov.b32 	%r774, -1;
	vote.sync.ballot.b32 	%r775, %p136, %r774;
	and.b32  	%r776, %r775, %r542;
	or.b32  	%r777, %r776, -2147483648;
	add.s32 	%r778, %r777, -1;
	not.b32 	%r779, %r777;
	and.b32  	%r780, %r779, %r778;
	popc.b32 	%r753, %r780;
	mov.b32 	%r752, 1;
	// begin inline asm
	shfl.sync.down.b32 %r750, %r1821, %r752, %r753, %r774;
	// end inline asm
	setp.lt.s32 	%p138, %r450, %r753;
	selp.b32 	%r781, %r750, 0, %p138;
	add.s32 	%r756, %r781, %r1821;
	mov.b32 	%r757, 2;
	// begin inline asm
	shfl.sync.down.b32 %r755, %r756, %r757, %r753, %r774;
	// end inline asm
	setp.gt.s32 	%p139, %r576, %r753;
	selp.b32 	%r783, 0, %r755, %p139;
	add.s32 	%r761, %r756, %r783;
	mov.b32 	%r762, 4;
	// begin inline asm
	shfl.sync.down.b32 %r760, %r761, %r762, %r753, %r774;
	// end inline asm
	setp.gt.s32 	%p140, %r578, %r753;
	selp.b32 	%r785, 0, %r760, %p140;
	add.s32 	%r766, %r761, %r785;
	mov.b32 	%r767, 8;
	// begin inline asm
	shfl.sync.down.b32 %r765, %r766, %r767, %r753, %r774;
	// end inline asm
	setp.gt.s32 	%p141, %r580, %r753;
	selp.b32 	%r787, 0, %r765, %p141;
	add.s32 	%r771, %r766, %r787;
	mov.b32 	%r772, 16;
	// begin inline asm
	shfl.sync.down.b32 %r770, %r771, %r772, %r753, %r774;
	// end inline asm
	add.s32 	%r788, %r450, 16;
	setp.gt.s32 	%p142, %r788, %r753;
	selp.b32 	%r789, 0, %r770, %p142;
	add.s32 	%r790, %r789, %r1816;
	add.s32 	%r1816, %r790, %r771;
	add.s32 	%r1818, %r1818, -32;
	bra.uni 	$L__BB9_472;
$L__BB9_477:
	setp.ne.s32 	%p60, %r370, 0;
	@%p60 bra 	$L__BB9_479;
	add.s32 	%r587, %r1816, %r306;
	add.s64 	%rd452, %rd322, 256;
	mov.b32 	%r586, 101;
	// begin inline asm
	st.relaxed.gpu.v2.u32 [%rd452], {%r586, %r587};
	// end inline asm
	st.shared.u32 	[_ZZN3cub18CUB_300001_SM_10006detail6select23DeviceSelectSweepKernelINS2_10policy_hubIiilLb0ELNS0_10SelectImplE2EE10Policy1000EPiN6thrust24THRUST_300001_SM_1000_NS6detail15normal_iteratorINSA_10device_ptrIiEEEESF_PlNS0_13ScanTileStateIiLb1EEE7is_evenNS0_8NullTypeEiNS2_19streaming_context_tIlLb1EEELS5_2EEEvT0_T1_T2_T3_T4_T5_T6_T7_iT8_NS1_7vsmem_tEE19static_temp_storage+68], %r1816;
	st.shared.u32 	[_ZZN3cub18CUB_300001_SM_10006detail6select23DeviceSelectSweepKernelINS2_10policy_hubIiilLb0ELNS0_10SelectImplE2EE10Policy1000EPiN6thrust24THRUST_300001_SM_1000_NS6detail15normal_iteratorINSA_10device_ptrIiEEEESF_PlNS0_13ScanTileStateIiLb1EEE7is_evenNS0_8NullTypeEiNS2_19streaming_context_tIlLb1EEELS5_2EEEvT0_T1_T2_T3_T4_T5_T6_T7_iT8_NS1_7vsmem_tEE19static_temp_storage+72], %r587;
$L__BB9_479:
	setp.ne.s32 	%p61, %r450, 0;
	mov.u32 	%r1823, %r308;
	@%p61 bra 	$L__BB9_481;
	st.shared.u32 	[_ZZN3cub18CUB_300001_SM_10006detail6select23DeviceSelectSweepKernelINS2_10policy_hubIiilLb0ELNS0_10SelectImplE2EE10Policy1000EPiN6thrust24THRUST_300001_SM_1000_NS6detail15normal_iteratorINSA_10device_ptrIiEEEESF_PlNS0_13ScanTileStateIiLb1EEE7is_evenNS0_8NullTypeEiNS2_19streaming_context_tIlLb1EEELS5_2EEEvT0_T1_T2_T3_T4_T5_T6_T7_iT8_NS1_7vsmem_tEE19static_temp_storage+56], %r1816;
	mov.u32 	%r1823, %r1816;
$L__BB9_481:
	mul.lo.s32 	%r588, %r370, 14;
	bar.sync 	0;
	setp.eq.s32 	%p62, %r370, 0;
	mov.u32 	%r589, _ZZN3cub18CUB_300001_SM_10006detail6select23DeviceSelectSweepKernelINS2_10policy_hubIiilLb0ELNS0_10SelectImplE2EE10Policy1000EPiN6thrust24THRUST_300001_SM_1000_NS6detail15normal_iteratorINSA_10device_ptrIiEEEESF_PlNS0_13ScanTileStateIiLb1EEE7is_evenNS0_8NullTypeEiNS2_19streaming_context_tIlLb1EEELS5_2EEEvT0_T1_T2_T3_T4_T5_T6_T7_iT8_NS1_7vsmem_tEE19static_temp_storage;
	ld.shared.u32 	%r590, [_ZZN3cub18CUB_300001_SM_10006detail6select23DeviceSelectSweepKernelINS2_10policy_hubIiilLb0ELNS0_10SelectImplE2EE10Policy1000EPiN6thrust24THRUST_300001_SM_1000_NS6detail15normal_iteratorINSA_10device_ptrIiEEEESF_PlNS0_13ScanTileStateIiLb1EEE7is_evenNS0_8NullTypeEiNS2_19streaming_context_tIlLb1EEELS5_2EEEvT0_T1_T2_T3_T4_T5_T6_T7_iT8_NS1_7vsmem_tEE19static_temp_storage+56];
	.pragma "used_bytes_mask 65520";
	ld.shared.v4.u32 	{%r591, %r592, %r593, %r594}, [_ZZN3cub18CUB_300001_SM_10006detail6select23DeviceSelectSweepKernelINS2_10policy_hubIiilLb0ELNS0_10SelectImplE2EE10Policy1000EPiN6thrust24THRUST_300001_SM_1000_NS6detail15normal_iteratorINSA_10device_ptrIiEEEESF_PlNS0_13ScanTileStateIiLb1EEE7is_evenNS0_8NullTypeEiNS2_19streaming_context_tIlLb1EEELS5_2EEEvT0_T1_T2_T3_T4_T5_T6_T7_iT8_NS1_7vsmem_tEE19static_temp_storage+64];
	selp.b32 	%r595, 0, %r590, %p62;
	add.s32 	%r596, %r595, %r1823;
	add.s32 	%r597, %r596, %r1796;
	add.s32 	%r598, %r1797, %r1796;
	add.s32 	%r599, %r598, %r596;
	add.s32 	%r600, %r599, %r1798;
	add.s32 	%r601, %r600, %r1799;
	add.s32 	%r602, %r601, %r1800;
	add.s32 	%r603, %r602, %r1801;
	add.s32 	%r604, %r603, %r1802;
	add.s32 	%r605, %r604, %r1803;
	add.s32 	%r606, %r605, %r1804;
	add.s32 	%r607, %r606, %r1805;
	add.s32 	%r608, %r607, %r1806;
	add.s32 	%r609, %r608, %r1807;
	add.s32 	%r610, %r609, %r1808;
	mov.u32 	%r611, %ctaid.x;
	mov.u32 	%r612, %nctaid.y;
	mov.u32 	%r613, %ctaid.y;
	mad.lo.s32 	%r614, %r611, %r612, %r613;
	mul.lo.s32 	%r615, %r614, 4928;
	sub.s32 	%r616, %r615, %r592;
	sub.s32 	%r617, 4928, %r147;
	sub.s32 	%r1824, %r593, %r617;
	sub.s32 	%r618, %r617, %r594;
	bar.sync 	0;
	add.s32 	%r347, %r618, %r147;
	sub.s32 	%r619, %r596, %r592;
	sub.s32 	%r620, %r588, %r619;
	setp.eq.s32 	%p63, %r1796, 0;
	add.s32 	%r621, %r619, %r347;
	selp.b32 	%r622, %r620, %r621, %p63;
	shl.b32 	%r623, %r622, 2;
	add.s32 	%r624, %r589, %r623;
	st.shared.u32 	[%r624], %r1782;
	sub.s32 	%r625, %r592, %r597;
	add.s32 	%r626, %r588, %r625;
	add.s32 	%r627, %r626, 1;
	setp.eq.s32 	%p64, %r1797, 0;
	add.s32 	%r628, %r621, %r1796;
	selp.b32 	%r629, %r627, %r628, %p64;
	shl.b32 	%r630, %r629, 2;
	add.s32 	%r631, %r589, %r630;
	st.shared.u32 	[%r631], %r1783;
	sub.s32 	%r632, %r592, %r599;
	add.s32 	%r633, %r588, %r632;
	add.s32 	%r634, %r633, 2;
	setp.eq.s32 	%p65, %r1798, 0;
	add.s32 	%r635, %r628, %r1797;
	selp.b32 	%r636, %r634, %r635, %p65;
	shl.b32 	%r637, %r636, 2;
	add.s32 	%r638, %r589, %r637;
	st.shared.u32 	[%r638], %r1784;
	sub.s32 	%r639, %r592, %r600;
	add.s32 	%r640, %r588, %r639;
	add.s32 	%r641, %r640, 3;
	setp.eq.s32 	%p66, %r1799, 0;
	add.s32 	%r642, %r635, %r1798;
	selp.b32 	%r643, %r641, %r642, %p66;
	shl.b32 	%r644, %r643, 2;
	add.s32 	%r645, %r589, %r644;
	st.shared.u32 	[%r645], %r1785;
	sub.s32 	%r646, %r592, %r601;
	add.s32 	%r647, %r588, %r646;
	add.s32 	%r648, %r647, 4;
	setp.eq.s32 	%p67, %r1800, 0;
	add.s32 	%r649, %r642, %r1799;
	selp.b32 	%r650, %r648, %r649, %p67;
	shl.b32 	%r651, %r650, 2;
	add.s32 	%r652, %r589, %r651;
	st.shared.u32 	[%r652], %r1786;
	sub.s32 	%r653, %r592, %r602;
	add.s32 	%r654, %r588, %r653;
	add.s32 	%r655, %r654, 5;
	setp.eq.s32 	%p68, %r1801, 0;
	add.s32 	%r656, %r649, %r1800;
	selp.b32 	%r657, %r655, %r656, %p68;
	shl.b32 	%r658, %r657, 2;
	add.s32 	%r659, %r589, %r658;
	st.shared.u32 	[%r659], %r1787;
	sub.s32 	%r660, %r592, %r603;
	add.s32 	%r661, %r588, %r660;
	add.s32 	%r662, %r661, 6;
	setp.eq.s32 	%p69, %r1802, 0;
	add.s32 	%r663, %r656, %r1801;
	selp.b32 	%r664, %r662, %r663, %p69;
	shl.b32 	%r665, %r664, 2;
	add.s32 	%r666, %r589, %r665;
	st.shared.u32 	[%r666], %r1788;
	sub.s32 	%r667, %r592, %r604;
	add.s32 	%r668, %r588, %r667;
	add.s32 	%r669, %r668, 7;
	setp.eq.s32 	%p70, %r1803, 0;
	add.s32 	%r670, %r663, %r1802;
	selp.b32 	%r671, %r669, %r670, %p70;
	shl.b32 	%r672, %r671, 2;
	add.s32 	%r673, %r589, %r672;
	st.shared.u32 	[%r673], %r1789;
	sub.s32 	%r674, %r592, %r605;
	add.s32 	%r675, %r588, %r674;
	add.s32 	%r676, %r675, 8;
	setp.eq.s32 	%p71, %r1804, 0;
	add.s32 	%r677, %r670, %r1803;
	selp.b32 	%r678, %r676, %r677, %p71;
	shl.b32 	%r679, %r678, 2;
	add.s32 	%r680, %r589, %r679;
	st.shared.u32 	[%r680], %r1790;
	sub.s32 	%r681, %r592, %r606;
	add.s32 	%r682, %r588, %r681;
	add.s32 	%r683, %r682, 9;
	setp.eq.s32 	%p72, %r1805, 0;
	add.s32 	%r684, %r677, %r1804;
	selp.b32 	%r685, %r683, %r684, %p72;
	shl.b32 	%r686, %r685, 2;
	add.s32 	%r687, %r589, %r686;
	st.shared.u32 	[%r687], %r1791;
	sub.s32 	%r688, %r592, %r607;
	add.s32 	%r689, %r588, %r688;
	add.s32 	%r690, %r689, 10;
	setp.eq.s32 	%p73, %r1806, 0;
	add.s32 	%r691, %r684, %r1805;
	selp.b32 	%r692, %r690, %r691, %p73;
	shl.b32 	%r693, %r692, 2;
	add.s32 	%r694, %r589, %r693;
	st.shared.u32 	[%r694], %r1792;
	sub.s32 	%r695, %r592, %r608;
	add.s32 	%r696, %r588, %r695;
	add.s32 	%r697, %r696, 11;
	setp.eq.s32 	%p74, %r1807, 0;
	add.s32 	%r698, %r691, %r1806;
	selp.b32 	%r699, %r697, %r698, %p74;
	shl.b32 	%r700, %r699, 2;
	add.s32 	%r701, %r589, %r700;
	st.shared.u32 	[%r701], %r1793;
	sub.s32 	%r702, %r592, %r609;
	add.s32 	%r703, %r588, %r702;
	add.s32 	%r704, %r703, 12;
	setp.eq.s32 	%p75, %r1808, 0;
	add.s32 	%r705, %r698, %r1807;
	selp.b32 	%r706, %r704, %r705, %p75;
	shl.b32 	%r707, %r706, 2;
	add.s32 	%r708, %r589, %r707;
	st.shared.u32 	[%r708], %r1794;
	sub.s32 	%r709, %r592, %r610;
	add.s32 	%r710, %r588, %r709;
	add.s32 	%r711, %r710, 13;
	setp.eq.s32 	%p76, %r1809, 0;
	add.s32 	%r712, %r705, %r1808;
	selp.b32 	%r713, %r711, %r712, %p76;
	shl.b32 	%r714, %r713, 2;
	add.s32 	%r715, %r589, %r714;
	st.shared.u32 	[%r715], %r1795;
	bar.sync 	0;
	mov.u64 	%rd453, %rd434;
	ld.param.u8 	%rs4, [%rd453];
	ld.param.u64 	%rd454, [%rd453+24];
	cvta.to.global.u64 	%rd324, %rd454;
	cvt.s64.s32 	%rd325, %r592;
	ld.param.u64 	%rd326, [%rd453+8];
	ld.param.u64 	%rd327, [%rd453+16];
	cvt.s64.s32 	%rd328, %r616;
	setp.ge.s32 	%p77, %r370, %r347;
	@%p77 bra 	$L__BB9_485;
	setp.ne.s16 	%p79, %rs4, 0;
	mov.b64 	%rd1218, 0;
	@%p79 bra 	$L__BB9_484;
	ld.global.u64 	%rd459, [%rd324];
	sub.s64 	%rd1218, %rd327, %rd459;
$L__BB9_484:
	cvt.u64.u32 	%rd460, %r370;
	add.s64 	%rd461, %rd460, %rd328;
	add.s64 	%rd462, %rd461, %rd1218;
	not.b64 	%rd463, %rd462;
	add.s64 	%rd1220, %rd326, %rd463;
	bra.uni 	$L__BB9_488;
$L__BB9_485:
	setp.ne.s16 	%p78, %rs4, 0;
	mov.b64 	%rd1219, 0;
	@%p78 bra 	$L__BB9_487;
	ld.global.u64 	%rd1219, [%rd324];
$L__BB9_487:
	sub.s32 	%r716, %r370, %r347;
	cvt.s64.s32 	%rd456, %r716;
	add.s64 	%rd457, %rd456, %rd325;
	add.s64 	%rd1220, %rd457, %rd1219;
$L__BB9_488:
	setp.ge.s32 	%p80, %r370, %r147;
	shl.b32 	%r717, %r370, 2;
	add.s32 	%r348, %r589, %r717;
	@%p80 bra 	$L__BB9_490;
	ld.shared.u32 	%r719, [%r348];
	shl.b64 	%rd464, %rd1220, 2;
	add.s64 	%rd465, %rd4, %rd464;
	st.global.u32 	[%rd465], %r719;
$L__BB9_490:
	add.s32 	%r349, %r370, 352;
	setp.lt.s32 	%p81, %r349, %r347;
	@%p81 bra 	$L__BB9_494;
	setp.ne.s16 	%p82, %rs4, 0;
	mov.b64 	%rd1221, 0;
	@%p82 bra 	$L__BB9_493;
	ld.global.u64 	%rd1221, [%rd324];
$L__BB9_493:
	sub.s32 	%r720, %r349, %r347;
	cvt.s64.s32 	%rd467, %r720;
	add.s64 	%rd468, %rd467, %rd325;
	add.s64 	%rd1223, %rd468, %rd1221;
	bra.uni 	$L__BB9_497;
$L__BB9_494:
	setp.ne.s16 	%p83, %rs4, 0;
	mov.b64 	%rd1222, 0;
	@%p83 bra 	$L__BB9_496;
	ld.global.u64 	%rd470, [%rd324];
	sub.s64 	%rd1222, %rd327, %rd470;
$L__BB9_496:
	cvt.u64.u32 	%rd471, %r349;
	add.s64 	%rd472, %rd471, %rd328;
	add.s64 	%rd473, %rd472, %rd1222;
	not.b64 	%rd474, %rd473;
	add.s64 	%rd1223, %rd326, %rd474;
$L__BB9_497:
	setp.ge.s32 	%p84, %r349, %r147;
	@%p84 bra 	$L__BB9_499;
	ld.shared.u32 	%r721, [%r348+1408];
	shl.b64 	%rd475, %rd1223, 2;
	add.s64 	%rd476, %rd4, %rd475;
	st.global.u32 	[%rd476], %r721;
$L__BB9_499:
	add.s32 	%r350, %r370, 704;
	setp.lt.s32 	%p85, %r350, %r347;
	@%p85 bra 	$L__BB9_503;
	setp.ne.s16 	%p86, %rs4, 0;
	mov.b64 	%rd1224, 0;
	@%p86 bra 	$L__BB9_502;
	ld.global.u64 	%rd1224, [%rd324];
$L__BB9_502:
	sub.s32 	%r722, %r350, %r347;
	cvt.s64.s32 	%rd478, %r722;
	add.s64 	%rd479, %rd478, %rd325;
	add.s64 	%rd1226, %rd479, %rd1224;
	bra.uni 	$L__BB9_506;
$L__BB9_503:
	setp.ne.s16 	%p87, %rs4, 0;
	mov.b64 	%rd1225, 0;
	@%p87 bra 	$L__BB9_505;
	ld.global.u64 	%rd481, [%rd324];
	sub.s64 	%rd1225, %rd327, %rd481;
$L__BB9_505:
	cvt.u64.u32 	%rd482, %r350;
	add.s64 	%rd483, %rd482, %rd328;
	add.s64 	%rd484, %rd483, %rd1225;
	not.b64 	%rd485, %rd484;
	add.s64 	%rd1226, %rd326, %rd485;
$L__BB9_506:
	setp.ge.s32 	%p88, %r350, %r147;
	@%p88 bra 	$L__BB9_508;
	ld.shared.u32 	%r723, [%r348+2816];
	shl.b64 	%rd486, %rd1226, 2;
	add.s64 	%rd487, %rd4, %rd486;
	st.global.u32 	[%rd487], %r723;
$L__BB9_508:
	add.s32 	%r351, %r370, 1056;
	setp.lt.s32 	%p89, %r351, %r347;
	@%p89 bra 	$L__BB9_512;
	setp.ne.s16 	%p90, %rs4, 0;
	mov.b64 	%rd1227, 0;
	@%p90 bra 	$L__BB9_511;
	ld.global.u64 	%rd1227, [%rd324];
$L__BB9_511:
	sub.s32 	%r724, %r351, %r347;
	cvt.s64.s32 	%rd489, %r724;
	add.s64 	%rd490, %rd489, %rd325;
	add.s64 	%rd1229, %rd490, %rd1227;
	bra.uni 	$L__BB9_515;
$L__BB9_512:
	setp.ne.s16 	%p91, %rs4, 0;
	mov.b64 	%rd1228, 0;
	@%p91 bra 	$L__BB9_514;
	ld.global.u64 	%rd492, [%rd324];
	sub.s64 	%rd1228, %rd327, %rd492;
$L__BB9_514:
	cvt.u64.u32 	%rd493, %r351;
	add.s64 	%rd494, %rd493, %rd328;
	add.s64 	%rd495, %rd494, %rd1228;
	not.b64 	%rd496, %rd495;
	add.s64 	%rd1229, %rd326, %rd496;
$L__BB9_515:
	setp.ge.s32 	%p92, %r351, %r147;
	@%p92 bra 	$L__BB9_517;
	ld.shared.u32 	%r725, [%r348+4224];
	shl.b64 	%rd497, %rd1229, 2;
	add.s64 	%rd498, %rd4, %rd497;
	st.global.u32 	[%rd498], %r725;
$L__BB9_517:
	add.s32 	%r352, %r370, 1408;
	setp.lt.s32 	%p93, %r352, %r347;
	@%p93 bra 	$L__BB9_521;
	setp.ne.s16 	%p94, %rs4, 0;
	mov.b64 	%rd1230, 0;
	@%p94 bra 	$L__BB9_520;
	ld.global.u64 	%rd1230, [%rd324];
$L__BB9_520:
	sub.s32 	%r726, %r352, %r347;
	cvt.s64.s32 	%rd500, %r726;
	add.s64 	%rd501, %rd500, %rd325;
	add.s64 	%rd1232, %rd501, %rd1230;
	bra.uni 	$L__BB9_524;
$L__BB9_521:
	setp.ne.s16 	%p95, %rs4, 0;
	mov.b64 	%rd1231, 0;
	@%p95 bra 	$L__BB9_523;
	ld.global.u64 	%rd503, [%rd324];
	sub.s64 	%rd1231, %rd327, %rd503;
$L__BB9_523:
	cvt.u64.u32 	%rd504, %r352;
	add.s64 	%rd505, %rd504, %rd328;
	add.s64 	%rd506, %rd505, %rd1231;
	not.b64 	%rd507, %rd506;
	add.s64 	%rd1232, %rd326, %rd507;
$L__BB9_524:
	setp.ge.s32 	%p96, %r352, %r147;
	@%p96 bra 	$L__BB9_526;
	ld.shared.u32 	%r727, [%r348+5632];
	shl.b64 	%rd508, %rd1232, 2;
	add.s64 	%rd509, %rd4, %rd508;
	st.global.u32 	[%rd509], %r727;
$L__BB9_526:
	add.s32 	%r353, %r370, 1760;
	setp.lt.s32 	%p97, %r353, %r347;
	@%p97 bra 	$L__BB9_530;
	setp.ne.s16 	%p98, %rs4, 0;
	mov.b64 	%rd1233, 0;
	@%p98 bra 	$L__BB9_529;
	ld.global.u64 	%rd1233, [%rd324];
$L__BB9_529:
	sub.s32 	%r728, %r353, %r347;
	cvt.s64.s32 	%rd511, %r728;
	add.s64 	%rd512, %rd511, %rd325;
	add.s64 	%rd1235, %rd512, %rd1233;
	bra.uni 	$L__BB9_533;
$L__BB9_530:
	setp.ne.s16 	%p99, %rs4, 0;
	mov.b64 	%rd1234, 0;
	@%p99 bra 	$L__BB9_532;
	ld.global.u64 	%rd514, [%rd324];
	sub.s64 	%rd1234, %rd327, %rd514;
$L__BB9_532:
	cvt.u64.u32 	%rd515, %r353;
	add.s64 	%rd516, %rd515, %rd328;
	add.s64 	%rd517, %rd516, %rd1234;
	not.b64 	%rd518, %rd517;
	add.s64 	%rd1235, %rd326, %rd518;
$L__BB9_533:
	setp.ge.s32 	%p100, %r353, %r147;
	@%p100 bra 	$L__BB9_535;
	ld.shared.u32 	%r729, [%r348+7040];
	shl.b64 	%rd519, %rd1235, 2;
	add.s64 	%rd520, %rd4, %rd519;
	st.global.u32 	[%rd520], %r729;
$L__BB9_535:
	add.s32 	%r354, %r370, 2112;
	setp.lt.s32 	%p101, %r354, %r347;
	@%p101 bra 	$L__BB9_539;
	setp.ne.s16 	%p102, %rs4, 0;
	mov.b64 	%rd1236, 0;
	@%p102 bra 	$L__BB9_538;
	ld.global.u64 	%rd1236, [%rd324];
$L__BB9_538:
	sub.s32 	%r730, %r354, %r347;
	cvt.s64.s32 	%rd522, %r730;
	add.s64 	%rd523, %rd522, %rd325;
	add.s64 	%rd1238, %rd523, %rd1236;
	bra.uni 	$L__BB9_542;
$L__BB9_539:
	setp.ne.s16 	%p103, %rs4, 0;
	mov.b64 	%rd1237, 0;
	@%p103 bra 	$L__BB9_541;
	ld.global.u64 	%rd525, [%rd324];
	sub.s64 	%rd1237, %rd327, %rd525;
$L__BB9_541:
	cvt.u64.u32 	%rd526, %r354;
	add.s64 	%rd527, %rd526, %rd328;
	add.s64 	%rd528, %rd527, %rd1237;
	not.b64 	%rd529, %rd528;
	add.s64 	%rd1238, %rd326, %rd529;
$L__BB9_542:
	setp.ge.s32 	%p104, %r354, %r147;
	@%p104 bra 	$L__BB9_544;
	ld.shared.u32 	%r731, [%r348+8448];
	shl.b64 	%rd530, %rd1238, 2;
	add.s64 	%rd531, %rd4, %rd530;
	st.global.u32 	[%rd531], %r731;
$L__BB9_544:
	add.s32 	%r355, %r370, 2464;
	setp.lt.s32 	%p105, %r355, %r347;
	@%p105 bra 	$L__BB9_548;
	setp.ne.s16 	%p106, %rs4, 0;
	mov.b64 	%rd1239, 0;
	@%p106 bra 	$L__BB9_547;
	ld.global.u64 	%rd1239, [%rd324];
$L__BB9_547:
	sub.s32 	%r732, %r355, %r347;
	cvt.s64.s32 	%rd533, %r732;
	add.s64 	%rd534, %rd533, %rd325;
	add.s64 	%rd1241, %rd534, %rd1239;
	bra.uni 	$L__BB9_551;
$L__BB9_548:
	setp.ne.s16 	%p107, %rs4, 0;
	mov.b64 	%rd1240, 0;
	@%p107 bra 	$L__BB9_550;
	ld.global.u64 	%rd536, [%rd324];
	sub.s64 	%rd1240, %rd327, %rd536;
$L__BB9_550:
	cvt.u64.u32 	%rd537, %r355;
	add.s64 	%rd538, %rd537, %rd328;
	add.s64 	%rd539, %rd538, %rd1240;
	not.b64 	%rd540, %rd539;
	add.s64 	%rd1241, %rd326, %rd540;
$L__BB9_551:
	setp.ge.s32 	%p108, %r355, %r147;
	@%p108 bra 	$L__BB9_553;
	ld.shared.u32 	%r733, [%r348+9856];
	shl.b64 	%rd541, %rd1241, 2;
	add.s64 	%rd542, %rd4, %rd541;
	st.global.u32 	[%rd542], %r733;
$L__BB9_553:
	add.s32 	%r356, %r370, 2816;
	setp.lt.s32 	%p109, %r356, %r347;
	@%p109 bra 	$L__BB9_557;
	setp.ne.s16 	%p110, %rs4, 0;
	mov.b64 	%rd1242, 0;
	@%p110 bra 	$L__BB9_556;
	ld.global.u64 	%rd1242, [%rd324];
$L__BB9_556:
	sub.s32 	%r734, %r356, %r347;
	cvt.s64.s32 	%rd544, %r734;
	add.s64 	%rd545, %rd544, %rd325;
	add.s64 	%rd1244, %rd545, %rd1242;
	bra.uni 	$L__BB9_560;
$L__BB9_557:
	setp.ne.s16 	%p111, %rs4, 0;
	mov.b64 	%rd1243, 0;
	@%p111 bra 	$L__BB9_559;
	ld.global.u64 	%rd547, [%rd324];
	sub.s64 	%rd1243, %rd327, %rd547;
$L__BB9_559:
	cvt.u64.u32 	%rd548, %r356;
	add.s64 	%rd549, %rd548, %rd328;
	add.s64 	%rd550, %rd549, %rd1243;
	not.b64 	%rd551, %rd550;
	add.s64 	%rd1244, %rd326, %rd551;
$L__BB9_560:
	setp.ge.s32 	%p112, %r356, %r147;
	@%p112 bra 	$L__BB9_562;
	ld.shared.u32 	%r735, [%r348+11264];
	shl.b64 	%rd552, %rd1244, 2;
	add.s64 	%rd553, %rd4, %rd552;
	st.global.u32 	[%rd553], %r735;
$L__BB9_562:
	add.s32 	%r357, %r370, 3168;
	setp.lt.s32 	%p113, %r357, %r347;
	@%p113 bra 	$L__BB9_566;
	setp.ne.s16 	%p114, %rs4, 0;
	mov.b64 	%rd1245, 0;
	@%p114 bra 	$L__BB9_565;
	ld.global.u64 	%rd1245, [%rd324];
$L__BB9_565:
	sub.s32 	%r736, %r357, %r347;
	cvt.s64.s32 	%rd555, %r736;
	add.s64 	%rd556, %rd555, %rd325;
	add.s64 	%rd1247, %rd556, %rd1245;
	bra.uni 	$L__BB9_569;
$L__BB9_566:
	setp.ne.s16 	%p115, %rs4, 0;
	mov.b64 	%rd1246, 0;
	@%p115 bra 	$L__BB9_568;
	ld.global.u64 	%rd558, [%rd324];
	sub.s64 	%rd1246, %rd327, %rd558;
$L__BB9_568:
	cvt.u64.u32 	%rd559, %r357;
	add.s64 	%rd560, %rd559, %rd328;
	add.s64 	%rd561, %rd560, %rd1246;
	not.b64 	%rd562, %rd561;
	add.s64 	%rd1247, %rd326, %rd562;
$L__BB9_569:
	setp.ge.s32 	%p116, %r357, %r147;
	@%p116 bra 	$L__BB9_571;
	ld.shared.u32 	%r737, [%r348+12672];
	shl.b64 	%rd563, %rd1247, 2;
	add.s64 	%rd564, %rd4, %rd563;
	st.global.u32 	[%rd564], %r737;
$L__BB9_571:
	add.s32 	%r358, %r370, 3520;
	setp.lt.s32 	%p117, %r358, %r347;
	@%p117 bra 	$L__BB9_575;
	setp.ne.s16 	%p118, %rs4, 0;
	mov.b64 	%rd1248, 0;
	@%p118 bra 	$L__BB9_574;
	ld.global.u64 	%rd1248, [%rd324];
$L__BB9_574:
	sub.s32 	%r738, %r358, %r347;
	cvt.s64.s32 	%rd566, %r738;
	add.s64 	%rd567, %rd566, %rd325;
	add.s64 	%rd1250, %rd567, %rd1248;
	bra.uni 	$L__BB9_578;
$L__BB9_575:
	setp.ne.s16 	%p119, %rs4, 0;
	mov.b64 	%rd1249, 0;
	@%p119 bra 	$L__BB9_577;
	ld.global.u64 	%rd569, [%rd324];
	sub.s64 	%rd1249, %rd327, %rd569;
$L__BB9_577:
	cvt.u64.u32 	%rd570, %r358;
	add.s64 	%rd571, %rd570, %rd328;
	add.s64 	%rd572, %rd571, %rd1249;
	not.b64 	%rd573, %rd572;
	add.s64 	%rd1250, %rd326, %rd573;
$L__BB9_578:
	setp.ge.s32 	%p120, %r358, %r147;
	@%p120 bra 	$L__BB9_580;
	ld.shared.u32 	%r739, [%r348+14080];
	shl.b64 	%rd574, %rd1250, 2;
	add.s64 	%rd575, %rd4, %rd574;
	st.global.u32 	[%rd575], %r739;
$L__BB9_580:
	add.s32 	%r359, %r370, 3872;
	setp.lt.s32 	%p121, %r359, %r347;
	@%p121 bra 	$L__BB9_584;
	setp.ne.s16 	%p122, %rs4, 0;
	mov.b64 	%rd1251, 0;
	@%p122 bra 	$L__BB9_583;
	ld.global.u64 	%rd1251, [%rd324];
$L__BB9_583:
	sub.s32 	%r740, %r359, %r347;
	cvt.s64.s32 	%rd577, %r740;
	add.s64 	%rd578, %rd577, %rd325;
	add.s64 	%rd1253, %rd578, %rd1251;
	bra.uni 	$L__BB9_587;
$L__BB9_584:
	setp.ne.s16 	%p123, %rs4, 0;
	mov.b64 	%rd1252, 0;
	@%p123 bra 	$L__BB9_586;
	ld.global.u64 	%rd580, [%rd324];
	sub.s64 	%rd1252, %rd327, %rd580;
$L__BB9_586:
	cvt.u64.u32 	%rd581, %r359;
	add.s64 	%rd582, %rd581, %rd328;
	add.s64 	%rd583, %rd582, %rd1252;
	not.b64 	%rd584, %rd583;
	add.s64 	%rd1253, %rd326, %rd584;
$L__BB9_587:
	setp.ge.s32 	%p124, %r359, %r147;
	@%p124 bra 	$L__BB9_589;
	ld.shared.u32 	%r741, [%r348+15488];
	shl.b64 	%rd585, %rd1253, 2;
	add.s64 	%rd586, %rd4, %rd585;
	st.global.u32 	[%rd586], %r741;
$L__BB9_589:
	add.s32 	%r360, %r370, 4224;
	setp.lt.s32 	%p125, %r360, %r347;
	@%p125 bra 	$L__BB9_593;
	setp.ne.s16 	%p126, %rs4, 0;
	mov.b64 	%rd1254, 0;
	@%p126 bra 	$L__BB9_592;
	ld.global.u64 	%rd1254, [%rd324];
$L__BB9_592:
	sub.s32 	%r742, %r360, %r347;
	cvt.s64.s32 	%rd588, %r742;
	add.s64 	%rd589, %rd588, %rd325;
	add.s64 	%rd1256, %rd589, %rd1254;
	bra.uni 	$L__BB9_596;
$L__BB9_593:
	setp.ne.s16 	%p127, %rs4, 0;
	mov.b64 	%rd1255, 0;
	@%p127 bra 	$L__BB9_595;
	ld.global.u64 	%rd591, [%rd324];
	sub.s64 	%rd1255, %rd327, %rd591;
$L__BB9_595:
	cvt.u64.u32 	%rd592, %r360;
	add.s64 	%rd593, %rd592, %rd328;
	add.s64 	%rd594, %rd593, %rd1255;
	not.b64 	%rd595, %rd594;
	add.s64 	%rd1256, %rd326, %rd595;
$L__BB9_596:
	setp.ge.s32 	%p128, %r360, %r147;
	@%p128 bra 	$L__BB9_598;
	ld.shared.u32 	%r743, [%r348+16896];
	shl.b64 	%rd596, %rd1256, 2;
	add.s64 	%rd597, %rd4, %rd596;
	st.global.u32 	[%rd597], %r743;
$L__BB9_598:
	add.s32 	%r361, %r370, 4576;
	setp.lt.s32 	%p129, %r361, %r347;
	@%p129 bra 	$L__BB9_602;
	setp.ne.s16 	%p130, %rs4, 0;
	mov.b64 	%rd1257, 0;
	@%p130 bra 	$L__BB9_601;
	ld.global.u64 	%rd1257, [%rd324];
$L__BB9_601:
	sub.s32 	%r744, %r361, %r347;
	cvt.s64.s32 	%rd599, %r744;
	add.s64 	%rd600, %rd599, %rd325;
	add.s64 	%rd1259, %rd600, %rd1257;
	bra.uni 	$L__BB9_605;
$L__BB9_602:
	setp.ne.s16 	%p131, %rs4, 0;
	mov.b64 	%rd1258, 0;
	@%p131 bra 	$L__BB9_604;
	ld.global.u64 	%rd602, [%rd324];
	sub.s64 	%rd1258, %rd327, %rd602;
$L__BB9_604:
	cvt.u64.u32 	%rd603, %r361;
	add.s64 	%rd604, %rd603, %rd328;
	add.s64 	%rd605, %rd604, %rd1258;
	not.b64 	%rd606, %rd605;
	add.s64 	%rd1259, %rd326, %rd606;
$L__BB9_605:
	setp.ge.s32 	%p132, %r361, %r147;
	@%p132 bra 	$L__BB9_607;
	ld.shared.u32 	%r745, [%r348+18304];
	shl.b64 	%rd607, %rd1259, 2;
	add.s64 	%rd608, %rd4, %rd607;
	st.global.u32 	[%rd608], %r745;
$L__BB9_607:
	mov.u32 	%r1101, %tid.x;
	setp.ne.s32 	%p255, %r1101, 0;
	@%p255 bra 	$L__BB9_615;
	mov.u64 	%rd427, %rd434;
	ld.param.u8 	%rs65, [%rd427+1];
	setp.eq.s16 	%p256, %rs65, 0;
	@%p256 bra 	$L__BB9_612;
	ld.param.u8 	%rs66, [%rd427];
	setp.ne.s16 	%p257, %rs66, 0;
	mov.b64 	%rd1260, 0;
	@%p257 bra 	$L__BB9_611;
	ld.param.u64 	%rd757, [%rd427+24];
	cvta.to.global.u64 	%rd758, %rd757;
	ld.global.u64 	%rd1260, [%rd758];
$L__BB9_611:
	ld.param.u64 	%rd1091, [_ZN3cub18CUB_300001_SM_10006detail6select23DeviceSelectSweepKernelINS2_10policy_hubIiilLb0ELNS0_10SelectImplE2EE10Policy1000EPiN6thrust24THRUST_300001_SM_1000_NS6detail15normal_iteratorINSA_10device_ptrIiEEEESF_PlNS0_13ScanTileStateIiLb1EEE7is_evenNS0_8NullTypeEiNS2_19streaming_context_tIlLb1EEELS5_2EEEvT0_T1_T2_T3_T4_T5_T6_T7_iT8_NS1_7vsmem_tE_param_3];
	cvt.s64.s32 	%rd759, %r1824;
	add.s64 	%rd760, %rd1260, %rd759;
	cvta.to.global.u64 	%rd761, %rd1091;
	st.global.u64 	[%rd761], %rd760;
	bra.uni 	$L__BB9_615;
$L__BB9_612:
	ld.param.u8 	%rs67, [%rd427];
	setp.ne.s16 	%p258, %rs67, 0;
	mov.b64 	%rd1261, 0;
	@%p258 bra 	$L__BB9_614;
	ld.param.u64 	%rd763, [%rd427+24];
	cvta.to.global.u64 	%rd764, %rd763;
	ld.global.u64 	%rd1261, [%rd764];
$L__BB9_614:
	cvt.s64.s32 	%rd765, %r1824;
	add.s64 	%rd766, %rd1261, %rd765;
	ld.param.u64 	%rd767, [%rd427+32];
	cvta.to.global.u64 	%rd768, %rd767;
	st.global.u64 	[%rd768], %rd766;
$L__BB9_615:
	ret;

}


// ===== COMPILED SASS (sm_100) =====

	.target	sm_100

	.elftype	@"ET_EXEC"


//--------------------- .note.nv.tkinfo           --------------------------
	.section	.note.nv.tkinfo,"",@"SHT_NOTE"
	.sectionflags	@"SHF_NOTE_NV_TKINFO"
	.tkinfo
        /*0018*/ 	.word	0x00000002
        /*0030*/ 	.string	""
        /*0030*/ 	.string	"ptxas"
        /*0030*/ 	.string	"Cuda compilation tools, release 13.0, V13.0.88"
        /*0030*/ 	.string	"Build cuda_13.0.r13.0/compiler.36424714_0"
        /*0030*/ 	.string	"-arch sm_100 -m 64 "



//--------------------- .note.nv.cuinfo           --------------------------
	.section	.note.nv.cuinfo,"",@"SHT_NOTE"
	.sectionflags	@"SHF_NOTE_NV_CUINFO"
        /*0018*/ 	.short	0x0002
        /*001a*/ 	.short	0x0064
        /*001c*/ 	.short	0x0082
	.zero		2


//--------------------- .nv.info                  --------------------------
	.section	.nv.info,"",@"SHT_CUDA_INFO"
	.align	4


	//----- nvinfo : EIATTR_REGCOUNT
	.align		4
        /*0000*/ 	.byte	0x04, 0x2f
        /*0002*/ 	.short	(.L_46 - .L_45)
	.align		4
.L_45:
        /*0004*/ 	.word	index@(_ZN3cub18CUB_300001_SM_10006detail11EmptyKernelIvEEvv)
        /*0008*/ 	.word	0x00000004


	//----- nvinfo : EIATTR_FRAME_SIZE
	.align		4
.L_46:
        /*000c*/ 	.byte	0x04, 0x11
        /*000e*/ 	.short	(.L_48 - .L_47)
	.align		4
.L_47:
        /*0010*/ 	.word	index@(_ZN3cub18CUB_300001_SM_10006detail11EmptyKernelIvEEvv)
        /*0014*/ 	.word	0x00000000


	//----- nvinfo : EIATTR_REGCOUNT
	.align		4
.L_48:
        /*0018*/ 	.byte	0x04, 0x2f
        /*001a*/ 	.short	(.L_50 - .L_49)
	.align		4
.L_49:
        /*001c*/ 	.word	index@(_ZN3cub18CUB_300001_SM_10006detail8for_each13static_kernelINS2_12policy_hub_t12policy_500_tElN6thrust24THRUST_300001_SM_1000_NS8cuda_cub20__uninitialized_copy7functorINS7_6detail15normal_iteratorINS7_10device_ptrIiEEEENSC_INS7_7pointerIiNS8_5par_tENS7_11use_defaultESI_EEEEEEEEvT0_T1_)
        /*0020*/ 	.word	0x0000000c


	//----- nvinfo : EIATTR_FRAME_SIZE
	.align		4
.L_50:
        /*0024*/ 	.byte	0x04, 0x11
        /*0026*/ 	.short	(.L_52 - .L_51)
	.align		4
.L_51:
        /*0028*/ 	.word	index@(_ZN3cub18CUB_300001_SM_10006detail8for_each13static_kernelINS2_12policy_hub_t12policy_500_tElN6thrust24THRUST_300001_SM_1000_NS8cuda_cub20__uninitialized_copy7functorINS7_6detail15normal_iteratorINS7_10device_ptrIiEEEENSC_INS7_7pointerIiNS8_5par_tENS7_11use_defaultESI_EEEEEEEEvT0_T1_)
        /*002c*/ 	.word	0x00000000


	//----- nvinfo : EIATTR_REGCOUNT
	.align		4
.L_52:
        /*0030*/ 	.byte	0x04, 0x2f
        /*0032*/ 	.short	(.L_54 - .L_53)
	.align		4
.L_53:
        /*0034*/ 	.word	index@(_ZN3cub18CUB_300001_SM_10006detail8for_each13static_kernelINS2_12policy_hub_t12policy_500_tElN6thrust24THRUST_300001_SM_1000_NS8cuda_cub13__swap_ranges6swap_fINS7_6detail15normal_iteratorINS7_10device_ptrIiEEEENS7_16reverse_iteratorISF_EEEEEEvT0_T1_)
        /*0038*/ 	.word	0x00000010


	//----- nvinfo : EIATTR_FRAME_SIZE
	.align		4
.L_54:
        /*003c*/ 	.byte	0x04, 0x11
        /*003e*/ 	.short	(.L_56 - .L_55)
	.align		4
.L_55:
        /*0040*/ 	.word	index@(_ZN3cub18CUB_300001_SM_10006detail8for_each13static_kernelINS2_12policy_hub_t12policy_500_tElN6thrust24THRUST_300001_SM_1000_NS8cuda_cub13__swap_ranges6swap_fINS7_6detail15normal_iteratorINS7_10device_ptrIiEEEENS7_16reverse_iteratorISF_EEEEEEvT0_T1_)
        /*0044*/ 	.word	0x00000000


	//----- nvinfo : EIATTR_REGCOUNT
	.align		4
.L_56:
        /*0048*/ 	.byte	0x04, 0x2f
        /*004a*/ 	.short	(.L_58 - .L_57)
	.align		4
.L_57:
        /*004c*/ 	.word	index@(_ZN3cub18CUB_300001_SM_10006detail8for_each13static_kernelINS2_12policy_hub_t12policy_500_tElN6thrust24THRUST_300001_SM_1000_NS8cuda_cub20__uninitialized_copy7functorINS7_6detail15normal_iteratorINS7_10device_ptrIiEEEENSC_INS7_7pointerIiNS8_3tagENS7_11use_defaultESI_EEEEEEEEvT0_T1_)
        /*0050*/ 	.word	0x0000000c


	//----- nvinfo : EIATTR_FRAME_SIZE
	.align		4
.L_58:
        /*0054*/ 	.byte	0x04, 0x11
        /*0056*/ 	.short	(.L_60 - .L_59)
	.align		4
.L_59:
        /*0058*/ 	.word	index@(_ZN3cub18CUB_300001_SM_10006detail8for_each13static_kernelINS2_12policy_hub_t12policy_500_tElN6thrust24THRUST_300001_SM_1000_NS8cuda_cub20__uninitialized_copy7functorINS7_6detail15normal_iteratorINS7_10device_ptrIiEEEENSC_INS7_7pointerIiNS8_3tagENS7_11use_defaultESI_EEEEEEEEvT0_T1_)
        /*005c*/ 	.word	0x00000000


	//----- nvinfo : EIATTR_REGCOUNT
	.align		4
.L_60:
        /*0060*/ 	.byte	0x04, 0x2f
        /*0062*/ 	.short	(.L_62 - .L_61)
	.align		4
.L_61:
        /*0064*/ 	.word	index@(_ZN3cub18CUB_300001_SM_10006detail4scan23DeviceCompactInitKernelINS0_13ScanTileStateIiLb1EEEPiEEvT_iT0_)
        /*0068*/ 	.word	0x0000000a


	//----- nvinfo : EIATTR_FRAME_SIZE
	.align		4
.L_62:
        /*006c*/ 	.byte	0x04, 0x11
        /*006e*/ 	.short	(.L_64 - .L_63)
	.align		4
.L_63:
        /*0070*/ 	.word	index@(_ZN3cub18CUB_300001_SM_10006detail4scan23DeviceCompactInitKernelINS0_13ScanTileStateIiLb1EEEPiEEvT_iT0_)
        /*0074*/ 	.word	0x00000000


	//----- nvinfo : EIATTR_REGCOUNT
	.align		4
.L_64:
        /*0078*/ 	.byte	0x04, 0x2f
        /*007a*/ 	.short	(.L_66 - .L_65)
	.align		4
.L_65:
        /*007c*/ 	.word	index@(_ZN3cub18CUB_300001_SM_10006detail4scan23DeviceCompactInitKernelINS0_13ScanTileStateIiLb1EEEPlEEvT_iT0_)
        /*0080*/ 	.word	0x0000000a


	//----- nvinfo : EIATTR_FRAME_SIZE
	.align		4
.L_66:
        /*0084*/ 	.byte	0x04, 0x11
        /*0086*/ 	.short	(.L_68 - .L_67)
	.align		4
.L_67:
        /*0088*/ 	.word	index@(_ZN3cub18CUB_300001_SM_10006detail4scan23DeviceCompactInitKernelINS0_13ScanTileStateIiLb1EEEPlEEvT_iT0_)
        /*008c*/ 	.word	0x00000000


	//----- nvinfo : EIATTR_REGCOUNT
	.align		4
.L_68:
        /*0090*/ 	.byte	0x04, 0x2f
        /*0092*/ 	.short	(.L_70 - .L_69)
	.align		4
.L_69:
        /*0094*/ 	.word	index@(_ZN3cub18CUB_300001_SM_10006detail6select23DeviceSelectSweepKernelINS2_10policy_hubIiNS0_8NullTypeEiLb0ELNS0_10SelectImplE2EE10Policy1000EPiPS5_N6thrust24THRUST_300001_SM_1000_NS6detail15normal_iteratorINSC_10device_ptrIiEEEES9_NS0_13ScanTileStateIiLb1EEE7is_evenS5_iNS2_19streaming_context_tIiLb0EEELS6_2EEEvT0_T1_T2_T3_T4_T5_T6_T7_iT8_NS1_7vsmem_tE)
        /*0098*/ 	.word	0x0000005c


	//----- nvinfo : EIATTR_FRAME_SIZE
	.align		4
.L_70:
        /*009c*/ 	.byte	0x04, 0x11
        /*009e*/ 	.short	(.L_72 - .L_71)
	.align		4
.L_71:
        /*00a0*/ 	.word	index@(_ZN3cub18CUB_300001_SM_10006detail6select23DeviceSelectSweepKernelINS2_10policy_hubIiNS0_8NullTypeEiLb0ELNS0_10SelectImplE2EE10Policy1000EPiPS5_N6thrust24THRUST_300001_SM_1000_NS6detail15normal_iteratorINSC_10device_ptrIiEEEES9_NS0_13ScanTileStateIiLb1EEE7is_evenS5_iNS2_19streaming_context_tIiLb0EEELS6_2EEEvT0_T1_T2_T3_T4_T5_T6_T7_iT8_NS1_7vsmem_tE)
        /*00a4*/ 	.word	0x00000000


	//----- nvinfo : EIATTR_REGCOUNT
	.align		4
.L_72:
        /*00a8*/ 	.byte	0x04, 0x2f
        /*00aa*/ 	.short	(.L_74 - .L_73)
	.align		4
.L_73:
        /*00ac*/ 	.word	index@(_ZN3cub18CUB_300001_SM_10006detail6select23DeviceSelectSweepKernelINS2_10policy_hubIiNS0_8NullTypeElLb0ELNS0_10SelectImplE2EE10Policy1000EPiPS5_N6thrust24THRUST_300001_SM_1000_NS6detail15normal_iteratorINSC_10device_ptrIiEEEEPlNS0_13ScanTileStateIiLb1EEE7is_evenS5_iNS2_19streaming_context_tIlLb1EEELS6_2EEEvT0_T1_T2_T3_T4_T5_T6_T7_iT8_NS1_7vsmem_tE)
        /*00b0*/ 	.word	0x00000060


	//----- nvinfo : EIATTR_FRAME_SIZE
	.align		4
.L_74:
        /*00b4*/ 	.byte	0x04, 0x11
        /*00b6*/ 	.short	(.L_76 - .L_75)
	.align		4
.L_75:
        /*00b8*/ 	.word	index@(_ZN3cub18CUB_300001_SM_10006detail6select23DeviceSelectSweepKernelINS2_10policy_hubIiNS0_8NullTypeElLb0ELNS0_10SelectImplE2EE10Policy1000EPiPS5_N6thrust24THRUST_300001_SM_1000_NS6detail15normal_iteratorINSC_10device_ptrIiEEEEPlNS0_13ScanTileStateIiLb1EEE7is_evenS5_iNS2_19streaming_context_tIlLb1EEELS6_2EEEvT0_T1_T2_T3_T4_T5_T6_T7_iT8_NS1_7vsmem_tE)
        /*00bc*/ 	.word	0x00000000


	//----- nvinfo : EIATTR_REGCOUNT
	.align		4
.L_76:
        /*00c0*/ 	.byte	0x04, 0x2f
        /*00c2*/ 	.short	(.L_78 - .L_77)
	.align		4
.L_77:
        /*00c4*/ 	.word	index@(_ZN3cub18CUB_300001_SM_10006detail6select23DeviceSelectSweepKernelINS2_10policy_hubIiiiLb0ELNS0_10SelectImplE2EE10Policy1000EPiN6thrust24THRUST_300001_SM_1000_NS6detail15normal_iteratorINSA_10device_ptrIiEEEESF_S8_NS0_13ScanTileStateIiLb1EEE7is_evenNS0_8NullTypeEiNS2_19streaming_context_tIiLb0EEELS5_2EEEvT0_T1_T2_T3_T4_T5_T6_T7_iT8_NS1_7vsmem_tE)
        /*00c8*/ 	.word	0x00000038


	//----- nvinfo : EIATTR_FRAME_SIZE
	.align		4
.L_78:
        /*00cc*/ 	.byte	0x04, 0x11
        /*00ce*/ 	.short	(.L_80 - .L_79)
	.align		4
.L_79:
        /*00d0*/ 	.word	index@(_ZN3cub18CUB_300001_SM_10006detail6select23DeviceSelectSweepKernelINS2_10policy_hubIiiiLb0ELNS0_10SelectImplE2EE10Policy1000EPiN6thrust24THRUST_300001_SM_1000_NS6detail15normal_iteratorINSA_10device_ptrIiEEEESF_S8_NS0_13ScanTileStateIiLb1EEE7is_evenNS0_8NullTypeEiNS2_19streaming_context_tIiLb0EEELS5_2EEEvT0_T1_T2_T3_T4_T5_T6_T7_iT8_NS1_7vsmem_tE)
        /*00d4*/ 	.word	0x00000000


	//----- nvinfo : EIATTR_REGCOUNT
	.align		4
.L_80:
        /*00d8*/ 	.byte	0x04, 0x2f
        /*00da*/ 	.short	(.L_82 - .L_81)
	.align		4
.L_81:
        /*00dc*/ 	.word	index@(_ZN3cub18CUB_300001_SM_10006detail6select23DeviceSelectSweepKernelINS2_10policy_hubIiilLb0ELNS0_10SelectImplE2EE10Policy1000EPiN6thrust24THRUST_300001_SM_1000_NS6detail15normal_iteratorINSA_10device_ptrIiEEEESF_PlNS0_13ScanTileStateIiLb1EEE7is_evenNS0_8NullTypeEiNS2_19streaming_context_tIlLb1EEELS5_2EEEvT0_T1_T2_T3_T4_T5_T6_T7_iT8_NS1_7vsmem_tE)
        /*00e0*/ 	.word	0x00000038


	//----- nvinfo : EIATTR_FRAME_SIZE
	.align		4
.L_82:
        /*00e4*/ 	.byte	0x04, 0x11
        /*00e6*/ 	.short	(.L_84 - .L_83)
	.align		4
.L_83:
        /*00e8*/ 	.word	index@(_ZN3cub18CUB_300001_SM_10006detail6select23DeviceSelectSweepKernelINS2_10policy_hubIiilLb0ELNS0_10SelectImplE2EE10Policy1000EPiN6thrust24THRUST_300001_SM_1000_NS6detail15normal_iteratorINSA_10device_ptrIiEEEESF_PlNS0_13ScanTileStateIiLb1EEE7is_evenNS0_8NullTypeEiNS2_19streaming_context_tIlLb1EEELS5_2EEEvT0_T1_T2_T3_T4_T5_T6_T7_iT8_NS1_7vsmem_tE)
        /*00ec*/ 	.word	0x00000000


	//----- nvinfo : EIATTR_MIN_STACK_SIZE
	.align		4
.L_84:
        /*00f0*/ 	.byte	0x04, 0x12
        /*00f2*/ 	.short	(.L_86 - .L_85)
	.align		4
.L_85:
        /*00f4*/ 	.word	index@(_ZN3cub18CUB_300001_SM_10006detail6select23DeviceSelectSweepKernelINS2_10policy_hubIiilLb0ELNS0_10SelectImplE2EE10Policy1000EPiN6thrust24THRUST_300001_SM_1000_NS6detail15normal_iteratorINSA_10device_ptrIiEEEESF_PlNS0_13ScanTileStateIiLb1EEE7is_evenNS0_8NullTypeEiNS2_19streaming_context_tIlLb1EEELS5_2EEEvT0_T1_T2_T3_T4_T5_T6_T7_iT8_NS1_7vsmem_tE)
        /*00f8*/ 	.word	0x00000000


	//----- nvinfo : EIATTR_MIN_STACK_SIZE
	.align		4
.L_86:
        /*00fc*/ 	.byte	0x04, 0x12
        /*00fe*/ 	.short	(.L_88 - .L_87)
	.align		4
.L_87:
        /*0100*/ 	.word	index@(_ZN3cub18CUB_300001_SM_10006detail6select23DeviceSelectSweepKernelINS2_10policy_hubIiiiLb0ELNS0_10SelectImplE2EE10Policy1000EPiN6thrust24THRUST_300001_SM_1000_NS6detail15normal_iteratorINSA_10device_ptrIiEEEESF_S8_NS0_13ScanTileStateIiLb1EEE7is_evenNS0_8NullTypeEiNS2_19streaming_context_tIiLb0EEELS5_2EEEvT0_T1_T2_T3_T4_T5_T6_T7_iT8_NS1_7vsmem_tE)
        /*0104*/ 	.word	0x00000000


	//----- nvinfo : EIATTR_MIN_STACK_SIZE
	.align		4
.L_88:
        /*0108*/ 	.byte	0x04, 0x12
        /*010a*/ 	.short	(.L_90 - .L_89)
	.align		4
.L_89:
        /*010c*/ 	.word	index@(_ZN3cub18CUB_300001_SM_10006detail6select23DeviceSelectSweepKernelINS2_10policy_hubIiNS0_8NullTypeElLb0ELNS0_10SelectImplE2EE10Policy1000EPiPS5_N6thrust24THRUST_300001_SM_1000_NS6detail15normal_iteratorINSC_10device_ptrIiEEEEPlNS0_13ScanTileStateIiLb1EEE7is_evenS5_iNS2_19streaming_context_tIlLb1EEELS6_2EEEvT0_T1_T2_T3_T4_T5_T6_T7_iT8_NS1_7vsmem_tE)
        /*0110*/ 	.word	0x00000000


	//----- nvinfo : EIATTR_MIN_STACK_SIZE
	.align		4
.L_90:
        /*0114*/ 	.byte	0x04, 0x12
        /*0116*/ 	.short	(.L_92 - .L_91)
	.align		4
.L_91:
        /*0118*/ 	.word	index@(_ZN3cub18CUB_300001_SM_10006detail6select23DeviceSelectSweepKernelINS2_10policy_hubIiNS0_8NullTypeEiLb0ELNS0_10SelectImplE2EE10Policy1000EPiPS5_N6thrust24THRUST_300001_SM_1000_NS6detail15normal_iteratorINSC_10device_ptrIiEEEES9_NS0_13ScanTileStateIiLb1EEE7is_evenS5_iNS2_19streaming_context_tIiLb0EEELS6_2EEEvT0_T1_T2_T3_T4_T5_T6_T7_iT8_NS1_7vsmem_tE)
        /*011c*/ 	.word	0x00000000


	//----- nvinfo : EIATTR_MIN_STACK_SIZE
	.align		4
.L_92:
        /*0120*/ 	.byte	0x04, 0x12
        /*0122*/ 	.short	(.L_94 - .L_93)
	.align		4
.L_93:
        /*0124*/ 	.word	index@(_ZN3cub18CUB_300001_SM_10006detail4scan23DeviceCompactInitKernelINS0_13ScanTileStateIiLb1EEEPlEEvT_iT0_)
        /*0128*/ 	.word	0x00000000


	//----- nvinfo : EIATTR_MIN_STACK_SIZE
	.align		4
.L_94:
        /*012c*/ 	.byte	0x04, 0x12
        /*012e*/ 	.short	(.L_96 - .L_95)
	.align		4
.L_95:
        /*0130*/ 	.word	index@(_ZN3cub18CUB_300001_SM_10006detail4scan23DeviceCompactInitKernelINS0_13ScanTileStateIiLb1EEEPiEEvT_iT0_)
        /*0134*/ 	.word	0x00000000


	//----- nvinfo : EIATTR_MIN_STACK_SIZE
	.align		4
.L_96:
        /*0138*/ 	.byte	0x04, 0x12
        /*013a*/ 	.short	(.L_98 - .L_97)
	.align		4
.L_97:
        /*013c*/ 	.word	index@(_ZN3cub18CUB_300001_SM_10006detail8for_each13static_kernelINS2_12policy_hub_t12policy_500_tElN6thrust24THRUST_300001_SM_1000_NS8cuda_cub20__uninitialized_copy7functorINS7_6detail15normal_iteratorINS7_10device_ptrIiEEEENSC_INS7_7pointerIiNS8_3tagENS7_11use_defaultESI_EEEEEEEEvT0_T1_)
        /*0140*/ 	.word	0x00000000


	//----- nvinfo : EIATTR_MIN_STACK_SIZE
	.align		4
.L_98:
        /*0144*/ 	.byte	0x04, 0x12
        /*0146*/ 	.short	(.L_100 - .L_99)
	.align		4
.L_99:
        /*0148*/ 	.word	index@(_ZN3cub18CUB_300001_SM_10006detail8for_each13static_kernelINS2_12policy_hub_t12policy_500_tElN6thrust24THRUST_300001_SM_1000_NS8cuda_cub13__swap_ranges6swap_fINS7_6detail15normal_iteratorINS7_10device_ptrIiEEEENS7_16reverse_iteratorISF_EEEEEEvT0_T1_)
        /*014c*/ 	.word	0x00000000


	//----- nvinfo : EIATTR_MIN_STACK_SIZE
	.align		4
.L_100:
        /*0150*/ 	.byte	0x04, 0x12
        /*0152*/ 	.short	(.L_102 - .L_101)
	.align		4
.L_101:
        /*0154*/ 	.word	index@(_ZN3cub18CUB_300001_SM_10006detail8for_each13static_kernelINS2_12policy_hub_t12policy_500_tElN6thrust24THRUST_300001_SM_1000_NS8cuda_cub20__uninitialized_copy7functorINS7_6detail15normal_iteratorINS7_10device_ptrIiEEEENSC_INS7_7pointerIiNS8_5par_tENS7_11use_defaultESI_EEEEEEEEvT0_T1_)
        /*0158*/ 	.word	0x00000000


	//----- nvinfo : EIATTR_MIN_STACK_SIZE
	.align		4
.L_102:
        /*015c*/ 	.byte	0x04, 0x12
        /*015e*/ 	.short	(.L_104 - .L_103)
	.align		4
.L_103:
        /*0160*/ 	.word	index@(_ZN3cub18CUB_300001_SM_10006detail11EmptyKernelIvEEvv)
        /*0164*/ 	.word	0x00000000
.L_104:


//--------------------- .nv.compat                --------------------------
	.section	.nv.compat,"",@"SHT_CUDA_COMPAT_INFO"
	.align	4
        /*0000*/ 	.byte	0x02, 0x09, 0x00, 0x00, 0x02, 0x02, 0x01, 0x00, 0x02, 0x05, 0x05, 0x00, 0x03, 0x07, 0x01, 0x01
        /*0010*/ 	.byte	0x02, 0x03, 0x00, 0x00, 0x02, 0x06, 0x01, 0x00, 0x04, 0x0b, 0x08, 0x00, 0x09, 0x00, 0x00, 0x00
        /*0020*/ 	.byte	0x00, 0x00, 0x00, 0x00


//--------------------- .nv.info._ZN3cub18CUB_300001_SM_10006detail6select23DeviceSelectSweepKernelINS2_10policy_hubIiilLb0ELNS0_10SelectImplE2EE10Policy1000EPiN6thrust24THRUST_300001_SM_1000_NS6detail15normal_iteratorINSA_10device_ptrIiEEEESF_PlNS0_13ScanTileStateIiLb1EEE7is_evenNS0_8NullTypeEiNS2_19streaming_context_tIlLb1EEELS5_2EEEvT0_T1_T2_T3_T4_T5_T6_T7_iT8_NS1_7vsmem_tE --------------------------
	.section	.nv.info._ZN3cub18CUB_300001_SM_10006detail6select23DeviceSelectSweepKernelINS2_10policy_hubIiilLb0ELNS0_10SelectImplE2EE10Policy1000EPiN6thrust24THRUST_300001_SM_1000_NS6detail15normal_iteratorINSA_10device_ptrIiEEEESF_PlNS0_13ScanTileStateIiLb1EEE7is_evenNS0_8NullTypeEiNS2_19streaming_context_tIlLb1EEELS5_2EEEvT0_T1_T2_T3_T4_T5_T6_T7_iT8_NS1_7vsmem_tE,"",@"SHT_CUDA_INFO"
	.sectionflags	@""
	.align	4


	//----- nvinfo : EIATTR_CUDA_API_VERSION
	.align		4
        /*0000*/ 	.byte	0x04, 0x37
        /*0002*/ 	.short	(.L_106 - .L_105)
.L_105:
        /*0004*/ 	.word	0x00000082


	//----- nvinfo : EIATTR_KPARAM_INFO
	.align		4
.L_106:
        /*0008*/ 	.byte	0x04, 0x17
        /*000a*/ 	.short	(.L_108 - .L_107)
.L_107:
        /*000c*/ 	.word	0x00000000
        /*0010*/ 	.short	0x000a
        /*0012*/ 	.short	0x0060
        /*0014*/ 	.byte	0x00, 0xf0, 0x21, 0x00


	//----- nvinfo : EIATTR_KPARAM_INFO
	.align		4
.L_108:
        /*0018*/ 	.byte	0x04, 0x17
        /*001a*/ 	.short	(.L_110 - .L_109)
.L_109:
        /*001c*/ 	.word	0x00000000
        /*0020*/ 	.short	0x0009
        /*0022*/ 	.short	0x0038
        /*0024*/ 	.byte	0x00, 0xf0, 0xa1, 0x00


	//----- nvinfo : EIATTR_KPARAM_INFO
	.align		4
.L_110:
        /*0028*/ 	.byte	0x04, 0x17
        /*002a*/ 	.short	(.L_112 - .L_111)
.L_111:
        /*002c*/ 	.word	0x00000000
        /*0030*/ 	.short	0x0008
        /*0032*/ 	.short	0x0030
        /*0034*/ 	.byte	0x00, 0xf0, 0x11, 0x00


	//----- nvinfo : EIATTR_KPARAM_INFO
	.align		4
.L_112:
        /*0038*/ 	.byte	0x04, 0x17
        /*003a*/ 	.short	(.L_114 - .L_113)
.L_113:
        /*003c*/ 	.word	0x00000000
        /*0040*/ 	.short	0x0007
        /*0042*/ 	.short	0x002c
        /*0044*/ 	.byte	0x00, 0xf0, 0x11, 0x00


	//----- nvinfo : EIATTR_KPARAM_INFO
	.align		4
.L_114:
        /*0048*/ 	.byte	0x04, 0x17
        /*004a*/ 	.short	(.L_116 - .L_115)
.L_115:
        /*004c*/ 	.word	0x00000000
        /*0050*/ 	.short	0x0006
        /*0052*/ 	.short	0x0029
        /*0054*/ 	.byte	0x00, 0xf0, 0x05, 0x00


	//----- nvinfo : EIATTR_KPARAM_INFO
	.align		4
.L_116:
        /*0058*/ 	.byte	0x04, 0x17
        /*005a*/ 	.short	(.L_118 - .L_117)
.L_117:
        /*005c*/ 	.word	0x00000000
        /*0060*/ 	.short	0x0005
        /*0062*/ 	.short	0x0028
        /*0064*/ 	.byte	0x00, 0xf0, 0x05, 0x00


	//----- nvinfo : EIATTR_KPARAM_INFO
	.align		4
.L_118:
        /*0068*/ 	.byte	0x04, 0x17
        /*006a*/ 	.short	(.L_120 - .L_119)
.L_119:
        /*006c*/ 	.word	0x00000000
        /*0070*/ 	.short	0x0004
        /*0072*/ 	.short	0x0020
        /*0074*/ 	.byte	0x00, 0xf0, 0x21, 0x00


	//----- nvinfo : EIATTR_KPARAM_INFO
	.align		4
.L_120:
        /*0078*/ 	.byte	0x04, 0x17
        /*007a*/ 	.short	(.L_122 - .L_121)
.L_121:
        /*007c*/ 	.word	0x00000000
        /*0080*/ 	.short	0x0003
        /*0082*/ 	.short	0x0018
        /*0084*/ 	.byte	0x00, 0xf5, 0x21, 0x00


	//----- nvinfo : EIATTR_KPARAM_INFO
	.align		4
.L_122:
        /*0088*/ 	.byte	0x04, 0x17
        /*008a*/ 	.short	(.L_124 - .L_123)
.L_123:
        /*008c*/ 	.word	0x00000000
        /*0090*/ 	.short	0x0002
        /*0092*/ 	.short	0x0010
        /*0094*/ 	.byte	0x00, 0xf0, 0x21, 0x00


	//----- nvinfo : EIATTR_KPARAM_INFO
	.align		4
.L_124:
        /*0098*/ 	.byte	0x04, 0x17
        /*009a*/ 	.short	(.L_126 - .L_125)
.L_125:
        /*009c*/ 	.word	0x00000000
        /*00a0*/ 	.short	0x0001
        /*00a2*/ 	.short	0x0008
        /*00a4*/ 	.byte	0x00, 0xf0, 0x21, 0x00


	//----- nvinfo : EIATTR_KPARAM_INFO
	.align		4
.L_126:
        /*00a8*/ 	.byte	0x04, 0x17
        /*00aa*/ 	.short	(.L_128 - .L_127)
.L_127:
        /*00ac*/ 	.word	0x00000000
        /*00b0*/ 	.short	0x0000
        /*00b2*/ 	.short	0x0000
        /*00b4*/ 	.byte	0x00, 0xf5, 0x21, 0x00


	//----- nvinfo : EIATTR_SPARSE_MMA_MASK
	.align		4
.L_128:
        /*00b8*/ 	.byte	0x03, 0x50
        /*00ba*/ 	.short	0x0000


	//----- nvinfo : EIATTR_MAXREG_COUNT
	.align		4
        /*00bc*/ 	.byte	0x03, 0x1b
        /*00be*/ 	.short	0x00a8


	//----- nvinfo : EIATTR_NUM_BARRIERS
	.align		4
        /*00c0*/ 	.byte	0x02, 0x4c
        /*00c2*/ 	.byte	0x01
	.zero		1


	//----- nvinfo : EIATTR_MERCURY_ISA_VERSION
	.align		4
        /*00c4*/ 	.byte	0x03, 0x5f
        /*00c6*/ 	.short	0x0101


	//----- nvinfo : EIATTR_UNUSED_LOAD_BYTE_OFFSET
	.align		4
        /*00c8*/ 	.byte	0x04, 0x44
        /*00ca*/ 	.short	(.L_130 - .L_129)


	//   ....[0]....
.L_129:
        /*00cc*/ 	.word	0x00000940
        /*00d0*/ 	.word	0x00000fff


	//   ....[1]....
        /*00d4*/ 	.word	0x00003590
        /*00d8*/ 	.word	0x00000fff


	//   ....[2]....
        /*00dc*/ 	.word	0x00007520
        /*00e0*/ 	.word	0x00000fff


	//   ....[3]....
        /*00e4*/ 	.word	0x0000a780
        /*00e8*/ 	.word	0x00000fff


	//   ....[4]....
        /*00ec*/ 	.word	0x0000b5a0
        /*00f0*/ 	.word	0x0000fff0


	//----- nvinfo : EIATTR_COOP_GROUP_MASK_REGIDS
	.align		4
.L_130:
        /*00f4*/ 	.byte	0x04, 0x29
        /*00f6*/ 	.short	(.L_132 - .L_131)


	//   ....[0]....
.L_131:
        /*00f8*/ 	.word	0xffffffff


	//   ....[1]....
        /*00fc*/ 	.word	0xffffffff


	//   ....[2]....
        /*0100*/ 	.word	0xffffffff


	//   ....[3]....
        /*0104*/ 	.word	0xffffffff


	//   ....[4]....
        /*0108*/ 	.word	0xffffffff


	//   ....[5]....
        /*010c*/ 	.word	0xffffffff


	//   ....[6]....
        /*0110*/ 	.word	0xffffffff


	//   ....[7]....
        /*0114*/ 	.word	0xffffffff


	//   ....[8]....
        /*0118*/ 	.word	0xffffffff


	//   ....[9]....
        /*011c*/ 	.word	0xffffffff


	//   ....[10]....
        /*0120*/ 	.word	0xffffffff


	//   ....[11]....
        /*0124*/ 	.word	0xffffffff


	//   ....[12]....
        /*0128*/ 	.word	0xffffffff


	//   ....[13]....
        /*012c*/ 	.word	0xffffffff


	//   ....[14]....
        /*0130*/ 	.word	0xffffffff


	//   ....[15]....
        /*0134*/ 	.word	0xffffffff


	//   ....[16]....
        /*0138*/ 	.word	0xffffffff


	//   ....[17]....
        /*013c*/ 	.word	0xffffffff


	//   ....[18]....
        /*0140*/ 	.word	0xffffffff


	//   ....[19]....
        /*0144*/ 	.word	0xffffffff


	//   ....[20]....
        /*0148*/ 	.word	0xffffffff


	//   ....[21]....
        /*014c*/ 	.word	0xffffffff


	//   ....[22]....
        /*0150*/ 	.word	0xffffffff


	//   ....[23]....
        /*0154*/ 	.word	0xffffffff


	//   ....[24]....
        /*0158*/ 	.word	0xffffffff


	//   ....[25]....
        /*015c*/ 	.word	0xffffffff


	//   ....[26]....
        /*0160*/ 	.word	0xffffffff


	//   ....[27]....
        /*0164*/ 	.word	0xffffffff


	//   ....[28]....
        /*0168*/ 	.word	0xffffffff


	//   ....[29]....
        /*016c*/ 	.word	0xffffffff


	//   ....[30]....
        /*0170*/ 	.word	0xffffffff


	//   ....[31]....
        /*0174*/ 	.word	0xffffffff


	//   ....[32]....
        /*0178*/ 	.word	0xffffffff


	//   ....[33]....
        /*017c*/ 	.word	0xffffffff


	//   ....[34]....
        /*0180*/ 	.word	0xffffffff


	//   ....[35]....
        /*0184*/ 	.word	0xffffffff


	//   ....[36]....
        /*0188*/ 	.word	0xffffffff


	//   ....[37]....
        /*018c*/ 	.word	0xffffffff


	//   ....[38]....
        /*0190*/ 	.word	0xffffffff


	//   ....[39]....
        /*0194*/ 	.word	0xffffffff


	//   ....[40]....
        /*0198*/ 	.word	0xffffffff


	//   ....[41]....
        /*019c*/ 	.word	0xffffffff


	//   ....[42]....
        /*01a0*/ 	.word	0xffffffff


	//   ....[43]....
        /*01a4*/ 	.word	0xffffffff


	//   ....[44]....
        /*01a8*/ 	.word	0xffffffff


	//   ....[45]....
        /*01ac*/ 	.word	0xffffffff


	//   ....[46]....
        /*01b0*/ 	.word	0xffffffff


	//   ....[47]....
        /*01b4*/ 	.word	0xffffffff


	//   ....[48]....
        /*01b8*/ 	.word	0xffffffff


	//   ....[49]....
        /*01bc*/ 	.word	0xffffffff


	//   ....[50]....
        /*01c0*/ 	.word	0xffffffff


	//   ....[51]....
        /*01c4*/ 	.word	0xffffffff


	//   ....[52]....
        /*01c8*/ 	.word	0xffffffff


	//   ....[53]....
        /*01cc*/ 	.word	0xffffffff


	//   ....[54]....
        /*01d0*/ 	.word	0xffffffff


	//   ....[55]....
        /*01d4*/ 	.word	0xffffffff


	//   ....[56]....
        /*01d8*/ 	.word	0x0500000e


	//   ....[57]....
        /*01dc*/ 	.word	0x0500000e


	//   ....[58]....
        /*01e0*/ 	.word	0x0500000e


	//   ....[59]....
        /*01e4*/ 	.word	0x0500000e


	//   ....[60]....
        /*01e8*/ 	.word	0x0500000e


	//   ....[61]....
        /*01ec*/ 	.word	0x0500000e


	//   ....[62]....
        /*01f0*/ 	.word	0x0500000e


	//   ....[63]....
        /*01f4*/ 	.word	0x0500000e


	//   ....[64]....
        /*01f8*/ 	.word	0x0500000e


	//   ....[65]....
        /*01fc*/ 	.word	0x0500000e


	//   ....[66]....
        /*0200*/ 	.word	0x0500000e


	//   ....[67]....
        /*0204*/ 	.word	0x0500000e


	//   ....[68]....
        /*0208*/ 	.word	0x0500000e


	//   ....[69]....
        /*020c*/ 	.word	0x0500000e


	//   ....[70]....
        /*0210*/ 	.word	0x0500000e


	//   ....[71]....
        /*0214*/ 	.word	0x0500000e


	//   ....[72]....
        /*0218*/ 	.word	0x0500000e


	//   ....[73]....
        /*021c*/ 	.word	0x0500000e


	//   ....[74]....
        /*0220*/ 	.word	0x0500000e


	//   ....[75]....
        /*0224*/ 	.word	0x0500000e


	//   ....[76]....
        /*0228*/ 	.word	0x0500000e


	//   ....[77]....
        /*022c*/ 	.word	0x0500000e


	//   ....[78]....
        /*0230*/ 	.word	0x0500000e


	//   ....[79]....
        /*0234*/ 	.word	0x0500000e


	//   ....[80]....
        /*0238*/ 	.word	0x0500000e


	//   ....[81]....
        /*023c*/ 	.word	0x0500000e


	//   ....[82]....
        /*0240*/ 	.word	0x0500000e


	//   ....[83]....
        /*0244*/ 	.word	0x0500000e


	//   ....[84]....
        /*0248*/ 	.word	0x0500000e


	//   ....[85]....
        /*024c*/ 	.word	0x0500000e


	//   ....[86]....
        /*0250*/ 	.word	0x0500000e


	//   ....[87]....
        /*0254*/ 	.word	0x0500000e


	//   ....[88]....
        /*0258*/ 	.word	0x0500000e


	//   ....[89]....
        /*025c*/ 	.word	0x0500000e


	//   ....[90]....
        /*0260*/ 	.word	0x0500000e


	//   ....[91]....
        /*0264*/ 	.word	0x0500000e


	//----- nvinfo : EIATTR_COOP_GROUP_INSTR_OFFSETS
	.align		4
.L_132:
        /*0268*/ 	.byte	0x04, 0x28
        /*026a*/ 	.short	(.L_134 - .L_133)


	//   ....[0]....
.L_133:
        /*026c*/ 	.word	0x00000660


	//   ....[1]....
        /*0270*/ 	.word	0x00000690


	//   ....[2]....
        /*0274*/ 	.word	0x000006b0


	//   ....[3]....
        /*0278*/ 	.word	0x000006d0


	//   ....[4]....
        /*027c*/ 	.word	0x00000700


	//   ....[5]....
        /*0280*/ 	.word	0x00003470


	//   ....[6]....
        /*0284*/ 	.word	0x00003490


	//   ....[7]....
        /*0288*/ 	.word	0x000034c0


	//   ....[8]....
        /*028c*/ 	.word	0x000034f0


	//   ....[9]....
        /*0290*/ 	.word	0x00003510


	//   ....[10]....
        /*0294*/ 	.word	0x000038a0


	//   ....[11]....
        /*0298*/ 	.word	0x00003a90


	//   ....[12]....
        /*029c*/ 	.word	0x00003af0


	//   ....[13]....
        /*02a0*/ 	.word	0x00003b80


	//   ....[14]....
        /*02a4*/ 	.word	0x00003bf0


	//   ....[15]....
        /*02a8*/ 	.word	0x00003c40


	//   ....[16]....
        /*02ac*/ 	.word	0x00003c80


	//   ....[17]....
        /*02b0*/ 	.word	0x00003cd0


	//   ....[18]....
        /*02b4*/ 	.word	0x00003ce0


	//   ....[19]....
        /*02b8*/ 	.word	0x00003da0


	//   ....[20]....
        /*02bc*/ 	.word	0x00003f90


	//   ....[21]....
        /*02c0*/ 	.word	0x00003fe0


	//   ....[22]....
        /*02c4*/ 	.word	0x00004040


	//   ....[23]....
        /*02c8*/ 	.word	0x00004090


	//   ....[24]....
        /*02cc*/ 	.word	0x000040d0


	//   ....[25]....
        /*02d0*/ 	.word	0x00004110


	//   ....[26]....
        /*02d4*/ 	.word	0x00004160


	//   ....[27]....
        /*02d8*/ 	.word	0x00004180


	//   ....[28]....
        /*02dc*/ 	.word	0x00007410


	//   ....[29]....
        /*02e0*/ 	.word	0x00007430


	//   ....[30]....
        /*02e4*/ 	.word	0x00007450


	//   ....[31]....
        /*02e8*/ 	.word	0x00007470


	//   ....[32]....
        /*02ec*/ 	.word	0x00007490


	//   ....[33]....
        /*02f0*/ 	.word	0x0000a680


	//   ....[34]....
        /*02f4*/ 	.word	0x0000a6a0


	//   ....[35]....
        /*02f8*/ 	.word	0x0000a6c0


	//   ....[36]....
        /*02fc*/ 	.word	0x0000a6e0


	//   ....[37]....
        /*0300*/ 	.word	0x0000a700


	//   ....[38]....
        /*0304*/ 	.word	0x0000aab0


	//   ....[39]....
        /*0308*/ 	.word	0x0000aca0


	//   ....[40]....
        /*030c*/ 	.word	0x0000ad00


	//   ....[41]....
        /*0310*/ 	.word	0x0000ad80


	//   ....[42]....
        /*0314*/ 	.word	0x0000adf0


	//   ....[43]....
        /*0318*/ 	.word	0x0000ae50


	//   ....[44]....
        /*031c*/ 	.word	0x0000aea0


	//   ....[45]....
        /*0320*/ 	.word	0x0000aee0


	//   ....[46]....
        /*0324*/ 	.word	0x0000aef0


	//   ....[47]....
        /*0328*/ 	.word	0x0000afb0


	//   ....[48]....
        /*032c*/ 	.word	0x0000b1a0


	//   ....[49]....
        /*0330*/ 	.word	0x0000b1f0


	//   ....[50]....
        /*0334*/ 	.word	0x0000b250


	//   ....[51]....
        /*0338*/ 	.word	0x0000b2a0


	//   ....[52]....
        /*033c*/ 	.word	0x0000b2e0


	//   ....[53]....
        /*0340*/ 	.word	0x0000b330


	//   ....[54]....
        /*0344*/ 	.word	0x0000b380


	//   ....[55]....
        /*0348*/ 	.word	0x0000b390


	//   ....[56]....
        /*034c*/ 	.word	0x0000e140


	//   ....[57]....
        /*0350*/ 	.word	0x0000e1c0


	//   ....[58]....
        /*0354*/ 	.word	0x0000e250


	//   ....[59]....
        /*0358*/ 	.word	0x0000e340


	//   ....[60]....
        /*035c*/ 	.word	0x0000e3c0


	//   ....[61]....
        /*0360*/ 	.word	0x0000e440


	//   ....[62]....
        /*0364*/ 	.word	0x0000e4d0


	//   ....[63]....
        /*0368*/ 	.word	0x0000e550


	//   ....[64]....
        /*036c*/ 	.word	0x0000e580


	//   ....[65]....
        /*0370*/ 	.word	0x0000e650


	//   ....[66]....
        /*0374*/ 	.word	0x0000e6d0


	//   ....[67]....
        /*0378*/ 	.word	0x0000e750


	//   ....[68]....
        /*037c*/ 	.word	0x0000e800


	//   ....[69]....
        /*0380*/ 	.word	0x0000e890


	//   ....[70]....
        /*0384*/ 	.word	0x0000e910


	//   ....[71]....
        /*0388*/ 	.word	0x0000e9a0


	//   ....[72]....
        /*038c*/ 	.word	0x0000ea20


	//   ....[73]....
        /*0390*/ 	.word	0x0000ea80


	//   ....[74]....
        /*0394*/ 	.word	0x0000eaf0


	//   ....[75]....
        /*0398*/ 	.word	0x0000eb70


	//   ....[76]....
        /*039c*/ 	.word	0x0000ec10


	//   ....[77]....
        /*03a0*/ 	.word	0x0000ece0


	//   ....[78]....
        /*03a4*/ 	.word	0x0000ed60


	//   ....[79]....
        /*03a8*/ 	.word	0x0000edf0


	//   ....[80]....
        /*03ac*/ 	.word	0x0000ee80


	//   ....[81]....
        /*03b0*/ 	.word	0x0000ef00


	//   ....[82]....
        /*03b4*/ 	.word	0x0000ef30


	//   ....[83]....
        /*03b8*/ 	.word	0x0000f000


	//   ....[84]....
        /*03bc*/ 	.word	0x0000f080


	//   ....[85]....
        /*03c0*/ 	.word	0x0000f100


	//   ....[86]....
        /*03c4*/ 	.word	0x0000f1b0


	//   ....[87]....
        /*03c8*/ 	.word	0x0000f240


	//   ....[88]....
        /*03cc*/ 	.word	0x0000f2c0


	//   ....[89]....
        /*03d0*/ 	.word	0x0000f340


	//   ....[90]....
        /*03d4*/ 	.word	0x0000f3c0


	//   ....[91]....
        /*03d8*/ 	.word	0x0000f420


	//----- nvinfo : EIATTR_VRC_CTA_INIT_COUNT
	.align		4
.L_134:
        /*03dc*/ 	.byte	0x02, 0x4a
	.zero		1
	.zero		1


	//----- nvinfo : EIATTR_EXIT_INSTR_OFFSETS
	.align		4
        /*03e0*/ 	.byte	0x04, 0x1c
        /*03e2*/ 	.short	(.L_136 - .L_135)


	//   ....[0]....
.L_135:
        /*03e4*/ 	.word	0x00002ec0


	//   ....[1]....
        /*03e8*/ 	.word	0x00006bf0


	//   ....[2]....
        /*03ec*/ 	.word	0x0000df60


	//   ....[3]....
        /*03f0*/ 	.word	0x0000e040


	//   ....[4]....
        /*03f4*/ 	.word	0x0000e0f0


	//----- nvinfo : EIATTR_MAX_THREADS
	.align		4
.L_136:
        /*03f8*/ 	.byte	0x04, 0x05
        /*03fa*/ 	.short	(.L_138 - .L_137)
.L_137:
        /*03fc*/ 	.word	0x00000160
        /*0400*/ 	.word	0x00000001
        /*0404*/ 	.word	0x00000001


	//----- nvinfo : EIATTR_CRS_STACK_SIZE
	.align		4
.L_138:
        /*0408*/ 	.byte	0x04, 0x1e
        /*040a*/ 	.short	(.L_140 - .L_139)
.L_139:
        /*040c*/ 	.word	0x00000000


	//----- nvinfo : EIATTR_CBANK_PARAM_SIZE
	.align		4
.L_140:
        /*0410*/ 	.byte	0x03, 0x19
        /*0412*/ 	.short	0x0068


	//----- nvinfo : EIATTR_PARAM_CBANK
	.align		4
        /*0414*/ 	.byte	0x04, 0x0a
        /*0416*/ 	.short	(.L_142 - .L_141)
	.align		4
.L_141:
        /*0418*/ 	.word	index@(.nv.constant0._ZN3cub18CUB_300001_SM_10006detail6select23DeviceSelectSweepKernelINS2_10policy_hubIiilLb0ELNS0_10SelectImplE2EE10Policy1000EPiN6thrust24THRUST_300001_SM_1000_NS6detail15normal_iteratorINSA_10device_ptrIiEEEESF_PlNS0_13ScanTileStateIiLb1EEE7is_evenNS0_8NullTypeEiNS2_19streaming_context_tIlLb1EEELS5_2EEEvT0_T1_T2_T3_T4_T5_T6_T7_iT8_NS1_7vsmem_tE)
        /*041c*/ 	.short	0x0380
        /*041e*/ 	.short	0x0068


	//----- nvinfo : EIATTR_SW_WAR
	.align		4
.L_142:
        /*0420*/ 	.byte	0x04, 0x36
        /*0422*/ 	.short	(.L_144 - .L_143)
.L_143:
        /*0424*/ 	.word	0x00000008
.L_144:


//--------------------- .nv.info._ZN3cub18CUB_300001_SM_10006detail6select23DeviceSelectSweepKernelINS2_10policy_hubIiiiLb0ELNS0_10SelectImplE2EE10Policy1000EPiN6thrust24THRUST_300001_SM_1000_NS6detail15normal_iteratorINSA_10device_ptrIiEEEESF_S8_NS0_13ScanTileStateIiLb1EEE7is_evenNS0_8NullTypeEiNS2_19streaming_context_tIiLb0EEELS5_2EEEvT0_T1_T2_T3_T4_T5_T6_T7_iT8_NS1_7vsmem_tE --------------------------
	.section	.nv.info._ZN3cub18CUB_300001_SM_10006detail6select23DeviceSelectSweepKernelINS2_10policy_hubIiiiLb0ELNS0_10SelectImplE2EE10Policy1000EPiN6thrust24THRUST_300001_SM_1000_NS6detail15normal_iteratorINSA_10device_ptrIiEEEESF_S8_NS0_13ScanTileStateIiLb1EEE7is_evenNS0_8NullTypeEiNS2_19streaming_context_tIiLb0EEELS5_2EEEvT0_T1_T2_T3_T4_T5_T6_T7_iT8_NS1_7vsmem_tE,"",@"SHT_CUDA_INFO"
	.sectionflags	@""
	.align	4


	//----- nvinfo : EIATTR_CUDA_API_VERSION
	.align		4
        /*0000*/ 	.byte	0x04, 0x37
        /*0002*/ 	.short	(.L_146 - .L_145)
.L_145:
        /*0004*/ 	.word	0x00000082


	//----- nvinfo : EIATTR_KPARAM_INFO
	.align		4
.L_146:
        /*0008*/ 	.byte	0x04, 0x17
        /*000a*/ 	.short	(.L_148 - .L_147)
.L_147:
        /*000c*/ 	.word	0x00000000
        /*0010*/ 	.short	0x000a
        /*0012*/ 	.short	0x0038
        /*0014*/ 	.byte	0x00, 0xf0, 0x21, 0x00


	//----- nvinfo : EIATTR_KPARAM_INFO
	.align		4
.L_148:
        /*0018*/ 	.byte	0x04, 0x17
        /*001a*/ 	.short	(.L_150 - .L_149)
.L_149:
        /*001c*/ 	.word	0x00000000
        /*0020*/ 	.short	0x0009
        /*0022*/ 	.short	0x0034
        /*0024*/ 	.byte	0x00, 0xf0, 0x05, 0x00


	//----- nvinfo : EIATTR_KPARAM_INFO
	.align		4
.L_150:
        /*0028*/ 	.byte	0x04, 0x17
        /*002a*/ 	.short	(.L_152 - .L_151)
.L_151:
        /*002c*/ 	.word	0x00000000
        /*0030*/ 	.short	0x0008
        /*0032*/ 	.short	0x0030
        /*0034*/ 	.byte	0x00, 0xf0, 0x11, 0x00


	//----- nvinfo : EIATTR_KPARAM_INFO
	.align		4
.L_152:
        /*0038*/ 	.byte	0x04, 0x17
        /*003a*/ 	.short	(.L_154 - .L_153)
.L_153:
        /*003c*/ 	.word	0x00000000
        /*0040*/ 	.short	0x0007
        /*0042*/ 	.short	0x002c
        /*0044*/ 	.byte	0x00, 0xf0, 0x11, 0x00


	//----- nvinfo : EIATTR_KPARAM_INFO
	.align		4
.L_154:
        /*0048*/ 	.byte	0x04, 0x17
        /*004a*/ 	.short	(.L_156 - .L_155)
.L_155:
        /*004c*/ 	.word	0x00000000
        /*0050*/ 	.short	0x0006
        /*0052*/ 	.short	0x0029
        /*0054*/ 	.byte	0x00, 0xf0, 0x05, 0x00


	//----- nvinfo : EIATTR_KPARAM_INFO
	.align		4
.L_156:
        /*0058*/ 	.byte	0x04, 0x17
        /*005a*/ 	.short	(.L_158 - .L_157)
.L_157:
        /*005c*/ 	.word	0x00000000
        /*0060*/ 	.short	0x0005
        /*0062*/ 	.short	0x0028
        /*0064*/ 	.byte	0x00, 0xf0, 0x05, 0x00


	//----- nvinfo : EIATTR_KPARAM_INFO
	.align		4
.L_158:
        /*0068*/ 	.byte	0x04, 0x17
        /*006a*/ 	.short	(.L_160 - .L_159)
.L_159:
        /*006c*/ 	.word	0x00000000
        /*0070*/ 	.short	0x0004
        /*0072*/ 	.short	0x0020
        /*0074*/ 	.byte	0x00, 0xf0, 0x21, 0x00


	//----- nvinfo : EIATTR_KPARAM_INFO
	.align		4
.L_160:
        /*0078*/ 	.byte	0x04, 0x17
        /*007a*/ 	.short	(.L_162 - .L_161)
.L_161:
        /*007c*/ 	.word	0x00000000
        /*0080*/ 	.short	0x0003
        /*0082*/ 	.short	0x0018
        /*0084*/ 	.byte	0x00, 0xf5, 0x21, 0x00


	//----- nvinfo : EIATTR_KPARAM_INFO
	.align		4
.L_162:
        /*0088*/ 	.byte	0x04, 0x17
        /*008a*/ 	.short	(.L_164 - .L_163)
.L_163:
        /*008c*/ 	.word	0x00000000
        /*0090*/ 	.short	0x0002
        /*0092*/ 	.short	0x0010
        /*0094*/ 	.byte	0x00, 0xf0, 0x21, 0x00


	//----- nvinfo : EIATTR_KPARAM_INFO
	.align		4
.L_164:
        /*0098*/ 	.byte	0x04, 0x17
        /*009a*/ 	.short	(.L_166 - .L_165)
.L_165:
        /*009c*/ 	.word	0x00000000
        /*00a0*/ 	.short	0x0001
        /*00a2*/ 	.short	0x0008
        /*00a4*/ 	.byte	0x00, 0xf0, 0x21, 0x00


	//----- nvinfo : EIATTR_KPARAM_INFO
	.align		4
.L_166:
        /*00a8*/ 	.byte	0x04, 0x17
        /*00aa*/ 	.short	(.L_168 - .L_167)
.L_167:
        /*00ac*/ 	.word	0x00000000
        /*00b0*/ 	.short	0x0000
        /*00b2*/ 	.short	0x0000
        /*00b4*/ 	.byte	0x00, 0xf5, 0x21, 0x00


	//----- nvinfo : EIATTR_SPARSE_MMA_MASK
	.align		4
.L_168:
        /*00b8*/ 	.byte	0x03, 0x50
        /*00ba*/ 	.short	0x0000


	//----- nvinfo : EIATTR_MAXREG_COUNT
	.align		4
        /*00bc*/ 	.byte	0x03, 0x1b
        /*00be*/ 	.short	0x0080


	//----- nvinfo : EIATTR_NUM_BARRIERS
	.align		4
        /*00c0*/ 	.byte	0x02, 0x4c
        /*00c2*/ 	.byte	0x01
	.zero		1


	//----- nvinfo : EIATTR_MERCURY_ISA_VERSION
	.align		4
        /*00c4*/ 	.byte	0x03, 0x5f
        /*00c6*/ 	.short	0x0101


	//----- nvinfo : EIATTR_UNUSED_LOAD_BYTE_OFFSET
	.align		4
        /*00c8*/ 	.byte	0x04, 0x44
        /*00ca*/ 	.short	(.L_170 - .L_169)


	//   ....[0]....
.L_169:
        /*00cc*/ 	.word	0x00005930
        /*00d0*/ 	.word	0x0000fff0


	//----- nvinfo : EIATTR_COOP_GROUP_MASK_REGIDS
	.align		4
.L_170:
        /*00d4*/ 	.byte	0x04, 0x29
        /*00d6*/ 	.short	(.L_172 - .L_171)


	//   ....[0]....
.L_171:
        /*00d8*/ 	.word	0xffffffff


	//   ....[1]....
        /*00dc*/ 	.word	0xffffffff


	//   ....[2]....
        /*00e0*/ 	.word	0xffffffff


	//   ....[3]....
        /*00e4*/ 	.word	0xffffffff


	//   ....[4]....
        /*00e8*/ 	.word	0xffffffff


	//   ....[5]....
        /*00ec*/ 	.word	0xffffffff


	//   ....[6]....
        /*00f0*/ 	.word	0xffffffff


	//   ....[7]....
        /*00f4*/ 	.word	0xffffffff


	//   ....[8]....
        /*00f8*/ 	.word	0xffffffff


	//   ....[9]....
        /*00fc*/ 	.word	0xffffffff


	//   ....[10]....
        /*0100*/ 	.word	0xffffffff


	//   ....[11]....
        /*0104*/ 	.word	0xffffffff


	//   ....[12]....
        /*0108*/ 	.word	0xffffffff


	//   ....[13]....
        /*010c*/ 	.word	0xffffffff


	//   ....[14]....
        /*0110*/ 	.word	0xffffffff


	//   ....[15]....
        /*0114*/ 	.word	0xffffffff


	//   ....[16]....
        /*0118*/ 	.word	0xffffffff


	//   ....[17]....
        /*011c*/ 	.word	0xffffffff


	//   ....[18]....
        /*0120*/ 	.word	0xffffffff


	//   ....[19]....
        /*0124*/ 	.word	0xffffffff


	//   ....[20]....
        /*0128*/ 	.word	0xffffffff


	//   ....[21]....
        /*012c*/ 	.word	0xffffffff


	//   ....[22]....
        /*0130*/ 	.word	0xffffffff


	//   ....[23]....
        /*0134*/ 	.word	0xffffffff


	//   ....[24]....
        /*0138*/ 	.word	0xffffffff


	//   ....[25]....
        /*013c*/ 	.word	0xffffffff


	//   ....[26]....
        /*0140*/ 	.word	0xffffffff


	//   ....[27]....
        /*0144*/ 	.word	0xffffffff


	//   ....[28]....
        /*0148*/ 	.word	0xffffffff


	//   ....[29]....
        /*014c*/ 	.word	0xffffffff


	//   ....[30]....
        /*0150*/ 	.word	0xffffffff


	//   ....[31]....
        /*0154*/ 	.word	0xffffffff


	//   ....[32]....
        /*0158*/ 	.word	0xffffffff


	//   ....[33]....
        /*015c*/ 	.word	0xffffffff


	//   ....[34]....
        /*0160*/ 	.word	0xffffffff


	//   ....[35]....
        /*0164*/ 	.word	0xffffffff


	//   ....[36]....
        /*0168*/ 	.word	0xffffffff


	//   ....[37]....
        /*016c*/ 	.word	0xffffffff


	//   ....[38]....
        /*0170*/ 	.word	0xffffffff


	//   ....[39]....
        /*0174*/ 	.word	0xffffffff


	//   ....[40]....
        /*0178*/ 	.word	0xffffffff


	//   ....[41]....
        /*017c*/ 	.word	0xffffffff


	//   ....[42]....
        /*0180*/ 	.word	0xffffffff


	//   ....[43]....
        /*0184*/ 	.word	0xffffffff


	//   ....[44]....
        /*0188*/ 	.word	0xffffffff


	//   ....[45]....
        /*018c*/ 	.word	0xffffffff


	//   ....[46]....
        /*0190*/ 	.word	0xffffffff


	//   ....[47]....
        /*0194*/ 	.word	0xffffffff


	//   ....[48]....
        /*0198*/ 	.word	0xffffffff


	//   ....[49]....
        /*019c*/ 	.word	0xffffffff


	//   ....[50]....
        /*01a0*/ 	.word	0xffffffff


	//   ....[51]....
        /*01a4*/ 	.word	0xffffffff


	//   ....[52]....
        /*01a8*/ 	.word	0xffffffff


	//   ....[53]....
        /*01ac*/ 	.word	0xffffffff


	//   ....[54]....
        /*01b0*/ 	.word	0xffffffff


	//   ....[55]....
        /*01b4*/ 	.word	0xffffffff


	//   ....[56]....
        /*01b8*/ 	.word	0x05000000


	//   ....[57]....
        /*01bc*/ 	.word	0x05000000


	//   ....[58]....
        /*01c0*/ 	.word	0x05000000


	//   ....[59]....
        /*01c4*/ 	.word	0x05000000


	//   ....[60]....
        /*01c8*/ 	.word	0x05000000


	//   ....[61]....
        /*01cc*/ 	.word	0x05000000


	//   ....[62]....
        /*01d0*/ 	.word	0x05000000


	//   ....[63]....
        /*01d4*/ 	.word	0x05000000


	//   ....[64]....
        /*01d8*/ 	.word	0x05000000


	//   ....[65]....
        /*01dc*/ 	.word	0x05000000


	//   ....[66]....
        /*01e0*/ 	.word	0x05000000


	//   ....[67]....
        /*01e4*/ 	.word	0x05000000


	//   ....[68]....
        /*01e8*/ 	.word	0x05000000


	//   ....[69]....
        /*01ec*/ 	.word	0x05000000


	//   ....[70]....
        /*01f0*/ 	.word	0x05000000


	//   ....[71]....
        /*01f4*/ 	.word	0x05000000


	//   ....[72]....
        /*01f8*/ 	.word	0x05000000


	//   ....[73]....
        /*01fc*/ 	.word	0x05000000


	//   ....[74]....
        /*0200*/ 	.word	0x05000000


	//   ....[75]....
        /*0204*/ 	.word	0x05000000


	//   ....[76]....
        /*0208*/ 	.word	0x05000000


	//   ....[77]....
        /*020c*/ 	.word	0x05000000


	//   ....[78]....
        /*0210*/ 	.word	0x05000000


	//   ....[79]....
        /*0214*/ 	.word	0x05000000


	//   ....[80]....
        /*0218*/ 	.word	0x05000000


	//   ....[81]....
        /*021c*/ 	.word	0x05000000


	//   ....[82]....
        /*0220*/ 	.word	0x05000000


	//   ....[83]....
        /*0224*/ 	.word	0x05000000


	//   ....[84]....
        /*0228*/ 	.word	0x05000000


	//   ....[85]....
        /*022c*/ 	.word	0x05000000


	//   ....[86]....
        /*0230*/ 	.word	0x05000000


	//   ....[87]....
        /*0234*/ 	.word	0x05000000


	//   ....[88]....
        /*0238*/ 	.word	0x05000000


	//   ....[89]....
        /*023c*/ 	.word	0x05000000


	//   ....[90]....
        /*0240*/ 	.word	0x05000000


	//   ....[91]....
        /*0244*/ 	.word	0x05000000


	//----- nvinfo : EIATTR_COOP_GROUP_INSTR_OFFSETS
	.align		4
.L_172:
        /*0248*/ 	.byte	0x04, 0x28
        /*024a*/ 	.short	(.L_174 - .L_173)


	//   ....[0]....
.L_173:
        /*024c*/ 	.word	0x00000500


	//   ....[1]....
        /*0250*/ 	.word	0x00000530


	//   ....[2]....
        /*0254*/ 	.word	0x00000550


	//   ....[3]....
        /*0258*/ 	.word	0x00000580


	//   ....[4]....
        /*025c*/ 	.word	0x000005d0


	//   ....[5]....
        /*0260*/ 	.word	0x00001740


	//   ....[6]....
        /*0264*/ 	.word	0x00001760


	//   ....[7]....
        /*0268*/ 	.word	0x00001790


	//   ....[8]....
        /*026c*/ 	.word	0x000017c0


	//   ....[9]....
        /*0270*/ 	.word	0x000017e0


	//   ....[10]....
        /*0274*/ 	.word	0x00001c00


	//   ....[11]....
        /*0278*/ 	.word	0x00001c90


	//   ....[12]....
        /*027c*/ 	.word	0x00001cf0


	//   ....[13]....
        /*0280*/ 	.word	0x00001d80


	//   ....[14]....
        /*0284*/ 	.word	0x00001de0


	//   ....[15]....
        /*0288*/ 	.word	0x00001e30


	//   ....[16]....
        /*028c*/ 	.word	0x00001e90


	//   ....[17]....
        /*0290*/ 	.word	0x00001ed0


	//   ....[18]....
        /*0294*/ 	.word	0x00001ee0


	//   ....[19]....
        /*0298*/ 	.word	0x00001fc0


	//   ....[20]....
        /*029c*/ 	.word	0x00002050


	//   ....[21]....
        /*02a0*/ 	.word	0x000020a0


	//   ....[22]....
        /*02a4*/ 	.word	0x00002100


	//   ....[23]....
        /*02a8*/ 	.word	0x00002160


	//   ....[24]....
        /*02ac*/ 	.word	0x000021a0


	//   ....[25]....
        /*02b0*/ 	.word	0x000021e0


	//   ....[26]....
        /*02b4*/ 	.word	0x00002220


	//   ....[27]....
        /*02b8*/ 	.word	0x00002230


	//   ....[28]....
        /*02bc*/ 	.word	0x00003620


	//   ....[29]....
        /*02c0*/ 	.word	0x00003640


	//   ....[30]....
        /*02c4*/ 	.word	0x00003660


	//   ....[31]....
        /*02c8*/ 	.word	0x00003690


	//   ....[32]....
        /*02cc*/ 	.word	0x000036c0


	//   ....[33]....
        /*02d0*/ 	.word	0x00004c10


	//   ....[34]....
        /*02d4*/ 	.word	0x00004c30


	//   ....[35]....
        /*02d8*/ 	.word	0x00004c50


	//   ....[36]....
        /*02dc*/ 	.word	0x00004c70


	//   ....[37]....
        /*02e0*/ 	.word	0x00004ca0


	//   ....[38]....
        /*02e4*/ 	.word	0x000050f0


	//   ....[39]....
        /*02e8*/ 	.word	0x00005180


	//   ....[40]....
        /*02ec*/ 	.word	0x000051e0


	//   ....[41]....
        /*02f0*/ 	.word	0x00005260


	//   ....[42]....
        /*02f4*/ 	.word	0x000052d0


	//   ....[43]....
        /*02f8*/ 	.word	0x00005310


	//   ....[44]....
        /*02fc*/ 	.word	0x00005380


	//   ....[45]....
        /*0300*/ 	.word	0x000053c0


	//   ....[46]....
        /*0304*/ 	.word	0x000053d0


	//   ....[47]....
        /*0308*/ 	.word	0x000054b0


	//   ....[48]....
        /*030c*/ 	.word	0x00005540


	//   ....[49]....
        /*0310*/ 	.word	0x00005590


	//   ....[50]....
        /*0314*/ 	.word	0x000055f0


	//   ....[51]....
        /*0318*/ 	.word	0x00005650


	//   ....[52]....
        /*031c*/ 	.word	0x00005690


	//   ....[53]....
        /*0320*/ 	.word	0x000056f0


	//   ....[54]....
        /*0324*/ 	.word	0x00005730


	//   ....[55]....
        /*0328*/ 	.word	0x00005740


	//   ....[56]....
        /*032c*/ 	.word	0x000066b0


	//   ....[57]....
        /*0330*/ 	.word	0x00006730


	//   ....[58]....
        /*0334*/ 	.word	0x000067d0


	//   ....[59]....
        /*0338*/ 	.word	0x000068b0


	//   ....[60]....
        /*033c*/ 	.word	0x00006940


	//   ....[61]....
        /*0340*/ 	.word	0x000069d0


	//   ....[62]....
        /*0344*/ 	.word	0x00006a50


	//   ....[63]....
        /*0348*/ 	.word	0x00006ae0


	//   ....[64]....
        /*034c*/ 	.word	0x00006b10


	//   ....[65]....
        /*0350*/ 	.word	0x00006bc0


	//   ....[66]....
        /*0354*/ 	.word	0x00006c40


	//   ....[67]....
        /*0358*/ 	.word	0x00006cc0


	//   ....[68]....
        /*035c*/ 	.word	0x00006d80


	//   ....[69]....
        /*0360*/ 	.word	0x00006e10


	//   ....[70]....
        /*0364*/ 	.word	0x00006e90


	//   ....[71]....
        /*0368*/ 	.word	0x00006f10


	//   ....[72]....
        /*036c*/ 	.word	0x00006f90


	//   ....[73]....
        /*0370*/ 	.word	0x00006ff0


	//   ....[74]....
        /*0374*/ 	.word	0x00007060


	//   ....[75]....
        /*0378*/ 	.word	0x000070e0


	//   ....[76]....
        /*037c*/ 	.word	0x00007180


	//   ....[77]....
        /*0380*/ 	.word	0x00007260


	//   ....[78]....
        /*0384*/ 	.word	0x000072e0


	//   ....[79]....
        /*0388*/ 	.word	0x00007370


	//   ....[80]....
        /*038c*/ 	.word	0x00007400


	//   ....[81]....
        /*0390*/ 	.word	0x00007480


	//   ....[82]....
        /*0394*/ 	.word	0x000074b0


	//   ....[83]....
        /*0398*/ 	.word	0x00007570


	//   ....[84]....
        /*039c*/ 	.word	0x000075f0


	//   ....[85]....
        /*03a0*/ 	.word	0x00007670


	//   ....[86]....
        /*03a4*/ 	.word	0x00007720


	//   ....[87]....
        /*03a8*/ 	.word	0x000077b0


	//   ....[88]....
        /*03ac*/ 	.word	0x00007840


	//   ....[89]....
        /*03b0*/ 	.word	0x000078d0


	//   ....[90]....
        /*03b4*/ 	.word	0x00007950


	//   ....[91]....
        /*03b8*/ 	.word	0x000079b0


	//----- nvinfo : EIATTR_VRC_CTA_INIT_COUNT
	.align		4
.L_174:
        /*03bc*/ 	.byte	0x02, 0x4a
	.zero		1
	.zero		1


	//----- nvinfo : EIATTR_EXIT_INSTR_OFFSETS
	.align		4
        /*03c0*/ 	.byte	0x04, 0x1c
        /*03c2*/ 	.short	(.L_176 - .L_175)


	//   ....[0]....
.L_175:
        /*03c4*/ 	.word	0x000012d0


	//   ....[1]....
        /*03c8*/ 	.word	0x00003000


	//   ....[2]....
        /*03cc*/ 	.word	0x00006630


	//   ....[3]....
        /*03d0*/ 	.word	0x00006660


	//----- nvinfo : EIATTR_MAX_THREADS
	.align		4
.L_176:
        /*03d4*/ 	.byte	0x04, 0x05
        /*03d6*/ 	.short	(.L_178 - .L_177)
.L_177:
        /*03d8*/ 	.word	0x000001c0
        /*03dc*/ 	.word	0x00000001
        /*03e0*/ 	.word	0x00000001


	//----- nvinfo : EIATTR_CRS_STACK_SIZE
	.align		4
.L_178:
        /*03e4*/ 	.byte	0x04, 0x1e
        /*03e6*/ 	.short	(.L_180 - .L_179)
.L_179:
        /*03e8*/ 	.word	0x00000000


	//----- nvinfo : EIATTR_CBANK_PARAM_SIZE
	.align		4
.L_180:
        /*03ec*/ 	.byte	0x03, 0x19
        /*03ee*/ 	.short	0x0040


	//----- nvinfo : EIATTR_PARAM_CBANK
	.align		4
        /*03f0*/ 	.byte	0x04, 0x0a
        /*03f2*/ 	.short	(.L_182 - .L_181)
	.align		4
.L_181:
        /*03f4*/ 	.word	index@(.nv.constant0._ZN3cub18CUB_300001_SM_10006detail6select23DeviceSelectSweepKernelINS2_10policy_hubIiiiLb0ELNS0_10SelectImplE2EE10Policy1000EPiN6thrust24THRUST_300001_SM_1000_NS6detail15normal_iteratorINSA_10device_ptrIiEEEESF_S8_NS0_13ScanTileStateIiLb1EEE7is_evenNS0_8NullTypeEiNS2_19streaming_context_tIiLb0EEELS5_2EEEvT0_T1_T2_T3_T4_T5_T6_T7_iT8_NS1_7vsmem_tE)
        /*03f8*/ 	.short	0x0380
        /*03fa*/ 	.short	0x0040


	//----- nvinfo : EIATTR_SW_WAR
	.align		4
.L_182:
        /*03fc*/ 	.byte	0x04, 0x36
        /*03fe*/ 	.short	(.L_184 - .L_183)
.L_183:
        /*0400*/ 	.word	0x00000008
.L_184:


//--------------------- .nv.info._ZN3cub18CUB_300001_SM_10006detail6select23DeviceSelectSweepKernelINS2_10policy_hubIiNS0_8NullTypeElLb0ELNS0_10SelectImplE2EE10Policy1000EPiPS5_N6thrust24THRUST_300001_SM_1000_NS6detail15normal_iteratorINSC_10device_ptrIiEEEEPlNS0_13ScanTileStateIiLb1EEE7is_evenS5_iNS2_19streaming_context_tIlLb1EEELS6_2EEEvT0_T1_T2_T3_T4_T5_T6_T7_iT8_NS1_7vsmem_tE --------------------------
	.section	.nv.info._ZN3cub18CUB_300001_SM_10006detail6select23DeviceSelectSweepKernelINS2_10policy_hubIiNS0_8NullTypeElLb0ELNS0_10SelectImplE2EE10Policy1000EPiPS5_N6thrust24THRUST_300001_SM_1000_NS6detail15normal_iteratorINSC_10device_ptrIiEEEEPlNS0_13ScanTileStateIiLb1EEE7is_evenS5_iNS2_19streaming_context_tIlLb1EEELS6_2EEEvT0_T1_T2_T3_T4_T5_T6_T7_iT8_NS1_7vsmem_tE,"",@"SHT_CUDA_INFO"
	.sectionflags	@""
	.align	4


	//----- nvinfo : EIATTR_CUDA_API_VERSION
	.align		4
        /*0000*/ 	.byte	0x04, 0x37
        /*0002*/ 	.short	(.L_186 - .L_185)
.L_185:
        /*0004*/ 	.word	0x00000082


	//----- nvinfo : EIATTR_KPARAM_INFO
	.align		4
.L_186:
        /*0008*/ 	.byte	0x04, 0x17
        /*000a*/ 	.short	(.L_188 - .L_187)
.L_187:
        /*000c*/ 	.word	0x00000000
        /*0010*/ 	.short	0x000a
        /*0012*/ 	.short	0x0060
        /*0014*/ 	.byte	0x00, 0xf0, 0x21, 0x00


	//----- nvinfo : EIATTR_KPARAM_INFO
	.align		4
.L_188:
        /*0018*/ 	.byte	0x04, 0x17
        /*001a*/ 	.short	(.L_190 - .L_189)
.L_189:
        /*001c*/ 	.word	0x00000000
        /*0020*/ 	.short	0x0009
        /*0022*/ 	.short	0x0038
        /*0024*/ 	.byte	0x00, 0xf0, 0xa1, 0x00


	//----- nvinfo : EIATTR_KPARAM_INFO
	.align		4
.L_190:
        /*0028*/ 	.byte	0x04, 0x17
        /*002a*/ 	.short	(.L_192 - .L_191)
.L_191:
        /*002c*/ 	.word	0x00000000
        /*0030*/ 	.short	0x0008
        /*0032*/ 	.short	0x0030
        /*0034*/ 	.byte	0x00, 0xf0, 0x11, 0x00


	//----- nvinfo : EIATTR_KPARAM_INFO
	.align		4
.L_192:
        /*0038*/ 	.byte	0x04, 0x17
        /*003a*/ 	.short	(.L_194 - .L_193)
.L_193:
        /*003c*/ 	.word	0x00000000
        /*0040*/ 	.short	0x0007
        /*0042*/ 	.short	0x002c
        /*0044*/ 	.byte	0x00, 0xf0, 0x11, 0x00


	//----- nvinfo : EIATTR_KPARAM_INFO
	.align		4
.L_194:
        /*0048*/ 	.byte	0x04, 0x17
        /*004a*/ 	.short	(.L_196 - .L_195)
.L_195:
        /*004c*/ 	.word	0x00000000
        /*0050*/ 	.short	0x0006
        /*0052*/ 	.short	0x0029
        /*0054*/ 	.byte	0x00, 0xf0, 0x05, 0x00


	//----- nvinfo : EIATTR_KPARAM_INFO
	.align		4
.L_196:
        /*0058*/ 	.byte	0x04, 0x17
        /*005a*/ 	.short	(.L_198 - .L_197)
.L_197:
        /*005c*/ 	.word	0x00000000
        /*0060*/ 	.short	0x0005
        /*0062*/ 	.short	0x0028
        /*0064*/ 	.byte	0x00, 0xf0, 0x05, 0x00


	//----- nvinfo : EIATTR_KPARAM_INFO
	.align		4
.L_198:
        /*0068*/ 	.byte	0x04, 0x17
        /*006a*/ 	.short	(.L_200 - .L_199)
.L_199:
        /*006c*/ 	.word	0x00000000
        /*0070*/ 	.short	0x0004
        /*0072*/ 	.short	0x0020
        /*0074*/ 	.byte	0x00, 0xf0, 0x21, 0x00


	//----- nvinfo : EIATTR_KPARAM_INFO
	.align		4
.L_200:
        /*0078*/ 	.byte	0x04, 0x17
        /*007a*/ 	.short	(.L_202 - .L_201)
.L_201:
        /*007c*/ 	.word	0x00000000
        /*0080*/ 	.short	0x0003
        /*0082*/ 	.short	0x0018
        /*0084*/ 	.byte	0x00, 0xf5, 0x21, 0x00


	//----- nvinfo : EIATTR_KPARAM_INFO
	.align		4
.L_202:
        /*0088*/ 	.byte	0x04, 0x17
        /*008a*/ 	.short	(.L_204 - .L_203)
.L_203:
        /*008c*/ 	.word	0x00000000
        /*0090*/ 	.short	0x0002
        /*0092*/ 	.short	0x0010
        /*0094*/ 	.byte	0x00, 0xf0, 0x21, 0x00


	//----- nvinfo : EIATTR_KPARAM_INFO
	.align		4
.L_204:
        /*0098*/ 	.byte	0x04, 0x17
        /*009a*/ 	.short	(.L_206 - .L_205)
.L_205:
        /*009c*/ 	.word	0x00000000
        /*00a0*/ 	.short	0x0001
        /*00a2*/ 	.short	0x0008
        /*00a4*/ 	.byte	0x00, 0xf5, 0x21, 0x00


	//----- nvinfo : EIATTR_KPARAM_INFO
	.align		4
.L_206:
        /*00a8*/ 	.byte	0x04, 0x17
        /*00aa*/ 	.short	(.L_208 - .L_207)
.L_207:
        /*00ac*/ 	.word	0x00000000
        /*00b0*/ 	.short	0x0000
        /*00b2*/ 	.short	0x0000
        /*00b4*/ 	.byte	0x00, 0xf5, 0x21, 0x00


	//----- nvinfo : EIATTR_SPARSE_MMA_MASK
	.align		4
.L_208:
        /*00b8*/ 	.byte	0x03, 0x50
        /*00ba*/ 	.short	0x0000


	//----- nvinfo : EIATTR_MAXREG_COUNT
	.align		4
        /*00bc*/ 	.byte	0x03, 0x1b
        /*00be*/ 	.short	0x0060


	//----- nvinfo : EIATTR_NUM_BARRIERS
	.align		4
        /*00c0*/ 	.byte	0x02, 0x4c
        /*00c2*/ 	.byte	0x01
	.zero		1


	//----- nvinfo : EIATTR_MERCURY_ISA_VERSION
	.align		4
        /*00c4*/ 	.byte	0x03, 0x5f
        /*00c6*/ 	.short	0x0101


	//----- nvinfo : EIATTR_UNUSED_LOAD_BYTE_OFFSET
	.align		4
        /*00c8*/ 	.byte	0x04, 0x44
        /*00ca*/ 	.short	(.L_210 - .L_209)


	//   ....[0]....
.L_209:
        /*00cc*/ 	.word	0x00000b40
        /*00d0*/ 	.word	0x00000fff


	//   ....[1]....
        /*00d4*/ 	.word	0x00004c90
        /*00d8*/ 	.word	0x00000fff


	//   ....[2]....
        /*00dc*/ 	.word	0x0000a1a0
        /*00e0*/ 	.word	0x00000fff


	//   ....[3]....
        /*00e4*/ 	.word	0x0000e6a0
        /*00e8*/ 	.word	0x00000fff


	//   ....[4]....
        /*00ec*/ 	.word	0x0000f450
        /*00f0*/ 	.word	0x0000fff0


	//----- nvinfo : EIATTR_COOP_GROUP_MASK_REGIDS
	.align		4
.L_210:
        /*00f4*/ 	.byte	0x04, 0x29
        /*00f6*/ 	.short	(.L_212 - .L_211)


	//   ....[0]....
.L_211:
        /*00f8*/ 	.word	0xffffffff


	//   ....[1]....
        /*00fc*/ 	.word	0xffffffff


	//   ....[2]....
        /*0100*/ 	.word	0xffffffff


	//   ....[3]....
        /*0104*/ 	.word	0xffffffff


	//   ....[4]....
        /*0108*/ 	.word	0xffffffff


	//   ....[5]....
        /*010c*/ 	.word	0xffffffff


	//   ....[6]....
        /*0110*/ 	.word	0xffffffff


	//   ....[7]....
        /*0114*/ 	.word	0xffffffff


	//   ....[8]....
        /*0118*/ 	.word	0xffffffff


	//   ....[9]....
        /*011c*/ 	.word	0xffffffff


	//   ....[10]....
        /*0120*/ 	.word	0xffffffff


	//   ....[11]....
        /*0124*/ 	.word	0xffffffff


	//   ....[12]....
        /*0128*/ 	.word	0xffffffff


	//   ....[13]....
        /*012c*/ 	.word	0xffffffff


	//   ....[14]....
        /*0130*/ 	.word	0xffffffff


	//   ....[15]....
        /*0134*/ 	.word	0xffffffff


	//   ....[16]....
        /*0138*/ 	.word	0xffffffff


	//   ....[17]....
        /*013c*/ 	.word	0xffffffff


	//   ....[18]....
        /*0140*/ 	.word	0xffffffff


	//   ....[19]....
        /*0144*/ 	.word	0xffffffff


	//   ....[20]....
        /*0148*/ 	.word	0xffffffff


	//   ....[21]....
        /*014c*/ 	.word	0xffffffff


	//   ....[22]....
        /*0150*/ 	.word	0xffffffff


	//   ....[23]....
        /*0154*/ 	.word	0xffffffff


	//   ....[24]....
        /*0158*/ 	.word	0xffffffff


	//   ....[25]....
        /*015c*/ 	.word	0xffffffff


	//   ....[26]....
        /*0160*/ 	.word	0xffffffff


	//   ....[27]....
        /*0164*/ 	.word	0xffffffff


	//   ....[28]....
        /*0168*/ 	.word	0xffffffff


	//   ....[29]....
        /*016c*/ 	.word	0xffffffff


	//   ....[30]....
        /*0170*/ 	.word	0xffffffff


	//   ....[31]....
        /*0174*/ 	.word	0xffffffff


	//   ....[32]....
        /*0178*/ 	.word	0xffffffff


	//   ....[33]....
        /*017c*/ 	.word	0xffffffff


	//   ....[34]....
        /*0180*/ 	.word	0xffffffff


	//   ....[35]....
        /*0184*/ 	.word	0xffffffff


	//   ....[36]....
        /*0188*/ 	.word	0xffffffff


	//   ....[37]....
        /*018c*/ 	.word	0xffffffff


	//   ....[38]....
        /*0190*/ 	.word	0xffffffff


	//   ....[39]....
        /*0194*/ 	.word	0xffffffff


	//   ....[40]....
        /*0198*/ 	.word	0xffffffff


	//   ....[41]....
        /*019c*/ 	.word	0xffffffff


	//   ....[42]....
        /*01a0*/ 	.word	0xffffffff


	//   ....[43]....
        /*01a4*/ 	.word	0xffffffff


	//   ....[44]....
        /*01a8*/ 	.word	0xffffffff


	//   ....[45]....
        /*01ac*/ 	.word	0xffffffff


	//   ....[46]....
        /*01b0*/ 	.word	0xffffffff


	//   ....[47]....
        /*01b4*/ 	.word	0xffffffff


	//   ....[48]....
        /*01b8*/ 	.word	0xffffffff


	//   ....[49]....
        /*01bc*/ 	.word	0xffffffff


	//   ....[50]....
        /*01c0*/ 	.word	0xffffffff


	//   ....[51]....
        /*01c4*/ 	.word	0xffffffff


	//   ....[52]....
        /*01c8*/ 	.word	0xffffffff


	//   ....[53]....
        /*01cc*/ 	.word	0xffffffff


	//   ....[54]....
        /*01d0*/ 	.word	0xffffffff


	//   ....[55]....
        /*01d4*/ 	.word	0xffffffff


	//   ....[56]....
        /*01d8*/ 	.word	0xffffffff


	//   ....[57]....
        /*01dc*/ 	.word	0xffffffff


	//   ....[58]....
        /*01e0*/ 	.word	0xffffffff


	//   ....[59]....
        /*01e4*/ 	.word	0xffffffff


	//   ....[60]....
        /*01e8*/ 	.word	0x05000016


	//   ....[61]....
        /*01ec*/ 	.word	0x05000016


	//   ....[62]....
        /*01f0*/ 	.word	0x05000016


	//   ....[63]....
        /*01f4*/ 	.word	0x05000016


	//   ....[64]....
        /*01f8*/ 	.word	0x05000016


	//   ....[65]....
        /*01fc*/ 	.word	0x05000016


	//   ....[66]....
        /*0200*/ 	.word	0x05000016


	//   ....[67]....
        /*0204*/ 	.word	0x05000016


	//   ....[68]....
        /*0208*/ 	.word	0x05000016


	//   ....[69]....
        /*020c*/ 	.word	0x05000016


	//   ....[70]....
        /*0210*/ 	.word	0x05000016


	//   ....[71]....
        /*0214*/ 	.word	0x05000016


	//   ....[72]....
        /*0218*/ 	.word	0x05000016


	//   ....[73]....
        /*021c*/ 	.word	0x05000016


	//   ....[74]....
        /*0220*/ 	.word	0x05000016


	//   ....[75]....
        /*0224*/ 	.word	0x05000016


	//   ....[76]....
        /*0228*/ 	.word	0x05000016


	//   ....[77]....
        /*022c*/ 	.word	0x05000016


	//   ....[78]....
        /*0230*/ 	.word	0x05000016


	//   ....[79]....
        /*0234*/ 	.word	0x05000016


	//   ....[80]....
        /*0238*/ 	.word	0x05000016


	//   ....[81]....
        /*023c*/ 	.word	0x05000016


	//   ....[82]....
        /*0240*/ 	.word	0x05000016


	//   ....[83]....
        /*0244*/ 	.word	0x05000016


	//   ....[84]....
        /*0248*/ 	.word	0x05000016


	//   ....[85]....
        /*024c*/ 	.word	0x05000016


	//   ....[86]....
        /*0250*/ 	.word	0x05000016


	//   ....[87]....
        /*0254*/ 	.word	0x05000016


	//   ....[88]....
        /*0258*/ 	.word	0x05000016


	//   ....[89]....
        /*025c*/ 	.word	0x05000016


	//   ....[90]....
        /*0260*/ 	.word	0x05000016


	//   ....[91]....
        /*0264*/ 	.word	0x05000016


	//   ....[92]....
        /*0268*/ 	.word	0x05000016


	//   ....[93]....
        /*026c*/ 	.word	0x05000016


	//   ....[94]....
        /*0270*/ 	.word	0x05000016


	//   ....[95]....
        /*0274*/ 	.word	0x05000016


	//----- nvinfo : EIATTR_COOP_GROUP_INSTR_OFFSETS
	.align		4
.L_212:
        /*0278*/ 	.byte	0x04, 0x28
        /*027a*/ 	.short	(.L_214 - .L_213)


	//   ....[0]....
.L_213:
        /*027c*/ 	.word	0x00000500


	//   ....[1]....
        /*0280*/ 	.word	0x000008a0


	//   ....[2]....
        /*0284*/ 	.word	0x000008c0


	//   ....[3]....
        /*0288*/ 	.word	0x000008e0


	//   ....[4]....
        /*028c*/ 	.word	0x00000900


	//   ....[5]....
        /*0290*/ 	.word	0x00000920


	//   ....[6]....
        /*0294*/ 	.word	0x000045d0


	//   ....[7]....
        /*0298*/ 	.word	0x000049f0


	//   ....[8]....
        /*029c*/ 	.word	0x00004a10


	//   ....[9]....
        /*02a0*/ 	.word	0x00004a30


	//   ....[10]....
        /*02a4*/ 	.word	0x00004a50


	//   ....[11]....
        /*02a8*/ 	.word	0x00004a70


	//   ....[12]....
        /*02ac*/ 	.word	0x00005010


	//   ....[13]....
        /*02b0*/ 	.word	0x000051e0


	//   ....[14]....
        /*02b4*/ 	.word	0x00005240


	//   ....[15]....
        /*02b8*/ 	.word	0x000052e0


	//   ....[16]....
        /*02bc*/ 	.word	0x00005350


	//   ....[17]....
        /*02c0*/ 	.word	0x00005390


	//   ....[18]....
        /*02c4*/ 	.word	0x000053d0


	//   ....[19]....
        /*02c8*/ 	.word	0x00005420


	//   ....[20]....
        /*02cc*/ 	.word	0x00005430


	//   ....[21]....
        /*02d0*/ 	.word	0x000054f0


	//   ....[22]....
        /*02d4*/ 	.word	0x000056c0


	//   ....[23]....
        /*02d8*/ 	.word	0x00005710


	//   ....[24]....
        /*02dc*/ 	.word	0x00005770


	//   ....[25]....
        /*02e0*/ 	.word	0x000057d0


	//   ....[26]....
        /*02e4*/ 	.word	0x00005810


	//   ....[27]....
        /*02e8*/ 	.word	0x00005850


	//   ....[28]....
        /*02ec*/ 	.word	0x00005890


	//   ....[29]....
        /*02f0*/ 	.word	0x000058a0


	//   ....[30]....
        /*02f4*/ 	.word	0x00009890


	//   ....[31]....
        /*02f8*/ 	.word	0x00009e80


	//   ....[32]....
        /*02fc*/ 	.word	0x00009eb0


	//   ....[33]....
        /*0300*/ 	.word	0x00009ed0


	//   ....[34]....
        /*0304*/ 	.word	0x00009ef0


	//   ....[35]....
        /*0308*/ 	.word	0x00009f10


	//   ....[36]....
        /*030c*/ 	.word	0x0000ddf0


	//   ....[37]....
        /*0310*/ 	.word	0x0000e3d0


	//   ....[38]....
        /*0314*/ 	.word	0x0000e400


	//   ....[39]....
        /*0318*/ 	.word	0x0000e420


	//   ....[40]....
        /*031c*/ 	.word	0x0000e440


	//   ....[41]....
        /*0320*/ 	.word	0x0000e460


	//   ....[42]....
        /*0324*/ 	.word	0x0000e980


	//   ....[43]....
        /*0328*/ 	.word	0x0000eb50


	//   ....[44]....
        /*032c*/ 	.word	0x0000ebb0


	//   ....[45]....
        /*0330*/ 	.word	0x0000ec30


	//   ....[46]....
        /*0334*/ 	.word	0x0000ec90


	//   ....[47]....
        /*0338*/ 	.word	0x0000ece0


	//   ....[48]....
        /*033c*/ 	.word	0x0000ed30


	//   ....[49]....
        /*0340*/ 	.word	0x0000ed90


	//   ....[50]....
        /*0344*/ 	.word	0x0000eda0


	//   ....[51]....
        /*0348*/ 	.word	0x0000ee60


	//   ....[52]....
        /*034c*/ 	.word	0x0000f030


	//   ....[53]....
        /*0350*/ 	.word	0x0000f080


	//   ....[54]....
        /*0354*/ 	.word	0x0000f0e0


	//   ....[55]....
        /*0358*/ 	.word	0x0000f140


	//   ....[56]....
        /*035c*/ 	.word	0x0000f180


	//   ....[57]....
        /*0360*/ 	.word	0x0000f1c0


	//   ....[58]....
        /*0364*/ 	.word	0x0000f200


	//   ....[59]....
        /*0368*/ 	.word	0x0000f210


	//   ....[60]....
        /*036c*/ 	.word	0x00012c50


	//   ....[61]....
        /*0370*/ 	.word	0x00012cd0


	//   ....[62]....
        /*0374*/ 	.word	0x00012d70


	//   ....[63]....
        /*0378*/ 	.word	0x00012e60


	//   ....[64]....
        /*037c*/ 	.word	0x00012ee0


	//   ....[65]....
        /*0380*/ 	.word	0x00012f60


	//   ....[66]....
        /*0384*/ 	.word	0x00012fe0


	//   ....[67]....
        /*0388*/ 	.word	0x00013060


	//   ....[68]....
        /*038c*/ 	.word	0x00013090


	//   ....[69]....
        /*0390*/ 	.word	0x00013160


	//   ....[70]....
        /*0394*/ 	.word	0x000131e0


	//   ....[71]....
        /*0398*/ 	.word	0x00013260


	//   ....[72]....
        /*039c*/ 	.word	0x00013320


	//   ....[73]....
        /*03a0*/ 	.word	0x000133a0


	//   ....[74]....
        /*03a4*/ 	.word	0x00013420


	//   ....[75]....
        /*03a8*/ 	.word	0x00013490


	//   ....[76]....
        /*03ac*/ 	.word	0x00013510


	//   ....[77]....
        /*03b0*/ 	.word	0x00013570


	//   ....[78]....
        /*03b4*/ 	.word	0x000135e0


	//   ....[79]....
        /*03b8*/ 	.word	0x00013660


	//   ....[80]....
        /*03bc*/ 	.word	0x00013700


	//   ....[81]....
        /*03c0*/ 	.word	0x000137d0


	//   ....[82]....
        /*03c4*/ 	.word	0x00013850


	//   ....[83]....
        /*03c8*/ 	.word	0x000138e0


	//   ....[84]....
        /*03cc*/ 	.word	0x00013970


	//   ....[85]....
        /*03d0*/ 	.word	0x000139f0


	//   ....[86]....
        /*03d4*/ 	.word	0x00013a20


	//   ....[87]....
        /*03d8*/ 	.word	0x00013af0


	//   ....[88]....
        /*03dc*/ 	.word	0x00013b70


	//   ....[89]....
        /*03e0*/ 	.word	0x00013bf0


	//   ....[90]....
        /*03e4*/ 	.word	0x00013cb0


	//   ....[91]....
        /*03e8*/ 	.word	0x00013d30


	//   ....[92]....
        /*03ec*/ 	.word	0x00013db0


	//   ....[93]....
        /*03f0*/ 	.word	0x00013e20


	//   ....[94]....
        /*03f4*/ 	.word	0x00013ea0


	//   ....[95]....
        /*03f8*/ 	.word	0x00013f00


	//----- nvinfo : EIATTR_VRC_CTA_INIT_COUNT
	.align		4
.L_214:
        /*03fc*/ 	.byte	0x02, 0x4a
	.zero		1
	.zero		1


	//----- nvinfo : EIATTR_EXIT_INSTR_OFFSETS
	.align		4
        /*0400*/ 	.byte	0x04, 0x1c
        /*0402*/ 	.short	(.L_216 - .L_215)


	//   ....[0]....
.L_215:
        /*0404*/ 	.word	0x000041c0


	//   ....[1]....
        /*0408*/ 	.word	0x00009090


	//   ....[2]....
        /*040c*/ 	.word	0x00012a70


	//   ....[3]....
        /*0410*/ 	.word	0x00012b50


	//   ....[4]....
        /*0414*/ 	.word	0x00012c00


	//----- nvinfo : EIATTR_MAX_THREADS
	.align		4
.L_216:
        /*0418*/ 	.byte	0x04, 0x05
        /*041a*/ 	.short	(.L_218 - .L_217)
.L_217:
        /*041c*/ 	.word	0x00000260
        /*0420*/ 	.word	0x00000001
        /*0424*/ 	.word	0x00000001


	//----- nvinfo : EIATTR_CRS_STACK_SIZE
	.align		4
.L_218:
        /*0428*/ 	.byte	0x04, 0x1e
        /*042a*/ 	.short	(.L_220 - .L_219)
.L_219:
        /*042c*/ 	.word	0x00000000


	//----- nvinfo : EIATTR_CBANK_PARAM_SIZE
	.align		4
.L_220:
        /*0430*/ 	.byte	0x03, 0x19
        /*0432*/ 	.short	0x0068


	//----- nvinfo : EIATTR_PARAM_CBANK
	.align		4
        /*0434*/ 	.byte	0x04, 0x0a
        /*0436*/ 	.short	(.L_222 - .L_221)
	.align		4
.L_221:
        /*0438*/ 	.word	index@(.nv.constant0._ZN3cub18CUB_300001_SM_10006detail6select23DeviceSelectSweepKernelINS2_10policy_hubIiNS0_8NullTypeElLb0ELNS0_10SelectImplE2EE10Policy1000EPiPS5_N6thrust24THRUST_300001_SM_1000_NS6detail15normal_iteratorINSC_10device_ptrIiEEEEPlNS0_13ScanTileStateIiLb1EEE7is_evenS5_iNS2_19streaming_context_tIlLb1EEELS6_2EEEvT0_T1_T2_T3_T4_T5_T6_T7_iT8_NS1_7vsmem_tE)
        /*043c*/ 	.short	0x0380
        /*043e*/ 	.short	0x0068


	//----- nvinfo : EIATTR_SW_WAR
	.align		4
.L_222:
        /*0440*/ 	.byte	0x04, 0x36
        /*0442*/ 	.short	(.L_224 - .L_223)
.L_223:
        /*0444*/ 	.word	0x00000008
.L_224:


//--------------------- .nv.info._ZN3cub18CUB_300001_SM_10006detail6select23DeviceSelectSweepKernelINS2_10policy_hubIiNS0_8NullTypeEiLb0ELNS0_10SelectImplE2EE10Policy1000EPiPS5_N6thrust24THRUST_300001_SM_1000_NS6detail15normal_iteratorINSC_10device_ptrIiEEEES9_NS0_13ScanTileStateIiLb1EEE7is_evenS5_iNS2_19streaming_context_tIiLb0EEELS6_2EEEvT0_T1_T2_T3_T4_T5_T6_T7_iT8_NS1_7vsmem_tE --------------------------
	.section	.nv.info._ZN3cub18CUB_300001_SM_10006detail6select23DeviceSelectSweepKernelINS2_10policy_hubIiNS0_8NullTypeEiLb0ELNS0_10SelectImplE2EE10Policy1000EPiPS5_N6thrust24THRUST_300001_SM_1000_NS6detail15normal_iteratorINSC_10device_ptrIiEEEES9_NS0_13ScanTileStateIiLb1EEE7is_evenS5_iNS2_19streaming_context_tIiLb0EEELS6_2EEEvT0_T1_T2_T3_T4_T5_T6_T7_iT8_NS1_7vsmem_tE,"",@"SHT_CUDA_INFO"
	.sectionflags	@""
	.align	4


	//----- nvinfo : EIATTR_CUDA_API_VERSION
	.align		4
        /*0000*/ 	.byte	0x04, 0x37
        /*0002*/ 	.short	(.L_226 - .L_225)
.L_225:
        /*0004*/ 	.word	0x00000082


	//----- nvinfo : EIATTR_KPARAM_INFO
	.align		4
.L_226:
        /*0008*/ 	.byte	0x04, 0x17
        /*000a*/ 	.short	(.L_228 - .L_227)
.L_227:
        /*000c*/ 	.word	0x00000000
        /*0010*/ 	.short	0x000a
        /*0012*/ 	.short	0x0038
        /*0014*/ 	.byte	0x00, 0xf0, 0x21, 0x00


	//----- nvinfo : EIATTR_KPARAM_INFO
	.align		4
.L_228:
        /*0018*/ 	.byte	0x04, 0x17
        /*001a*/ 	.short	(.L_230 - .L_229)
.L_229:
        /*001c*/ 	.word	0x00000000
        /*0020*/ 	.short	0x0009
        /*0022*/ 	.short	0x0034
        /*0024*/ 	.byte	0x00, 0xf0, 0x05, 0x00


	//----- nvinfo : EIATTR_KPARAM_INFO
	.align		4
.L_230:
        /*0028*/ 	.byte	0x04, 0x17
        /*002a*/ 	.short	(.L_232 - .L_231)
.L_231:
        /*002c*/ 	.word	0x00000000
        /*0030*/ 	.short	0x0008
        /*0032*/ 	.short	0x0030
        /*0034*/ 	.byte	0x00, 0xf0, 0x11, 0x00


	//----- nvinfo : EIATTR_KPARAM_INFO
	.align		4
.L_232:
        /*0038*/ 	.byte	0x04, 0x17
        /*003a*/ 	.short	(.L_234 - .L_233)
.L_233:
        /*003c*/ 	.word	0x00000000
        /*0040*/ 	.short	0x0007
        /*0042*/ 	.short	0x002c
        /*0044*/ 	.byte	0x00, 0xf0, 0x11, 0x00


	//----- nvinfo : EIATTR_KPARAM_INFO
	.align		4
.L_234:
        /*0048*/ 	.byte	0x04, 0x17
        /*004a*/ 	.short	(.L_236 - .L_235)
.L_235:
        /*004c*/ 	.word	0x00000000
        /*0050*/ 	.short	0x0006
        /*0052*/ 	.short	0x0029
        /*0054*/ 	.byte	0x00, 0xf0, 0x05, 0x00


	//----- nvinfo : EIATTR_KPARAM_INFO
	.align		4
.L_236:
        /*0058*/ 	.byte	0x04, 0x17
        /*005a*/ 	.short	(.L_238 - .L_237)
.L_237:
        /*005c*/ 	.word	0x00000000
        /*0060*/ 	.short	0x0005
        /*0062*/ 	.short	0x0028
        /*0064*/ 	.byte	0x00, 0xf0, 0x05, 0x00


	//----- nvinfo : EIATTR_KPARAM_INFO
	.align		4
.L_238:
        /*0068*/ 	.byte	0x04, 0x17
        /*006a*/ 	.short	(.L_240 - .L_239)
.L_239:
        /*006c*/ 	.word	0x00000000
        /*0070*/ 	.short	0x0004
        /*0072*/ 	.short	0x0020
        /*0074*/ 	.byte	0x00, 0xf0, 0x21, 0x00


	//----- nvinfo : EIATTR_KPARAM_INFO
	.align		4
.L_240:
        /*0078*/ 	.byte	0x04, 0x17
        /*007a*/ 	.short	(.L_242 - .L_241)
.L_241:
        /*007c*/ 	.word	0x00000000
        /*0080*/ 	.short	0x0003
        /*0082*/ 	.short	0x0018
        /*0084*/ 	.byte	0x00, 0xf5, 0x21, 0x00


	//----- nvinfo : EIATTR_KPARAM_INFO
	.align		4
.L_242:
        /*0088*/ 	.byte	0x04, 0x17
        /*008a*/ 	.short	(.L_244 - .L_243)
.L_243:
        /*008c*/ 	.word	0x00000000
        /*0090*/ 	.short	0x0002
        /*0092*/ 	.short	0x0010
        /*0094*/ 	.byte	0x00, 0xf0, 0x21, 0x00


	//----- nvinfo : EIATTR_KPARAM_INFO
	.align		4
.L_244:
        /*0098*/ 	.byte	0x04, 0x17
        /*009a*/ 	.short	(.L_246 - .L_245)
.L_245:
        /*009c*/ 	.word	0x00000000
        /*00a0*/ 	.short	0x0001
        /*00a2*/ 	.short	0x0008
        /*00a4*/ 	.byte	0x00, 0xf5, 0x21, 0x00


	//----- nvinfo : EIATTR_KPARAM_INFO
	.align		4
.L_246:
        /*00a8*/ 	.byte	0x04, 0x17
        /*00aa*/ 	.short	(.L_248 - .L_247)
.L_247:
        /*00ac*/ 	.word	0x00000000
        /*00b0*/ 	.short	0x0000
        /*00b2*/ 	.short	0x0000
        /*00b4*/ 	.byte	0x00, 0xf5, 0x21, 0x00


	//----- nvinfo : EIATTR_SPARSE_MMA_MASK
	.align		4
.L_248:
        /*00b8*/ 	.byte	0x03, 0x50
        /*00ba*/ 	.short	0x0000


	//----- nvinfo : EIATTR_MAXREG_COUNT
	.align		4
        /*00bc*/ 	.byte	0x03, 0x1b
        /*00be*/ 	.short	0x0060


	//----- nvinfo : EIATTR_NUM_BARRIERS
	.align		4
        /*00c0*/ 	.byte	0x02, 0x4c
        /*00c2*/ 	.byte	0x01
	.zero		1


	//----- nvinfo : EIATTR_MERCURY_ISA_VERSION
	.align		4
        /*00c4*/ 	.byte	0x03, 0x5f
        /*00c6*/ 	.short	0x0101


	//----- nvinfo : EIATTR_UNUSED_LOAD_BYTE_OFFSET
	.align		4
        /*00c8*/ 	.byte	0x04, 0x44
        /*00ca*/ 	.short	(.L_250 - .L_249)


	//   ....[0]....
.L_249:
        /*00cc*/ 	.word	0x00000b80
        /*00d0*/ 	.word	0x00000fff


	//   ....[1]....
        /*00d4*/ 	.word	0x000028f0
        /*00d8*/ 	.word	0x00000fff


	//   ....[2]....
        /*00dc*/ 	.word	0x00005b30
        /*00e0*/ 	.word	0x00000fff


	//   ....[3]....
        /*00e4*/ 	.word	0x000081c0
        /*00e8*/ 	.word	0x00000fff


	//   ....[4]....
        /*00ec*/ 	.word	0x00009080
        /*00f0*/ 	.word	0x0000fff0


	//----- nvinfo : EIATTR_COOP_GROUP_MASK_REGIDS
	.align		4
.L_250:
        /*00f4*/ 	.byte	0x04, 0x29
        /*00f6*/ 	.short	(.L_252 - .L_251)


	//   ....[0]....
.L_251:
        /*00f8*/ 	.word	0xffffffff


	//   ....[1]....
        /*00fc*/ 	.word	0xffffffff


	//   ....[2]....
        /*0100*/ 	.word	0xffffffff


	//   ....[3]....
        /*0104*/ 	.word	0xffffffff


	//   ....[4]....
        /*0108*/ 	.word	0xffffffff


	//   ....[5]....
        /*010c*/ 	.word	0xffffffff


	//   ....[6]....
        /*0110*/ 	.word	0xffffffff


	//   ....[7]....
        /*0114*/ 	.word	0xffffffff


	//   ....[8]....
        /*0118*/ 	.word	0xffffffff


	//   ....[9]....
        /*011c*/ 	.word	0xffffffff


	//   ....[10]....
        /*0120*/ 	.word	0xffffffff


	//   ....[11]....
        /*0124*/ 	.word	0xffffffff


	//   ....[12]....
        /*0128*/ 	.word	0xffffffff


	//   ....[13]....
        /*012c*/ 	.word	0xffffffff


	//   ....[14]....
        /*0130*/ 	.word	0xffffffff


	//   ....[15]....
        /*0134*/ 	.word	0xffffffff


	//   ....[16]....
        /*0138*/ 	.word	0xffffffff


	//   ....[17]....
        /*013c*/ 	.word	0xffffffff


	//   ....[18]....
        /*0140*/ 	.word	0xffffffff


	//   ....[19]....
        /*0144*/ 	.word	0xffffffff


	//   ....[20]....
        /*0148*/ 	.word	0xffffffff


	//   ....[21]....
        /*014c*/ 	.word	0xffffffff


	//   ....[22]....
        /*0150*/ 	.word	0xffffffff


	//   ....[23]....
        /*0154*/ 	.word	0xffffffff


	//   ....[24]....
        /*0158*/ 	.word	0xffffffff


	//   ....[25]....
        /*015c*/ 	.word	0xffffffff


	//   ....[26]....
        /*0160*/ 	.word	0xffffffff


	//   ....[27]....
        /*0164*/ 	.word	0xffffffff


	//   ....[28]....
        /*0168*/ 	.word	0xffffffff


	//   ....[29]....
        /*016c*/ 	.word	0xffffffff


	//   ....[30]....
        /*0170*/ 	.word	0xffffffff


	//   ....[31]....
        /*0174*/ 	.word	0xffffffff


	//   ....[32]....
        /*0178*/ 	.word	0xffffffff


	//   ....[33]....
        /*017c*/ 	.word	0xffffffff


	//   ....[34]....
        /*0180*/ 	.word	0xffffffff


	//   ....[35]....
        /*0184*/ 	.word	0xffffffff


	//   ....[36]....
        /*0188*/ 	.word	0xffffffff


	//   ....[37]....
        /*018c*/ 	.word	0xffffffff


	//   ....[38]....
        /*0190*/ 	.word	0xffffffff


	//   ....[39]....
        /*0194*/ 	.word	0xffffffff


	//   ....[40]....
        /*0198*/ 	.word	0xffffffff


	//   ....[41]....
        /*019c*/ 	.word	0xffffffff


	//   ....[42]....
        /*01a0*/ 	.word	0xffffffff


	//   ....[43]....
        /*01a4*/ 	.word	0xffffffff


	//   ....[44]....
        /*01a8*/ 	.word	0xffffffff


	//   ....[45]....
        /*01ac*/ 	.word	0xffffffff


	//   ....[46]....
        /*01b0*/ 	.word	0xffffffff


	//   ....[47]....
        /*01b4*/ 	.word	0xffffffff


	//   ....[48]....
        /*01b8*/ 	.word	0xffffffff


	//   ....[49]....
        /*01bc*/ 	.word	0xffffffff


	//   ....[50]....
        /*01c0*/ 	.word	0xffffffff


	//   ....[51]....
        /*01c4*/ 	.word	0xffffffff


	//   ....[52]....
        /*01c8*/ 	.word	0xffffffff


	//   ....[53]....
        /*01cc*/ 	.word	0xffffffff


	//   ....[54]....
        /*01d0*/ 	.word	0xffffffff


	//   ....[55]....
        /*01d4*/ 	.word	0xffffffff


	//   ....[56]....
        /*01d8*/ 	.word	0xffffffff


	//   ....[57]....
        /*01dc*/ 	.word	0xffffffff


	//   ....[58]....
        /*01e0*/ 	.word	0xffffffff


	//   ....[59]....
        /*01e4*/ 	.word	0xffffffff


	//   ....[60]....
        /*01e8*/ 	.word	0x05000004


	//   ....[61]....
        /*01ec*/ 	.word	0x05000004


	//   ....[62]....
        /*01f0*/ 	.word	0x05000004


	//   ....[63]....
        /*01f4*/ 	.word	0x05000004


	//   ....[64]....
        /*01f8*/ 	.word	0x05000004


	//   ....[65]....
        /*01fc*/ 	.word	0x05000004


	//   ....[66]....
        /*0200*/ 	.word	0x05000004


	//   ....[67]....
        /*0204*/ 	.word	0x05000004


	//   ....[68]....
        /*0208*/ 	.word	0x05000004


	//   ....[69]....
        /*020c*/ 	.word	0x05000004


	//   ....[70]....
        /*0210*/ 	.word	0x05000004


	//   ....[71]....
        /*0214*/ 	.word	0x05000004


	//   ....[72]....
        /*0218*/ 	.word	0x05000004


	//   ....[73]....
        /*021c*/ 	.word	0x05000004


	//   ....[74]....
        /*0220*/ 	.word	0x05000004


	//   ....[75]....
        /*0224*/ 	.word	0x05000004


	//   ....[76]....
        /*0228*/ 	.word	0x05000004


	//   ....[77]....
        /*022c*/ 	.word	0x05000004


	//   ....[78]....
        /*0230*/ 	.word	0x05000004


	//   ....[79]....
        /*0234*/ 	.word	0x05000004


	//   ....[80]....
        /*0238*/ 	.word	0x05000004


	//   ....[81]....
        /*023c*/ 	.word	0x05000004


	//   ....[82]....
        /*0240*/ 	.word	0x05000004


	//   ....[83]....
        /*0244*/ 	.word	0x05000004


	//   ....[84]....
        /*0248*/ 	.word	0x05000004


	//   ....[85]....
        /*024c*/ 	.word	0x05000004


	//   ....[86]....
        /*0250*/ 	.word	0x05000004


	//   ....[87]....
        /*0254*/ 	.word	0x05000004


	//   ....[88]....
        /*0258*/ 	.word	0x05000004


	//   ....[89]....
        /*025c*/ 	.word	0x05000004


	//   ....[90]....
        /*0260*/ 	.word	0x05000004


	//   ....[91]....
        /*0264*/ 	.word	0x05000004


	//   ....[92]....
        /*0268*/ 	.word	0x05000004


	//   ....[93]....
        /*026c*/ 	.word	0x05000004


	//   ....[94]....
        /*0270*/ 	.word	0x05000004


	//   ....[95]....
        /*0274*/ 	.word	0x05000004


	//----- nvinfo : EIATTR_COOP_GROUP_INSTR_OFFSETS
	.align		4
.L_252:
        /*0278*/ 	.byte	0x04, 0x28
        /*027a*/ 	.short	(.L_254 - .L_253)


	//   ....[0]....
.L_253:
        /*027c*/ 	.word	0x00000570


	//   ....[1]....
        /*0280*/ 	.word	0x000008c0


	//   ....[2]....
        /*0284*/ 	.word	0x000008e0


	//   ....[3]....
        /*0288*/ 	.word	0x00000900


	//   ....[4]....
        /*028c*/ 	.word	0x00000920


	//   ....[5]....
        /*0290*/ 	.word	0x00000940


	//   ....[6]....
        /*0294*/ 	.word	0x00002360


	//   ....[7]....
        /*0298*/ 	.word	0x00002670


	//   ....[8]....
        /*029c*/ 	.word	0x00002690


	//   ....[9]....
        /*02a0*/ 	.word	0x000026b0


	//   ....[10]....
        /*02a4*/ 	.word	0x000026d0


	//   ....[11]....
        /*02a8*/ 	.word	0x00002700


	//   ....[12]....
        /*02ac*/ 	.word	0x00002c40


	//   ....[13]....
        /*02b0*/ 	.word	0x00002e30


	//   ....[14]....
        /*02b4*/ 	.word	0x00002eb0


	//   ....[15]....
        /*02b8*/ 	.word	0x00002f60


	//   ....[16]....
        /*02bc*/ 	.word	0x00002fb0


	//   ....[17]....
        /*02c0*/ 	.word	0x00002ff0


	//   ....[18]....
        /*02c4*/ 	.word	0x00003040


	//   ....[19]....
        /*02c8*/ 	.word	0x00003090


	//   ....[20]....
        /*02cc*/ 	.word	0x000030a0


	//   ....[21]....
        /*02d0*/ 	.word	0x00003160


	//   ....[22]....
        /*02d4*/ 	.word	0x00003350


	//   ....[23]....
        /*02d8*/ 	.word	0x000033c0


	//   ....[24]....
        /*02dc*/ 	.word	0x00003420


	//   ....[25]....
        /*02e0*/ 	.word	0x00003480


	//   ....[26]....
        /*02e4*/ 	.word	0x000034c0


	//   ....[27]....
        /*02e8*/ 	.word	0x00003500


	//   ....[28]....
        /*02ec*/ 	.word	0x00003540


	//   ....[29]....
        /*02f0*/ 	.word	0x00003550


	//   ....[30]....
        /*02f4*/ 	.word	0x000052b0


	//   ....[31]....
        /*02f8*/ 	.word	0x00005880


	//   ....[32]....
        /*02fc*/ 	.word	0x000058a0


	//   ....[33]....
        /*0300*/ 	.word	0x000058c0


	//   ....[34]....
        /*0304*/ 	.word	0x000058e0


	//   ....[35]....
        /*0308*/ 	.word	0x00005910


	//   ....[36]....
        /*030c*/ 	.word	0x000078a0


	//   ....[37]....
        /*0310*/ 	.word	0x00007f40


	//   ....[38]....
        /*0314*/ 	.word	0x00007f60


	//   ....[39]....
        /*0318*/ 	.word	0x00007f80


	//   ....[40]....
        /*031c*/ 	.word	0x00007fa0


	//   ....[41]....
        /*0320*/ 	.word	0x00007fd0


	//   ....[42]....
        /*0324*/ 	.word	0x00008510


	//   ....[43]....
        /*0328*/ 	.word	0x00008700


	//   ....[44]....
        /*032c*/ 	.word	0x00008780


	//   ....[45]....
        /*0330*/ 	.word	0x00008830


	//   ....[46]....
        /*0334*/ 	.word	0x00008880


	//   ....[47]....
        /*0338*/ 	.word	0x000088c0


	//   ....[48]....
        /*033c*/ 	.word	0x00008910


	//   ....[49]....
        /*0340*/ 	.word	0x00008960


	//   ....[50]....
        /*0344*/ 	.word	0x00008970


	//   ....[51]....
        /*0348*/ 	.word	0x00008a30


	//   ....[52]....
        /*034c*/ 	.word	0x00008c20


	//   ....[53]....
        /*0350*/ 	.word	0x00008c90


	//   ....[54]....
        /*0354*/ 	.word	0x00008cf0


	//   ....[55]....
        /*0358*/ 	.word	0x00008d50


	//   ....[56]....
        /*035c*/ 	.word	0x00008d90


	//   ....[57]....
        /*0360*/ 	.word	0x00008dd0


	//   ....[58]....
        /*0364*/ 	.word	0x00008e10


	//   ....[59]....
        /*0368*/ 	.word	0x00008e20


	//   ....[60]....
        /*036c*/ 	.word	0x0000a930


	//   ....[61]....
        /*0370*/ 	.word	0x0000a9b0


	//   ....[62]....
        /*0374*/ 	.word	0x0000aa40


	//   ....[63]....
        /*0378*/ 	.word	0x0000ab50


	//   ....[64]....
        /*037c*/ 	.word	0x0000abe0


	//   ....[65]....
        /*0380*/ 	.word	0x0000ac60


	//   ....[66]....
        /*0384*/ 	.word	0x0000ad00


	//   ....[67]....
        /*0388*/ 	.word	0x0000ad80


	//   ....[68]....
        /*038c*/ 	.word	0x0000ade0


	//   ....[69]....
        /*0390*/ 	.word	0x0000ae50


	//   ....[70]....
        /*0394*/ 	.word	0x0000aed0


	//   ....[71]....
        /*0398*/ 	.word	0x0000af50


	//   ....[72]....
        /*039c*/ 	.word	0x0000b020


	//   ....[73]....
        /*03a0*/ 	.word	0x0000b0b0


	//   ....[74]....
        /*03a4*/ 	.word	0x0000b130


	//   ....[75]....
        /*03a8*/ 	.word	0x0000b1b0


	//   ....[76]....
        /*03ac*/ 	.word	0x0000b230


	//   ....[77]....
        /*03b0*/ 	.word	0x0000b290


	//   ....[78]....
        /*03b4*/ 	.word	0x0000b300


	//   ....[79]....
        /*03b8*/ 	.word	0x0000b380


	//   ....[80]....
        /*03bc*/ 	.word	0x0000b410


	//   ....[81]....
        /*03c0*/ 	.word	0x0000b520


	//   ....[82]....
        /*03c4*/ 	.word	0x0000b5b0


	//   ....[83]....
        /*03c8*/ 	.word	0x0000b630


	//   ....[84]....
        /*03cc*/ 	.word	0x0000b6d0


	//   ....[85]....
        /*03d0*/ 	.word	0x0000b750


	//   ....[86]....
        /*03d4*/ 	.word	0x0000b7b0


	//   ....[87]....
        /*03d8*/ 	.word	0x0000b820


	//   ....[88]....
        /*03dc*/ 	.word	0x0000b8a0


	//   ....[89]....
        /*03e0*/ 	.word	0x0000b920


	//   ....[90]....
        /*03e4*/ 	.word	0x0000b9f0


	//   ....[91]....
        /*03e8*/ 	.word	0x0000ba80


	//   ....[92]....
        /*03ec*/ 	.word	0x0000bb00


	//   ....[93]....
        /*03f0*/ 	.word	0x0000bb80


	//   ....[94]....
        /*03f4*/ 	.word	0x0000bc00


	//   ....[95]....
        /*03f8*/ 	.word	0x0000bc60


	//----- nvinfo : EIATTR_VRC_CTA_INIT_COUNT
	.align		4
.L_254:
        /*03fc*/ 	.byte	0x02, 0x4a
	.zero		1
	.zero		1


	//----- nvinfo : EIATTR_EXIT_INSTR_OFFSETS
	.align		4
        /*0400*/ 	.byte	0x04, 0x1c
        /*0402*/ 	.short	(.L_256 - .L_255)


	//   ....[0]....
.L_255:
        /*0404*/ 	.word	0x00001fb0


	//   ....[1]....
        /*0408*/ 	.word	0x00004bb0


	//   ....[2]....
        /*040c*/ 	.word	0x0000a8b0


	//   ....[3]....
        /*0410*/ 	.word	0x0000a8e0


	//----- nvinfo : EIATTR_MAX_THREADS
	.align		4
.L_256:
        /*0414*/ 	.byte	0x04, 0x05
        /*0416*/ 	.short	(.L_258 - .L_257)
.L_257:
        /*0418*/ 	.word	0x00000260
        /*041c*/ 	.word	0x00000001
        /*0420*/ 	.word	0x00000001


	//----- nvinfo : EIATTR_CRS_STACK_SIZE
	.align		4
.L_258:
        /*0424*/ 	.byte	0x04, 0x1e
        /*0426*/ 	.short	(.L_260 - .L_259)
.L_259:
        /*0428*/ 	.word	0x00000000


	//----- nvinfo : EIATTR_CBANK_PARAM_SIZE
	.align		4
.L_260:
        /*042c*/ 	.byte	0x03, 0x19
        /*042e*/ 	.short	0x0040


	//----- nvinfo : EIATTR_PARAM_CBANK
	.align		4
        /*0430*/ 	.byte	0x04, 0x0a
        /*0432*/ 	.short	(.L_262 - .L_261)
	.align		4
.L_261:
        /*0434*/ 	.word	index@(.nv.constant0._ZN3cub18CUB_300001_SM_10006detail6select23DeviceSelectSweepKernelINS2_10policy_hubIiNS0_8NullTypeEiLb0ELNS0_10SelectImplE2EE10Policy1000EPiPS5_N6thrust24THRUST_300001_SM_1000_NS6detail15normal_iteratorINSC_10device_ptrIiEEEES9_NS0_13ScanTileStateIiLb1EEE7is_evenS5_iNS2_19streaming_context_tIiLb0EEELS6_2EEEvT0_T1_T2_T3_T4_T5_T6_T7_iT8_NS1_7vsmem_tE)
        /*0438*/ 	.short	0x0380
        /*043a*/ 	.short	0x0040


	//----- nvinfo : EIATTR_SW_WAR
	.align		4
.L_262:
        /*043c*/ 	.byte	0x04, 0x36
        /*043e*/ 	.short	(.L_264 - .L_263)
.L_263:
        /*0440*/ 	.word	0x00000008
.L_264:


//--------------------- .nv.info._ZN3cub18CUB_300001_SM_10006detail4scan23DeviceCompactInitKernelINS0_13ScanTileStateIiLb1EEEPlEEvT_iT0_ --------------------------
	.section	.nv.info._ZN3cub18CUB_300001_SM_10006detail4scan23DeviceCompactInitKernelINS0_13ScanTileStateIiLb1EEEPlEEvT_iT0_,"",@"SHT_CUDA_INFO"
	.sectionflags	@""
	.align	4


	//----- nvinfo : EIATTR_CUDA_API_VERSION
	.align		4
        /*0000*/ 	.byte	0x04, 0x37
        /*0002*/ 	.short	(.L_266 - .L_265)
.L_265:
        /*0004*/ 	.word	0x00000082


	//----- nvinfo : EIATTR_KPARAM_INFO
	.align		4
.L_266:
        /*0008*/ 	.byte	0x04, 0x17
        /*000a*/ 	.short	(.L_268 - .L_267)
.L_267:
        /*000c*/ 	.word	0x00000000
        /*0010*/ 	.short	0x0002
        /*0012*/ 	.short	0x0010
        /*0014*/ 	.byte	0x00, 0xf5, 0x21, 0x00


	//----- nvinfo : EIATTR_KPARAM_INFO
	.align		4
.L_268:
        /*0018*/ 	.byte	0x04, 0x17
        /*001a*/ 	.short	(.L_270 - .L_269)
.L_269:
        /*001c*/ 	.word	0x00000000
        /*0020*/ 	.short	0x0001
        /*0022*/ 	.short	0x0008
        /*0024*/ 	.byte	0x00, 0xf0, 0x11, 0x00


	//----- nvinfo : EIATTR_KPARAM_INFO
	.align		4
.L_270:
        /*0028*/ 	.byte	0x04, 0x17
        /*002a*/ 	.short	(.L_272 - .L_271)
.L_271:
        /*002c*/ 	.word	0x00000000
        /*0030*/ 	.short	0x0000
        /*0032*/ 	.short	0x0000
        /*0034*/ 	.byte	0x00, 0xf0, 0x21, 0x00


	//----- nvinfo : EIATTR_SPARSE_MMA_MASK
	.align		4
.L_272:
        /*0038*/ 	.byte	0x03, 0x50
        /*003a*/ 	.short	0x0000


	//----- nvinfo : EIATTR_MAXREG_COUNT
	.align		4
        /*003c*/ 	.byte	0x03, 0x1b
        /*003e*/ 	.short	0x00ff


	//----- nvinfo : EIATTR_MERCURY_ISA_VERSION
	.align		4
        /*0040*/ 	.byte	0x03, 0x5f
        /*0042*/ 	.short	0x0101


	//----- nvinfo : EIATTR_VRC_CTA_INIT_COUNT
	.align		4
        /*0044*/ 	.byte	0x02, 0x4a
	.zero		1
	.zero		1


	//----- nvinfo : EIATTR_EXIT_INSTR_OFFSETS
	.align		4
        /*0048*/ 	.byte	0x04, 0x1c
        /*004a*/ 	.short	(.L_274 - .L_273)


	//   ....[0]....
.L_273:
        /*004c*/ 	.word	0x00000130


	//   ....[1]....
        /*0050*/ 	.word	0x00000160


	//----- nvinfo : EIATTR_CBANK_PARAM_SIZE
	.align		4
.L_274:
        /*0054*/ 	.byte	0x03, 0x19
        /*0056*/ 	.short	0x0018


	//----- nvinfo : EIATTR_PARAM_CBANK
	.align		4
        /*0058*/ 	.byte	0x04, 0x0a
        /*005a*/ 	.short	(.L_276 - .L_275)
	.align		4
.L_275:
        /*005c*/ 	.word	index@(.nv.constant0._ZN3cub18CUB_300001_SM_10006detail4scan23DeviceCompactInitKernelINS0_13ScanTileStateIiLb1EEEPlEEvT_iT0_)
        /*0060*/ 	.short	0x0380
        /*0062*/ 	.short	0x0018


	//----- nvinfo : EIATTR_SW_WAR
	.align		4
.L_276:
        /*0064*/ 	.byte	0x04, 0x36
        /*0066*/ 	.short	(.L_278 - .L_277)
.L_277:
        /*0068*/ 	.word	0x00000008
.L_278:


//--------------------- .nv.info._ZN3cub18CUB_300001_SM_10006detail4scan23DeviceCompactInitKernelINS0_13ScanTileStateIiLb1EEEPiEEvT_iT0_ --------------------------
	.section	.nv.info._ZN3cub18CUB_300001_SM_10006detail4scan23DeviceCompactInitKernelINS0_13ScanTileStateIiLb1EEEPiEEvT_iT0_,"",@"SHT_CUDA_INFO"
	.sectionflags	@""
	.align	4


	//----- nvinfo : EIATTR_CUDA_API_VERSION
	.align		4
        /*0000*/ 	.byte	0x04, 0x37
        /*0002*/ 	.short	(.L_280 - .L_279)
.L_279:
        /*0004*/ 	.word	0x00000082


	//----- nvinfo : EIATTR_KPARAM_INFO
	.align		4
.L_280:
        /*0008*/ 	.byte	0x04, 0x17
        /*000a*/ 	.short	(.L_282 - .L_281)
.L_281:
        /*000c*/ 	.word	0x00000000
        /*0010*/ 	.short	0x0002
        /*0012*/ 	.short	0x0010
        /*0014*/ 	.byte	0x00, 0xf5, 0x21, 0x00


	//----- nvinfo : EIATTR_KPARAM_INFO
	.align		4
.L_282:
        /*0018*/ 	.byte	0x04, 0x17
        /*001a*/ 	.short	(.L_284 - .L_283)
.L_283:
        /*001c*/ 	.word	0x00000000
        /*0020*/ 	.short	0x0001
        /*0022*/ 	.short	0x0008
        /*0024*/ 	.byte	0x00, 0xf0, 0x11, 0x00


	//----- nvinfo : EIATTR_KPARAM_INFO
	.align		4
.L_284:
        /*0028*/ 	.byte	0x04, 0x17
        /*002a*/ 	.short	(.L_286 - .L_285)
.L_285:
        /*002c*/ 	.word	0x00000000
        /*0030*/ 	.short	0x0000
        /*0032*/ 	.short	0x0000
        /*0034*/ 	.byte	0x00, 0xf0, 0x21, 0x00


	//----- nvinfo : EIATTR_SPARSE_MMA_MASK
	.align		4
.L_286:
        /*0038*/ 	.byte	0x03, 0x50
        /*003a*/ 	.short	0x0000


	//----- nvinfo : EIATTR_MAXREG_COUNT
	.align		4
        /*003c*/ 	.byte	0x03, 0x1b
        /*003e*/ 	.short	0x00ff


	//----- nvinfo : EIATTR_MERCURY_ISA_VERSION
	.align		4
        /*0040*/ 	.byte	0x03, 0x5f
        /*0042*/ 	.short	0x0101


	//----- nvinfo : EIATTR_VRC_CTA_INIT_COUNT
	.align		4
        /*0044*/ 	.byte	0x02, 0x4a
	.zero		1
	.zero		1


	//----- nvinfo : EIATTR_EXIT_INSTR_OFFSETS
	.align		4
        /*0048*/ 	.byte	0x04, 0x1c
        /*004a*/ 	.short	(.L_288 - .L_287)


	//   ....[0]....
.L_287:
        /*004c*/ 	.word	0x00000130


	//   ....[1]....
        /*0050*/ 	.word	0x00000160


	//----- nvinfo : EIATTR_CBANK_PARAM_SIZE
	.align		4
.L_288:
        /*0054*/ 	.byte	0x03, 0x19
        /*0056*/ 	.short	0x0018


	//----- nvinfo : EIATTR_PARAM_CBANK
	.align		4
        /*0058*/ 	.byte	0x04, 0x0a
        /*005a*/ 	.short	(.L_290 - .L_289)
	.align		4
.L_289:
        /*005c*/ 	.word	index@(.nv.constant0._ZN3cub18CUB_300001_SM_10006detail4scan23DeviceCompactInitKernelINS0_13ScanTileStateIiLb1EEEPiEEvT_iT0_)
        /*0060*/ 	.short	0x0380
        /*0062*/ 	.short	0x0018


	//----- nvinfo : EIATTR_SW_WAR
	.align		4
.L_290:
        /*0064*/ 	.byte	0x04, 0x36
        /*0066*/ 	.short	(.L_292 - .L_291)
.L_291:
        /*0068*/ 	.word	0x00000008
.L_292:


//--------------------- .nv.info._ZN3cub18CUB_300001_SM_10006detail8for_each13static_kernelINS2_12policy_hub_t12policy_500_tElN6thrust24THRUST_300001_SM_1000_NS8cuda_cub20__uninitialized_copy7functorINS7_6detail15normal_iteratorINS7_10device_ptrIiEEEENSC_INS7_7pointerIiNS8_3tagENS7_11use_defaultESI_EEEEEEEEvT0_T1_ --------------------------
	.section	.nv.info._ZN3cub18CUB_300001_SM_10006detail8for_each13static_kernelINS2_12policy_hub_t12policy_500_tElN6thrust24THRUST_300001_SM_1000_NS8cuda_cub20__uninitialized_copy7functorINS7_6detail15normal_iteratorINS7_10device_ptrIiEEEENSC_INS7_7pointerIiNS8_3tagENS7_11use_defaultESI_EEEEEEEEvT0_T1_,"",@"SHT_CUDA_INFO"
	.sectionflags	@""
	.align	4


	//----- nvinfo : EIATTR_CUDA_API_VERSION
	.align		4
        /*0000*/ 	.byte	0x04, 0x37
        /*0002*/ 	.short	(.L_294 - .L_293)
.L_293:
        /*0004*/ 	.word	0x00000082


	//----- nvinfo : EIATTR_KPARAM_INFO
	.align		4
.L_294:
        /*0008*/ 	.byte	0x04, 0x17
        /*000a*/ 	.short	(.L_296 - .L_295)
.L_295:
        /*000c*/ 	.word	0x00000000
        /*0010*/ 	.short	0x0001
        /*0012*/ 	.short	0x0008
        /*0014*/ 	.byte	0x00, 0xf0, 0x41, 0x00


	//----- nvinfo : EIATTR_KPARAM_INFO
	.align		4
.L_296:
        /*0018*/ 	.byte	0x04, 0x17
        /*001a*/ 	.short	(.L_298 - .L_297)
.L_297:
        /*001c*/ 	.word	0x00000000
        /*0020*/ 	.short	0x0000
        /*0022*/ 	.short	0x0000
        /*0024*/ 	.byte	0x00, 0xf0, 0x21, 0x00


	//----- nvinfo : EIATTR_SPARSE_MMA_MASK
	.align		4
.L_298:
        /*0028*/ 	.byte	0x03, 0x50
        /*002a*/ 	.short	0x0000


	//----- nvinfo : EIATTR_MAXREG_COUNT
	.align		4
        /*002c*/ 	.byte	0x03, 0x1b
        /*002e*/ 	.short	0x00ff


	//----- nvinfo : EIATTR_MERCURY_ISA_VERSION
	.align		4
        /*0030*/ 	.byte	0x03, 0x5f
        /*0032*/ 	.short	0x0101


	//----- nvinfo : EIATTR_VRC_CTA_INIT_COUNT
	.align		4
        /*0034*/ 	.byte	0x02, 0x4a
	.zero		1
	.zero		1


	//----- nvinfo : EIATTR_EXIT_INSTR_OFFSETS
	.align		4
        /*0038*/ 	.byte	0x04, 0x1c
        /*003a*/ 	.short	(.L_300 - .L_299)


	//   ....[0]....
.L_299:
        /*003c*/ 	.word	0x00000190


	//   ....[1]....
        /*0040*/ 	.word	0x00000320


	//   ....[2]....
        /*0044*/ 	.word	0x000003f0


	//----- nvinfo : EIATTR_MAX_THREADS
	.align		4
.L_300:
        /*0048*/ 	.byte	0x04, 0x05
        /*004a*/ 	.short	(.L_302 - .L_301)
.L_301:
        /*004c*/ 	.word	0x00000100
        /*0050*/ 	.word	0x00000001
        /*0054*/ 	.word	0x00000001


	//----- nvinfo : EIATTR_CRS_STACK_SIZE
	.align		4
.L_302:
        /*0058*/ 	.byte	0x04, 0x1e
        /*005a*/ 	.short	(.L_304 - .L_303)
.L_303:
        /*005c*/ 	.word	0x00000000


	//----- nvinfo : EIATTR_CBANK_PARAM_SIZE
	.align		4
.L_304:
        /*0060*/ 	.byte	0x03, 0x19
        /*0062*/ 	.short	0x0018


	//----- nvinfo : EIATTR_PARAM_CBANK
	.align		4
        /*0064*/ 	.byte	0x04, 0x0a
        /*0066*/ 	.short	(.L_306 - .L_305)
	.align		4
.L_305:
        /*0068*/ 	.word	index@(.nv.constant0._ZN3cub18CUB_300001_SM_10006detail8for_each13static_kernelINS2_12policy_hub_t12policy_500_tElN6thrust24THRUST_300001_SM_1000_NS8cuda_cub20__uninitialized_copy7functorINS7_6detail15normal_iteratorINS7_10device_ptrIiEEEENSC_INS7_7pointerIiNS8_3tagENS7_11use_defaultESI_EEEEEEEEvT0_T1_)
        /*006c*/ 	.short	0x0380
        /*006e*/ 	.short	0x0018


	//----- nvinfo : EIATTR_SW_WAR
	.align		4
.L_306:
        /*0070*/ 	.byte	0x04, 0x36
        /*0072*/ 	.short	(.L_308 - .L_307)
.L_307:
        /*0074*/ 	.word	0x00000008
.L_308:


//--------------------- .nv.info._ZN3cub18CUB_300001_SM_10006detail8for_each13static_kernelINS2_12policy_hub_t12policy_500_tElN6thrust24THRUST_300001_SM_1000_NS8cuda_cub13__swap_ranges6swap_fINS7_6detail15normal_iteratorINS7_10device_ptrIiEEEENS7_16reverse_iteratorISF_EEEEEEvT0_T1_ --------------------------
	.section	.nv.info._ZN3cub18CUB_300001_SM_10006detail8for_each13static_kernelINS2_12policy_hub_t12policy_500_tElN6thrust24THRUST_300001_SM_1000_NS8cuda_cub13__swap_ranges6swap_fINS7_6detail15normal_iteratorINS7_10device_ptrIiEEEENS7_16reverse_iteratorISF_EEEEEEvT0_T1_,"",@"SHT_CUDA_INFO"
	.sectionflags	@""
	.align	4


	//----- nvinfo : EIATTR_CUDA_API_VERSION
	.align		4
        /*0000*/ 	.byte	0x04, 0x37
        /*0002*/ 	.short	(.L_310 - .L_309)
.L_309:
        /*0004*/ 	.word	0x00000082


	//----- nvinfo : EIATTR_KPARAM_INFO
	.align		4
.L_310:
        /*0008*/ 	.byte	0x04, 0x17
        /*000a*/ 	.short	(.L_312 - .L_311)
.L_311:
        /*000c*/ 	.word	0x00000000
        /*0010*/ 	.short	0x0001
        /*0012*/ 	.short	0x0008
        /*0014*/ 	.byte	0x00, 0xf0, 0x41, 0x00


	//----- nvinfo : EIATTR_KPARAM_INFO
	.align		4
.L_312:
        /*0018*/ 	.byte	0x04, 0x17
        /*001a*/ 	.short	(.L_314 - .L_313)
.L_313:
        /*001c*/ 	.word	0x00000000
        /*0020*/ 	.short	0x0000
        /*0022*/ 	.short	0x0000
        /*0024*/ 	.byte	0x00, 0xf0, 0x21, 0x00


	//----- nvinfo : EIATTR_SPARSE_MMA_MASK
	.align		4
.L_314:
        /*0028*/ 	.byte	0x03, 0x50
        /*002a*/ 	.short	0x0000


	//----- nvinfo : EIATTR_MAXREG_COUNT
	.align		4
        /*002c*/ 	.byte	0x03, 0x1b
        /*002e*/ 	.short	0x00ff


	//----- nvinfo : EIATTR_MERCURY_ISA_VERSION
	.align		4
        /*0030*/ 	.byte	0x03, 0x5f
        /*0032*/ 	.short	0x0101


	//----- nvinfo : EIATTR_VRC_CTA_INIT_COUNT
	.align		4
        /*0034*/ 	.byte	0x02, 0x4a
	.zero		1
	.zero		1


	//----- nvinfo : EIATTR_EXIT_INSTR_OFFSETS
	.align		4
        /*0038*/ 	.byte	0x04, 0x1c
        /*003a*/ 	.short	(.L_316 - .L_315)


	//   ....[0]....
.L_315:
        /*003c*/ 	.word	0x000001d0


	//   ....[1]....
        /*0040*/ 	.word	0x00000380


	//   ....[2]....
        /*0044*/ 	.word	0x00000470


	//----- nvinfo : EIATTR_MAX_THREADS
	.align		4
.L_316:
        /*0048*/ 	.byte	0x04, 0x05
        /*004a*/ 	.short	(.L_318 - .L_317)
.L_317:
        /*004c*/ 	.word	0x00000100
        /*0050*/ 	.word	0x00000001
        /*0054*/ 	.word	0x00000001


	//----- nvinfo : EIATTR_CRS_STACK_SIZE
	.align		4
.L_318:
        /*0058*/ 	.byte	0x04, 0x1e
        /*005a*/ 	.short	(.L_320 - .L_319)
.L_319:
        /*005c*/ 	.word	0x00000000


	//----- nvinfo : EIATTR_CBANK_PARAM_SIZE
	.align		4
.L_320:
        /*0060*/ 	.byte	0x03, 0x19
        /*0062*/ 	.short	0x0018


	//----- nvinfo : EIATTR_PARAM_CBANK
	.align		4
        /*0064*/ 	.byte	0x04, 0x0a
        /*0066*/ 	.short	(.L_322 - .L_321)
	.align		4
.L_321:
        /*0068*/ 	.word	index@(.nv.constant0._ZN3cub18CUB_300001_SM_10006detail8for_each13static_kernelINS2_12policy_hub_t12policy_500_tElN6thrust24THRUST_300001_SM_1000_NS8cuda_cub13__swap_ranges6swap_fINS7_6detail15normal_iteratorINS7_10device_ptrIiEEEENS7_16reverse_iteratorISF_EEEEEEvT0_T1_)
        /*006c*/ 	.short	0x0380
        /*006e*/ 	.short	0x0018


	//----- nvinfo : EIATTR_SW_WAR
	.align		4
.L_322:
        /*0070*/ 	.byte	0x04, 0x36
        /*0072*/ 	.short	(.L_324 - .L_323)
.L_323:
        /*0074*/ 	.word	0x00000008
.L_324:


//--------------------- .nv.info._ZN3cub18CUB_300001_SM_10006detail8for_each13static_kernelINS2_12policy_hub_t12policy_500_tElN6thrust24THRUST_300001_SM_1000_NS8cuda_cub20__uninitialized_copy7functorINS7_6detail15normal_iteratorINS7_10device_ptrIiEEEENSC_INS7_7pointerIiNS8_5par_tENS7_11use_defaultESI_EEEEEEEEvT0_T1_ --------------------------
	.section	.nv.info._ZN3cub18CUB_300001_SM_10006detail8for_each13static_kernelINS2_12policy_hub_t12policy_500_tElN6thrust24THRUST_300001_SM_1000_NS8cuda_cub20__uninitialized_copy7functorINS7_6detail15normal_iteratorINS7_10device_ptrIiEEEENSC_INS7_7pointerIiNS8_5par_tENS7_11use_defaultESI_EEEEEEEEvT0_T1_,"",@"SHT_CUDA_INFO"
	.sectionflags	@""
	.align	4


	//----- nvinfo : EIATTR_CUDA_API_VERSION
	.align		4
        /*0000*/ 	.byte	0x04, 0x37
        /*0002*/ 	.short	(.L_326 - .L_325)
.L_325:
        /*0004*/ 	.word	0x00000082


	//----- nvinfo : EIATTR_KPARAM_INFO
	.align		4
.L_326:
        /*0008*/ 	.byte	0x04, 0x17
        /*000a*/ 	.short	(.L_328 - .L_327)
.L_327:
        /*000c*/ 	.word	0x00000000
        /*0010*/ 	.short	0x0001
        /*0012*/ 	.short	0x0008
        /*0014*/ 	.byte	0x00, 0xf0, 0x41, 0x00


	//----- nvinfo : EIATTR_KPARAM_INFO
	.align		4
.L_328:
        /*0018*/ 	.byte	0x04, 0x17
        /*001a*/ 	.short	(.L_330 - .L_329)
.L_329:
        /*001c*/ 	.word	0x00000000
        /*0020*/ 	.short	0x0000
        /*0022*/ 	.short	0x0000
        /*0024*/ 	.byte	0x00, 0xf0, 0x21, 0x00


	//----- nvinfo : EIATTR_SPARSE_MMA_MASK
	.align		4
.L_330:
        /*0028*/ 	.byte	0x03, 0x50
        /*002a*/ 	.short	0x0000


	//----- nvinfo : EIATTR_MAXREG_COUNT
	.align		4
        /*002c*/ 	.byte	0x03, 0x1b
        /*002e*/ 	.short	0x00ff


	//----- nvinfo : EIATTR_MERCURY_ISA_VERSION
	.align		4
        /*0030*/ 	.byte	0x03, 0x5f
        /*0032*/ 	.short	0x0101


	//----- nvinfo : EIATTR_VRC_CTA_INIT_COUNT
	.align		4
        /*0034*/ 	.byte	0x02, 0x4a
	.zero		1
	.zero		1


	//----- nvinfo : EIATTR_EXIT_INSTR_OFFSETS
	.align		4
        /*0038*/ 	.byte	0x04, 0x1c
        /*003a*/ 	.short	(.L_332 - .L_331)


	//   ....[0]....
.L_331:
        /*003c*/ 	.word	0x00000190


	//   ....[1]....
        /*0040*/ 	.word	0x00000320


	//   ....[2]....
        /*0044*/ 	.word	0x000003f0


	//----- nvinfo : EIATTR_MAX_THREADS
	.align		4
.L_332:
        /*0048*/ 	.byte	0x04, 0x05
        /*004a*/ 	.short	(.L_334 - .L_333)
.L_333:
        /*004c*/ 	.word	0x00000100
        /*0050*/ 	.word	0x00000001
        /*0054*/ 	.word	0x00000001


	//----- nvinfo : EIATTR_CRS_STACK_SIZE
	.align		4
.L_334:
        /*0058*/ 	.byte	0x04, 0x1e
        /*005a*/ 	.short	(.L_336 - .L_335)
.L_335:
        /*005c*/ 	.word	0x00000000


	//----- nvinfo : EIATTR_CBANK_PARAM_SIZE
	.align		4
.L_336:
        /*0060*/ 	.byte	0x03, 0x19
        /*0062*/ 	.short	0x0018


	//----- nvinfo : EIATTR_PARAM_CBANK
	.align		4
        /*0064*/ 	.byte	0x04, 0x0a
        /*0066*/ 	.short	(.L_338 - .L_337)
	.align		4
.L_337:
        /*0068*/ 	.word	index@(.nv.constant0._ZN3cub18CUB_300001_SM_10006detail8for_each13static_kernelINS2_12policy_hub_t12policy_500_tElN6thrust24THRUST_300001_SM_1000_NS8cuda_cub20__uninitialized_copy7functorINS7_6detail15normal_iteratorINS7_10device_ptrIiEEEENSC_INS7_7pointerIiNS8_5par_tENS7_11use_defaultESI_EEEEEEEEvT0_T1_)
        /*006c*/ 	.short	0x0380
        /*006e*/ 	.short	0x0018


	//----- nvinfo : EIATTR_SW_WAR
	.align		4
.L_338:
        /*0070*/ 	.byte	0x04, 0x36
        /*0072*/ 	.short	(.L_340 - .L_339)
.L_339:
        /*0074*/ 	.word	0x00000008
.L_340:


//--------------------- .nv.info._ZN3cub18CUB_300001_SM_10006detail11EmptyKernelIvEEvv --------------------------
	.section	.nv.info._ZN3cub18CUB_300001_SM_10006detail11EmptyKernelIvEEvv,"",@"SHT_CUDA_INFO"
	.sectionflags	@""
	.align	4


	//----- nvinfo : EIATTR_CUDA_API_VERSION
	.align		4
        /*0000*/ 	.byte	0x04, 0x37
        /*0002*/ 	.short	(.L_342 - .L_341)
.L_341:
        /*0004*/ 	.word	0x00000082


	//----- nvinfo : EIATTR_SPARSE_MMA_MASK
	.align		4
.L_342:
        /*0008*/ 	.byte	0x03, 0x50
        /*000a*/ 	.short	0x0000


	//----- nvinfo : EIATTR_MAXREG_COUNT
	.align		4
        /*000c*/ 	.byte	0x03, 0x1b
        /*000e*/ 	.short	0x00ff


	//----- nvinfo : EIATTR_MERCURY_ISA_VERSION
	.align		4
        /*0010*/ 	.byte	0x03, 0x5f
        /*0012*/ 	.short	0x0101


	//----- nvinfo : EIATTR_VRC_CTA_INIT_COUNT
	.align		4
        /*0014*/ 	.byte	0x02, 0x4a
	.zero		1
	.zero		1


	//----- nvinfo : EIATTR_EXIT_INSTR_OFFSETS
	.align		4
        /*0018*/ 	.byte	0x04, 0x1c
        /*001a*/ 	.short	(.L_344 - .L_343)


	//   ....[0]....
.L_343:
        /*001c*/ 	.word	0x00000010


	//----- nvinfo : EIATTR_SW_WAR
	.align		4
.L_344:
        /*0020*/ 	.byte	0x04, 0x36
        /*0022*/ 	.short	(.L_346 - .L_345)
.L_345:
        /*0024*/ 	.word	0x00000008
.L_346:


//--------------------- .nv.callgraph             --------------------------
	.section	.nv.callgraph,"",@"SHT_CUDA_CALLGRAPH"
	.align	4
	.sectionentsize	8
	.align		4
        /*0000*/ 	.word	0x00000000
	.align		4
        /*0004*/ 	.word	0xffffffff
	.align		4
        /*0008*/ 	.word	0x00000000
	.align		4
        /*000c*/ 	.word	0xfffffffe
	.align		4
        /*0010*/ 	.word	0x00000000
	.align		4
        /*0014*/ 	.word	0xfffffffd
	.align		4
        /*0018*/ 	.word	0x00000000
	.align		4
        /*001c*/ 	.word	0xfffffffc


//--------------------- .nv.constant4             --------------------------
	.section	.nv.constant4,"a",@progbits
	.align	8
	.align		8
.nv.constant4:
        /*0000*/ 	.dword	_ZN34_INTERNAL_0928794f_4_k_cu__Z4testv4cuda3std3__45__cpo5beginE
	.align		8
        /*0008*/ 	.dword	_ZN34_INTERNAL_0928794f_4_k_cu__Z4testv4cuda3std3__45__cpo3endE
	.align		8
        /*0010*/ 	.dword	_ZN34_INTERNAL_0928794f_4_k_cu__Z4testv4cuda3std3__45__cpo6cbeginE
	.align		8
        /*0018*/ 	.dword	_ZN34_INTERNAL_0928794f_4_k_cu__Z4testv4cuda3std3__45__cpo4cendE
	.align		8
        /*0020*/ 	.dword	_ZN34_INTERNAL_0928794f_4_k_cu__Z4testv4cuda3std3__45__cpo6rbeginE
	.align		8
        /*0028*/ 	.dword	_ZN34_INTERNAL_0928794f_4_k_cu__Z4testv4cuda3std3__45__cpo4rendE
	.align		8
        /*0030*/ 	.dword	_ZN34_INTERNAL_0928794f_4_k_cu__Z4testv4cuda3std3__45__cpo7crbeginE
	.align		8
        /*0038*/ 	.dword	_ZN34_INTERNAL_0928794f_4_k_cu__Z4testv4cuda3std3__45__cpo5crendE
	.align		8
        /*0040*/ 	.dword	_ZN34_INTERNAL_0928794f_4_k_cu__Z4testv4cuda3std3__436_GLOBAL__N__0928794f_4_k_cu__Z4testv6ignoreE
	.align		8
        /*0048*/ 	.dword	_ZN34_INTERNAL_0928794f_4_k_cu__Z4testv4cuda3std3__419piecewise_constructE
	.align		8
        /*0050*/ 	.dword	_ZN34_INTERNAL_0928794f_4_k_cu__Z4testv4cuda3std3__48in_placeE
	.align		8
        /*0058*/ 	.dword	_ZN34_INTERNAL_0928794f_4_k_cu__Z4testv4cuda3std3__420unreachable_sentinelE
	.align		8
        /*0060*/ 	.dword	_ZN34_INTERNAL_0928794f_4_k_cu__Z4testv4cuda3std3__47nulloptE
	.align		8
        /*0068*/ 	.dword	_ZN34_INTERNAL_0928794f_4_k_cu__Z4testv4cuda3std3__48unexpectE
	.align		8
        /*0070*/ 	.dword	_ZN34_INTERNAL_0928794f_4_k_cu__Z4testv4cuda3std6ranges3__45__cpo4swapE
	.align		8
        /*0078*/ 	.dword	_ZN34_INTERNAL_0928794f_4_k_cu__Z4testv4cuda3std6ranges3__45__cpo9iter_moveE
	.align		8
        /*0080*/ 	.dword	_ZN34_INTERNAL_0928794f_4_k_cu__Z4testv4cuda3std6ranges3__45__cpo5beginE
	.align		8
        /*0088*/ 	.dword	_ZN34_INTERNAL_0928794f_4_k_cu__Z4testv4cuda3std6ranges3__45__cpo3endE
	.align		8
        /*0090*/ 	.dword	_ZN34_INTERNAL_0928794f_4_k_cu__Z4testv4cuda3std6ranges3__45__cpo6cbeginE
	.align		8
        /*0098*/ 	.dword	_ZN34_INTERNAL_0928794f_4_k_cu__Z4testv4cuda3std6ranges3__45__cpo4cendE
	.align		8
        /*00a0*/ 	.dword	_ZN34_INTERNAL_0928794f_4_k_cu__Z4testv4cuda3std6ranges3__45__cpo7advanceE
	.align		8
        /*00a8*/ 	.dword	_ZN34_INTERNAL_0928794f_4_k_cu__Z4testv4cuda3std6ranges3__45__cpo9iter_swapE
	.align		8
        /*00b0*/ 	.dword	_ZN34_INTERNAL_0928794f_4_k_cu__Z4testv4cuda3std6ranges3__45__cpo4nextE
	.align		8
        /*00b8*/ 	.dword	_ZN34_INTERNAL_0928794f_4_k_cu__Z4testv4cuda3std6ranges3__45__cpo4prevE
	.align		8
        /*00c0*/ 	.dword	_ZN34_INTERNAL_0928794f_4_k_cu__Z4testv4cuda3std6ranges3__45__cpo4dataE
	.align		8
        /*00c8*/ 	.dword	_ZN34_INTERNAL_0928794f_4_k_cu__Z4testv4cuda3std6ranges3__45__cpo5cdataE
	.align		8
        /*00d0*/ 	.dword	_ZN34_INTERNAL_0928794f_4_k_cu__Z4testv4cuda3std6ranges3__45__cpo4sizeE
	.align		8
        /*00d8*/ 	.dword	_ZN34_INTERNAL_0928794f_4_k_cu__Z4testv4cuda3std6ranges3__45__cpo5ssizeE
	.align		8
        /*00e0*/ 	.dword	_ZN34_INTERNAL_0928794f_4_k_cu__Z4testv4cuda3std6ranges3__45__cpo8distanceE
	.align		8
        /*00e8*/ 	.dword	_ZN34_INTERNAL_0928794f_4_k_cu__Z4testv6thrust24THRUST_300001_SM_1000_NS8cuda_cub3parE
	.align		8
        /*00f0*/ 	.dword	_ZN34_INTERNAL_0928794f_4_k_cu__Z4testv6thrust24THRUST_300001_SM_1000_NS8cuda_cub10par_nosyncE
	.align		8
        /*00f8*/ 	.dword	_ZN34_INTERNAL_0928794f_4_k_cu__Z4testv6thrust24THRUST_300001_SM_1000_NS6system6detail10sequential3seqE
	.align		8
        /*0100*/ 	.dword	_ZN34_INTERNAL_0928794f_4_k_cu__Z4testv6thrust24THRUST_300001_SM_1000_NS6system3cpp3parE
	.align		8
        /*0108*/ 	.dword	_ZN34_INTERNAL_0928794f_4_k_cu__Z4testv6thrust24THRUST_300001_SM_1000_NS12placeholders2_1E
	.align		8
        /*0110*/ 	.dword	_ZN34_INTERNAL_0928794f_4_k_cu__Z4testv6thrust24THRUST_300001_SM_1000_NS12placeholders2_2E
	.align		8
        /*0118*/ 	.dword	_ZN34_INTERNAL_0928794f_4_k_cu__Z4testv6thrust24THRUST_300001_SM_1000_NS12placeholders2_3E
	.align		8
        /*0120*/ 	.dword	_ZN34_INTERNAL_0928794f_4_k_cu__Z4testv6thrust24THRUST_300001_SM_1000_NS12placeholders2_4E
	.align		8
        /*0128*/ 	.dword	_ZN34_INTERNAL_0928794f_4_k_cu__Z4testv6thrust24THRUST_300001_SM_1000_NS12placeholders2_5E
	.align		8
        /*0130*/ 	.dword	_ZN34_INTERNAL_0928794f_4_k_cu__Z4testv6thrust24THRUST_300001_SM_1000_NS12placeholders2_6E
	.align		8
        /*0138*/ 	.dword	_ZN34_INTERNAL_0928794f_4_k_cu__Z4testv6thrust24THRUST_300001_SM_1000_NS12placeholders2_7E
	.align		8
        /*0140*/ 	.dword	_ZN34_INTERNAL_0928794f_4_k_cu__Z4testv6thrust24THRUST_300001_SM_1000_NS12placeholders2_8E
	.align		8
        /*0148*/ 	.dword	_ZN34_INTERNAL_0928794f_4_k_cu__Z4testv6thrust24THRUST_300001_SM_1000_NS12placeholders2_9E
	.align		8
        /*0150*/ 	.dword	_ZN34_INTERNAL_0928794f_4_k_cu__Z4testv6thrust24THRUST_300001_SM_1000_NS12placeholders3_10E
	.align		8
        /*0158*/ 	.dword	_ZN34_INTERNAL_0928794f_4_k_cu__Z4testv6thrust24THRUST_300001_SM_1000_NS3seqE
	.align		8
        /*0160*/ 	.dword	_ZN34_INTERNAL_0928794f_4_k_cu__Z4testv6thrust24THRUST_300001_SM_1000_NS6deviceE


//--------------------- .text._ZN3cub18CUB_300001_SM_10006detail6select23DeviceSelectSweepKernelINS2_10policy_hubIiilLb0ELNS0_10SelectImplE2EE10Policy1000EPiN6thrust24THRUST_300001_SM_1000_NS6detail15normal_iteratorINSA_10device_ptrIiEEEESF_PlNS0_13ScanTileStateIiLb1EEE7is_evenNS0_8NullTypeEiNS2_19streaming_context_tIlLb1EEELS5_2EEEvT0_T1_T2_T3_T4_T5_T6_T7_iT8_NS1_7vsmem_tE --------------------------
	.section	.text._ZN3cub18CUB_300001_SM_10006detail6select23DeviceSelectSweepKernelINS2_10policy_hubIiilLb0ELNS0_10SelectImplE2EE10Policy1000EPiN6thrust24THRUST_300001_SM_1000_NS6detail15normal_iteratorINSA_10device_ptrIiEEEESF_PlNS0_13ScanTileStateIiLb1EEE7is_evenNS0_8NullTypeEiNS2_19streaming_context_tIlLb1EEELS5_2EEEvT0_T1_T2_T3_T4_T5_T6_T7_iT8_NS1_7vsmem_tE,"ax",@progbits
	.align	128
        .global         _ZN3cub18CUB_300001_SM_10006detail6select23DeviceSelectSweepKernelINS2_10policy_hubIiilLb0ELNS0_10SelectImplE2EE10Policy1000EPiN6thrust24THRUST_300001_SM_1000_NS6detail15normal_iteratorINSA_10device_ptrIiEEEESF_PlNS0_13ScanTileStateIiLb1EEE7is_evenNS0_8NullTypeEiNS2_19streaming_context_tIlLb1EEELS5_2EEEvT0_T1_T2_T3_T4_T5_T6_T7_iT8_NS1_7vsmem_tE
        .type           _ZN3cub18CUB_300001_SM_10006detail6select23DeviceSelectSweepKernelINS2_10policy_hubIiilLb0ELNS0_10SelectImplE2EE10Policy1000EPiN6thrust24THRUST_300001_SM_1000_NS6detail15normal_iteratorINSA_10device_ptrIiEEEESF_PlNS0_13ScanTileStateIiLb1EEE7is_evenNS0_8NullTypeEiNS2_19streaming_context_tIlLb1EEELS5_2EEEvT0_T1_T2_T3_T4_T5_T6_T7_iT8_NS1_7vsmem_tE,@function
        .size           _ZN3cub18CUB_300001_SM_10006detail6select23DeviceSelectSweepKernelINS2_10policy_hubIiilLb0ELNS0_10SelectImplE2EE10Policy1000EPiN6thrust24THRUST_300001_SM_1000_NS6detail15normal_iteratorINSA_10device_ptrIiEEEESF_PlNS0_13ScanTileStateIiLb1EEE7is_evenNS0_8NullTypeEiNS2_19streaming_context_tIlLb1EEELS5_2EEEvT0_T1_T2_T3_T4_T5_T6_T7_iT8_NS1_7vsmem_tE,(.L_x_1305 - _ZN3cub18CUB_300001_SM_10006detail6select23DeviceSelectSweepKernelINS2_10policy_hubIiilLb0ELNS0_10SelectImplE2EE10Policy1000EPiN6thrust24THRUST_300001_SM_1000_NS6detail15normal_iteratorINSA_10device_ptrIiEEEESF_PlNS0_13ScanTileStateIiLb1EEE7is_evenNS0_8NullTypeEiNS2_19streaming_context_tIlLb1EEELS5_2EEEvT0_T1_T2_T3_T4_T5_T6_T7_iT8_NS1_7vsmem_tE)
        .other          _ZN3cub18CUB_300001_SM_10006detail6select23DeviceSelectSweepKernelINS2_10policy_hubIiilLb0ELNS0_10SelectImplE2EE10Policy1000EPiN6thrust24THRUST_300001_SM_1000_NS6detail15normal_iteratorINSA_10device_ptrIiEEEESF_PlNS0_13ScanTileStateIiLb1EEE7is_evenNS0_8NullTypeEiNS2_19streaming_context_tIlLb1EEELS5_2EEEvT0_T1_T2_T3_T4_T5_T6_T7_iT8_NS1_7vsmem_tE,@"STO_CUDA_ENTRY STV_DEFAULT"
_ZN3cub18CUB_300001_SM_10006detail6select23DeviceSelectSweepKernelINS2_10policy_hubIiilLb0ELNS0_10SelectImplE2EE10Policy1000EPiN6thrust24THRUST_300001_SM_1000_NS6detail15normal_iteratorINSA_10device_ptrIiEEEESF_PlNS0_13ScanTileStateIiLb1EEE7is_evenNS0_8NullTypeEiNS2_19streaming_context_tIlLb1EEELS5_2EEEvT0_T1_T2_T3_T4_T5_T6_T7_iT8_NS1_7vsmem_tE:
.text._ZN3cub18CUB_300001_SM_10006detail6select23DeviceSelectSweepKernelINS2_10policy_hubIiilLb0ELNS0_10SelectImplE2EE10Policy1000EPiN6thrust24THRUST_300001_SM_1000_NS6detail15normal_iteratorINSA_10device_ptrIiEEEESF_PlNS0_13ScanTileStateIiLb1EEE7is_evenNS0_8NullTypeEiNS2_19streaming_context_tIlLb1EEELS5_2EEEvT0_T1_T2_T3_T4_T5_T6_T7_iT8_NS1_7vsmem_tE:
[----:B------:R-:W-:Y:S08]  /*0000*/  LDC R1, c[0x0][0x37c] ;  /* 0x0000df00ff017b82 */ /* 0x000ff00000000800 */
[----:B------:R-:W-:Y:S01]  /*0010*/  S2UR UR4, SR_CTAID.X ;  /* 0x00000000000479c3 */ /* 0x000fe20000002500 */
[----:B------:R-:W0:Y:S01]  /*0020*/  LDCU UR5, c[0x0][0x374] ;  /* 0x00006e80ff0577ac */ /* 0x000e220008000800 */
[----:B------:R-:W1:Y:S06]  /*0030*/  LDCU UR7, c[0x0][0x3b0] ;  /* 0x00007600ff0777ac */ /* 0x000e6c0008000800 */
[----:B------:R-:W0:Y:S01]  /*0040*/  S2UR UR6, SR_CTAID.Y ;  /* 0x00000000000679c3 */ /* 0x000e220000002600 */
[----:B------:R-:W2:Y:S01]  /*0050*/  LDCU.64 UR8, c[0x0][0x358] ;  /* 0x00006b00ff0877ac */ /* 0x000ea20008000a00 */
[----:B0-----:R-:W-:-:S02]  /*0060*/  UIMAD UR4, UR4, UR5, UR6 ;  /* 0x00000005040472a4 */ /* 0x001fc4000f8e0206 */
[----:B-1----:R-:W-:Y:S02]  /*0070*/  UIADD3 UR5, UPT, UPT, UR7, -0x1, URZ ;  /* 0xffffffff07057890 */ /* 0x002fe4000fffe0ff */
[----:B------:R-:W-:Y:S02]  /*0080*/  UIMAD UR7, UR4, 0x1340, URZ ;  /* 0x00001340040778a4 */ /* 0x000fe4000f8e02ff */
[----:B------:R-:W-:Y:S02]  /*0090*/  UISETP.GE.AND UP0, UPT, UR4, UR5, UPT ;  /* 0x000000050400728c */ /* 0x000fe4000bf06270 */
[----:B------:R-:W-:-:S07]  /*00a0*/  IMAD.U32 R44, RZ, RZ, UR4 ;  /* 0x00000004ff2c7e24 */ /* 0x000fce000f8e00ff */
[----:B--2---:R-:W-:Y:S05]  /*00b0*/  BRA.U UP0, `(.L_x_0) ;  /* 0x0000006900d07547 */ /* 0x004fea000b800000 */
[----:B------:R-:W-:-:S13]  /*00c0*/  ISETP.NE.AND P0, PT, R44, RZ, PT ;  /* 0x000000ff2c00720c */ /* 0x000fda0003f05270 */
[----:B------:R-:W-:Y:S05]  /*00d0*/  @P0 BRA `(.L_x_1) ;  /* 0x0000002c007c0947 */ /* 0x000fea0003800000 */
[----:B------:R-:W0:Y:S01]  /*00e0*/  S2R R0, SR_TID.X ;  /* 0x0000000000007919 */ /* 0x000e220000002100 */
[----:B------:R-:W1:Y:S01]  /*00f0*/  LDC.64 R24, c[0x0][0x3c8] ;  /* 0x0000f200ff187b82 */ /* 0x000e620000000a00 */
[----:B------:R-:W2:Y:S01]  /*0100*/  LDCU.U8 UR6, c[0x0][0x3b8] ;  /* 0x00007700ff0677ac */ /* 0x000ea20008000000 */
[----:B------:R-:W3:Y:S01]  /*0110*/  LDCU.64 UR4, c[0x0][0x380] ;  /* 0x00007000ff0477ac */ /* 0x000ee20008000a00 */
[----:B------:R-:W4:Y:S01]  /*0120*/  LDCU.64 UR10, c[0x0][0x388] ;  /* 0x00007100ff0a77ac */ /* 0x000f220008000a00 */
[----:B--2---:R-:W-:-:S04]  /*0130*/  ISETP.NE.AND P0, PT, RZ, UR6, PT ;  /* 0x00000006ff007c0c */ /* 0x004fc8000bf05270 */
[----:B-1----:R-:W-:Y:S02]  /*0140*/  SEL R2, R24, RZ, !P0 ;  /* 0x000000ff18027207 */ /* 0x002fe40004000000 */
[----:B------:R-:W-:Y:S01]  /*0150*/  SEL R3, R25, RZ, !P0 ;  /* 0x000000ff19037207 */ /* 0x000fe20004000000 */
[----:B0-----:R-:W-:-:S05]  /*0160*/  IMAD R47, R0, 0xe, RZ ;  /* 0x0000000e002f7824 */ /* 0x001fca00078e02ff */
[----:B------:R-:W-:-:S04]  /*0170*/  IADD3 R2, P0, P1, R47, UR7, R2 ;  /* 0x000000072f027c10 */ /* 0x000fc8000f91e002 */
[----:B------:R-:W-:Y:S01]  /*0180*/  IADD3.X R3, PT, PT, RZ, R3, RZ, P0, P1 ;  /* 0x00000003ff037210 */ /* 0x000fe200007e24ff */
[----:B------:R-:W-:-:S03]  /*0190*/  IMAD.SHL.U32 R26, R2, 0x4, RZ ;  /* 0x00000004021a7824 */ /* 0x000fc600078e00ff */
[----:B------:R-:W-:Y:S02]  /*01a0*/  SHF.L.U64.HI R2, R2, 0x2, R3 ;  /* 0x0000000202027819 */ /* 0x000fe40000010203 */
[C---:B---3--:R-:W-:Y:S02]  /*01b0*/  IADD3 R12, P0, PT, R26.reuse, UR4, RZ ;  /* 0x000000041a0c7c10 */ /* 0x048fe4000ff1e0ff */
[----:B----4-:R-:W-:Y:S02]  /*01c0*/  IADD3 R26, P1, PT, R26, UR10, RZ ;  /* 0x0000000a1a1a7c10 */ /* 0x010fe4000ff3e0ff */
[C---:B------:R-:W-:Y:S02]  /*01d0*/  IADD3.X R13, PT, PT, R2.reuse, UR5, RZ, P0, !PT ;  /* 0x00000005020d7c10 */ /* 0x040fe400087fe4ff */
[----:B------:R-:W-:-:S03]  /*01e0*/  IADD3.X R27, PT, PT, R2, UR11, RZ, P1, !PT ;  /* 0x0000000b021b7c10 */ /* 0x000fc60008ffe4ff */
[----:B------:R-:W2:Y:S04]  /*01f0*/  LDG.E R19, desc[UR8][R12.64] ;  /* 0x000000080c137981 */ /* 0x000ea8000c1e1900 */
[----:B------:R-:W3:Y:S04]  /*0200*/  LDG.E R18, desc[UR8][R12.64+0x4] ;  /* 0x000004080c127981 */ /* 0x000ee8000c1e1900 */
[----:B------:R-:W4:Y:S04]  /*0210*/  LDG.E R17, desc[UR8][R12.64+0x8] ;  /* 0x000008080c117981 */ /* 0x000f28000c1e1900 */
[----:B------:R-:W5:Y:S04]  /*0220*/  LDG.E R16, desc[UR8][R12.64+0xc] ;  /* 0x00000c080c107981 */ /* 0x000f68000c1e1900 */
        /* <DEDUP_REMOVED lines=9> */
[----:B------:R0:W5:Y:S01]  /*02c0*/  LDG.E R2, desc[UR8][R12.64+0x34] ;  /* 0x000034080c027981 */ /* 0x000162000c1e1900 */
[----:B------:R-:W-:Y:S06]  /*02d0*/  BAR.SYNC.DEFER_BLOCKING 0x0 ;  /* 0x0000000000007b1d */ /* 0x000fec0000010000 */
[----:B------:R-:W2:Y:S04]  /*02e0*/  LDG.E R14, desc[UR8][R26.64] ;  /* 0x000000081a0e7981 */ /* 0x000ea8000c1e1900 */
[----:B------:R-:W3:Y:S04]  /*02f0*/  LDG.E R15, desc[UR8][R26.64+0x4] ;  /* 0x000004081a0f7981 */ /* 0x000ee8000c1e1900 */
[----:B------:R-:W0:Y:S04]  /*0300*/  LDG.E R21, desc[UR8][R26.64+0xc] ;  /* 0x00000c081a157981 */ /* 0x000e28000c1e1900 */
        /* <DEDUP_REMOVED lines=11> */
[----:B------:R-:W1:Y:S01]  /*03c0*/  S2UR UR5, SR_CgaCtaId ;  /* 0x00000000000579c3 */ /* 0x000e620000008800 */
[----:B------:R-:W-:-:S02]  /*03d0*/  UMOV UR4, 0x400 ;  /* 0x0000040000047882 */ /* 0x000fc40000000000 */
[----:B-1----:R-:W-:-:S05]  /*03e0*/  ULEA UR4, UR5, UR4, 0x18 ;  /* 0x0000000405047291 */ /* 0x002fca000f8ec0ff */
[----:B------:R-:W-:Y:S01]  /*03f0*/  BAR.SYNC.DEFER_BLOCKING 0x0 ;  /* 0x0000000000007b1d */ /* 0x000fe20000010000 */
[----:B--2---:R-:W-:Y:S02]  /*0400*/  LOP3.LUT R44, R14, 0x1, RZ, 0xc0, !PT ;  /* 0x000000010e2c7812 */ /* 0x004fe400078ec0ff */
[----:B---3--:R-:W-:Y:S02]  /*0410*/  LOP3.LUT R14, R15, 0x1, RZ, 0xc0, !PT ;  /* 0x000000010f0e7812 */ /* 0x008fe400078ec0ff */
[C---:B------:R-:W-:Y:S02]  /*0420*/  ISETP.NE.AND P0, PT, R44.reuse, RZ, PT ;  /* 0x000000ff2c00720c */ /* 0x040fe40003f05270 */
[----:B0-----:R-:W-:Y:S02]  /*0430*/  LOP3.LUT R13, R21, 0x1, RZ, 0xc0, !PT ;  /* 0x00000001150d7812 */ /* 0x001fe400078ec0ff */
[----:B------:R-:W-:Y:S02]  /*0440*/  LOP3.LUT R44, R44, 0x1, RZ, 0x3c, !PT ;  /* 0x000000012c2c7812 */ /* 0x000fe400078e3cff */
[----:B----4-:R-:W-:-:S02]  /*0450*/  LOP3.LUT R15, R20, 0x1, RZ, 0xc0, !PT ;  /* 0x00000001140f7812 */ /* 0x010fc400078ec0ff */
[----:B------:R-:W-:Y:S02]  /*0460*/  LOP3.LUT R21, R14, 0x1, RZ, 0x3c, !PT ;  /* 0x000000010e157812 */ /* 0x000fe400078e3cff */
[----:B-----5:R-:W-:Y:S02]  /*0470*/  LOP3.LUT R12, R22, 0x1, RZ, 0xc0, !PT ;  /* 0x00000001160c7812 */ /* 0x020fe400078ec0ff */
[----:B------:R-:W-:Y:S01]  /*0480*/  LOP3.LUT R22, R15, 0x1, RZ, 0x3c, !PT ;  /* 0x000000010f167812 */ /* 0x000fe200078e3cff */
[----:B------:R-:W-:Y:S01]  /*0490*/  IMAD.IADD R23, R44, 0x1, R21 ;  /* 0x000000012c177824 */ /* 0x000fe200078e0215 */
[----:B------:R-:W-:Y:S02]  /*04a0*/  LOP3.LUT R50, R50, 0x1, RZ, 0xc0, !PT ;  /* 0x0000000132327812 */ /* 0x000fe400078ec0ff */
[----:B------:R-:W-:Y:S01]  /*04b0*/  LOP3.LUT R26, R13, 0x1, RZ, 0x3c, !PT ;  /* 0x000000010d1a7812 */ /* 0x000fe200078e3cff */
[----:B------:R-:W-:Y:S01]  /*04c0*/  IMAD.IADD R28, R22, 0x1, R23 ;  /* 0x00000001161c7824 */ /* 0x000fe200078e0217 */
[----:B------:R-:W-:-:S02]  /*04d0*/  LOP3.LUT R48, R48, 0x1, RZ, 0xc0, !PT ;  /* 0x0000000130307812 */ /* 0x000fc400078ec0ff */
[----:B------:R-:W-:Y:S02]  /*04e0*/  LOP3.LUT R27, R12, 0x1, RZ, 0x3c, !PT ;  /* 0x000000010c1b7812 */ /* 0x000fe400078e3cff */
[----:B------:R-:W-:Y:S02]  /*04f0*/  LOP3.LUT R29, R29, 0x1, RZ, 0xc0, !PT ;  /* 0x000000011d1d7812 */ /* 0x000fe400078ec0ff */
[----:B------:R-:W-:Y:S02]  /*0500*/  LOP3.LUT R30, R50, 0x1, RZ, 0x3c, !PT ;  /* 0x00000001321e7812 */ /* 0x000fe400078e3cff */
[----:B------:R-:W-:Y:S02]  /*0510*/  LOP3.LUT R31, R48, 0x1, RZ, 0x3c, !PT ;  /* 0x00000001301f7812 */ /* 0x000fe400078e3cff */
[----:B------:R-:W-:Y:S02]  /*0520*/  IADD3 R20, PT, PT, R27, R26, R28 ;  /* 0x0000001a1b147210 */ /* 0x000fe40007ffe01c */
[----:B------:R-:W-:-:S02]  /*0530*/  LOP3.LUT R32, R32, 0x1, RZ, 0xc0, !PT ;  /* 0x0000000120207812 */ /* 0x000fc400078ec0ff */
[----:B------:R-:W-:Y:S02]  /*0540*/  LOP3.LUT R34, R29, 0x1, RZ, 0x3c, !PT ;  /* 0x000000011d227812 */ /* 0x000fe400078e3cff */
[----:B------:R-:W-:Y:S02]  /*0550*/  IADD3 R41, PT, PT, R31, R30, R20 ;  /* 0x0000001e1f297210 */ /* 0x000fe40007ffe014 */
[----:B------:R-:W-:Y:S02]  /*0560*/  LOP3.LUT R37, R32, 0x1, RZ, 0x3c, !PT ;  /* 0x0000000120257812 */ /* 0x000fe400078e3cff */
        /* <DEDUP_REMOVED lines=12> */
[----:B------:R-:W-:Y:S02]  /*0630*/  IADD3 R49, PT, PT, R20, R45, R46 ;  /* 0x0000002d14317210 */ /* 0x000fe40007ffe02e */
[----:B------:R-:W-:-:S05]  /*0640*/  LOP3.LUT R46, R43, 0x1, RZ, 0x3c, !PT ;  /* 0x000000012b2e7812 */ /* 0x000fca00078e3cff */
[----:B------:R-:W-:-:S05]  /*0650*/  IMAD.IADD R46, R46, 0x1, R49 ;  /* 0x000000012e2e7824 */ /* 0x000fca00078e0231 */
[----:B------:R-:W0:Y:S02]  /*0660*/  SHFL.UP P1, R49, R46, 0x1, RZ ;  /* 0x042000002e317989 */ /* 0x000e2400000200ff */
[----:B0-----:R-:W-:Y:S01]  /*0670*/  @P1 IMAD.IADD R49, R46, 0x1, R49 ;  /* 0x000000012e311824 */ /* 0x001fe200078e0231 */
[----:B------:R-:W-:-:S04]  /*0680*/  ISETP.NE.AND P1, PT, R14, RZ, PT ;  /* 0x000000ff0e00720c */ /* 0x000fc80003f25270 */
[----:B------:R-:W0:Y:S02]  /*0690*/  SHFL.UP P2, R14, R49, 0x2, RZ ;  /* 0x04400000310e7989 */ /* 0x000e2400000400ff */
[----:B0-----:R-:W-:-:S05]  /*06a0*/  @P2 IMAD.IADD R14, R49, 0x1, R14 ;  /* 0x00000001310e2824 */ /* 0x001fca00078e020e */
[----:B------:R-:W0:Y:S02]  /*06b0*/  SHFL.UP P2, R53, R14, 0x4, RZ ;  /* 0x048000000e357989 */ /* 0x000e2400000400ff */
[----:B0-----:R-:W-:-:S05]  /*06c0*/  @P2 IMAD.IADD R53, R14, 0x1, R53 ;  /* 0x000000010e352824 */ /* 0x001fca00078e0235 */
[----:B------:R-:W0:Y:S01]  /*06d0*/  SHFL.UP P2, R52, R53, 0x8, RZ ;  /* 0x0500000035347989 */ /* 0x000e2200000400ff */
[----:B------:R-:W1:Y:S01]  /*06e0*/  S2R R14, SR_LANEID ;  /* 0x00000000000e7919 */ /* 0x000e620000000000 */
[----:B0-----:R-:W-:-:S05]  /*06f0*/  @P2 IMAD.IADD R52, R53, 0x1, R52 ;  /* 0x0000000135342824 */ /* 0x001fca00078e0234 */
[----:B------:R-:W0:Y:S01]  /*0700*/  SHFL.UP P4, R51, R52, 0x10, RZ ;  /* 0x0600000034337989 */ /* 0x000e2200000800ff */
[----:B-1----:R-:W-:Y:S02]  /*0710*/  ISETP.NE.AND P2, PT, R14, 0x1f, PT ;  /* 0x0000001f0e00780c */ /* 0x002fe40003f45270 */
[----:B------:R-:W-:-:S11]  /*0720*/  ISETP.NE.AND P5, PT, R13, RZ, PT ;  /* 0x000000ff0d00720c */ /* 0x000fd60003fa5270 */
[----:B------:R-:W-:Y:S01]  /*0730*/  @!P2 SHF.R.U32.HI R13, RZ, 0x3, R0 ;  /* 0x00000003ff0da819 */ /* 0x000fe20000011600 */
[----:B0-----:R-:W-:-:S03]  /*0740*/  @P4 IMAD.IADD R51, R52, 0x1, R51 ;  /* 0x0000000134334824 */ /* 0x001fc600078e0233 */
[----:B------:R-:W-:-:S05]  /*0750*/  @!P2 LOP3.LUT R53, R13, 0x7c, RZ, 0xc0, !PT ;  /* 0x0000007c0d35a812 */ /* 0x000fca00078ec0ff */
[----:B------:R-:W-:Y:S01]  /*0760*/  @!P2 STS [R53+UR4], R51 ;  /* 0x000000333500a988 */ /* 0x000fe20008000804 */
[----:B------:R-:W-:Y:S01]  /*0770*/  BAR.SYNC.DEFER_BLOCKING 0x0 ;  /* 0x0000000000007b1d */ /* 0x000fe20000010000 */
[----:B------:R-:W-:Y:S02]  /*0780*/  ISETP.NE.AND P6, PT, R15, RZ, PT ;  /* 0x000000ff0f00720c */ /* 0x000fe40003fc5270 */
[----:B------:R-:W-:Y:S02]  /*0790*/  ISETP.NE.AND P3, PT, R14, RZ, PT ;  /* 0x000000ff0e00720c */ /* 0x000fe40003f65270 */
[----:B------:R-:W-:Y:S02]  /*07a0*/  ISETP.NE.AND P4, PT, R12, RZ, PT ;  /* 0x000000ff0c00720c */ /* 0x000fe40003f85270 */
[----:B------:R-:W0:Y:S01]  /*07b0*/  LDS.128 R12, [UR4] ;  /* 0x00000004ff0c7984 */ /* 0x000e220008000c00 */
[----:B------:R-:W-:Y:S01]  /*07c0*/  IMAD.IADD R49, R51, 0x1, -R46 ;  /* 0x0000000133317824 */ /* 0x000fe200078e0a2e */
[----:B------:R-:W-:-:S04]  /*07d0*/  SHF.R.U32.HI R46, RZ, 0x5, R0 ;  /* 0x00000005ff2e7819 */ /* 0x000fc80000011600 */
[----:B------:R-:W-:Y:S02]  /*07e0*/  ISETP.NE.AND P2, PT, R46, 0x2, PT ;  /* 0x000000022e00780c */ /* 0x000fe40003f45270 */
[----:B------:R-:W-:Y:S02]  /*07f0*/  SEL R49, R49, RZ, P3 ;  /* 0x000000ff31317207 */ /* 0x000fe40001800000 */
[----:B------:R-:W-:Y:S01]  /*0800*/  ISETP.NE.AND P3, PT, R50, RZ, PT ;  /* 0x000000ff3200720c */ /* 0x000fe20003f65270 */
[----:B0-----:R-:W-:-:S04]  /*0810*/  IMAD.IADD R13, R12, 0x1, R13 ;  /* 0x000000010c0d7824 */ /* 0x001fc800078e020d */
[----:B------:R-:W-:Y:S01]  /*0820*/  IMAD.IADD R14, R14, 0x1, R13 ;  /* 0x000000010e0e7824 */ /* 0x000fe200078e020d */
[----:B------:R-:W-:Y:S02]  /*0830*/  SEL R12, R13, R12, !P2 ;  /* 0x0000000c0d0c7207 */ /* 0x000fe40005000000 */
[----:B------:R-:W-:Y:S01]  /*0840*/  ISETP.NE.AND P2, PT, R46, 0x3, PT ;  /* 0x000000032e00780c */ /* 0x000fe20003f45270 */
[----:B------:R-:W-:-:S03]  /*0850*/  IMAD.IADD R51, R15, 0x1, R14 ;  /* 0x000000010f337824 */ /* 0x000fc600078e020e */
[----:B------:R-:W-:Y:S02]  /*0860*/  SEL R50, R14, R12, !P2 ;  /* 0x0000000c0e327207 */ /* 0x000fe40005000000 */
[----:B------:R-:W0:Y:S01]  /*0870*/  LDS.128 R12, [UR4+0x10] ;  /* 0x00001004ff0c7984 */ /* 0x000e220008000c00 */
[----:B------:R-:W-:-:S04]  /*0880*/  ISETP.NE.AND P2, PT, R46, 0x4, PT ;  /* 0x000000042e00780c */ /* 0x000fc80003f45270 */
[C---:B------:R-:W-:Y:S02]  /*0890*/  SEL R50, R51.reuse, R50, !P2 ;  /* 0x0000003233327207 */ /* 0x040fe40005000000 */
[----:B------:R-:W-:Y:S01]  /*08a0*/  ISETP.NE.AND P2, PT, R46, 0x5, PT ;  /* 0x000000052e00780c */ /* 0x000fe20003f45270 */
[----:B0-----:R-:W-:-:S04]  /*08b0*/  IMAD.IADD R12, R51, 0x1, R12 ;  /* 0x00000001330c7824 */ /* 0x001fc800078e020c */
[----:B------:R-:W-:Y:S01]  /*08c0*/  IMAD.IADD R13, R13, 0x1, R12 ;  /* 0x000000010d0d7824 */ /* 0x000fe200078e020c */
[----:B------:R-:W-:Y:S02]  /*08d0*/  SEL R50, R12, R50, !P2 ;  /* 0x000000320c327207 */ /* 0x000fe40005000000 */
[----:B------:R-:W-:Y:S01]  /*08e0*/  ISETP.NE.AND P2, PT, R46, 0x6, PT ;  /* 0x000000062e00780c */ /* 0x000fe20003f45270 */
[----:B------:R-:W-:-:S03]  /*08f0*/  IMAD.IADD R14, R14, 0x1, R13 ;  /* 0x000000010e0e7824 */ /* 0x000fc600078e020d */
        /* <DEDUP_REMOVED lines=11> */
[----:B------:R-:W-:-:S04]  /*09b0*/  ISETP.NE.AND P2, PT, R46, 0xa, PT ;  /* 0x0000000a2e00780c */ /* 0x000fc80003f45270 */
[----:B------:R-:W-:Y:S02]  /*09c0*/  SEL R50, R13, R50, !P2 ;  /* 0x000000320d327207 */ /* 0x000fe40005000000 */
[----:B------:R-:W-:Y:S01]  /*09d0*/  ISETP.GE.U32.AND P2, PT, R0, 0x20, PT ;  /* 0x000000200000780c */ /* 0x000fe20003f46070 */
[----:B------:R-:W-:-:S03]  /*09e0*/  IMAD.IADD R13, R14, 0x1, R13 ;  /* 0x000000010e0d7824 */ /* 0x000fc600078e020d */
[----:B------:R-:W-:-:S05]  /*09f0*/  SEL R12, R50, RZ, P2 ;  /* 0x000000ff320c7207 */ /* 0x000fca0001000000 */
[----:B------:R-:W-:Y:S01]  /*0a00*/  IMAD.IADD R12, R12, 0x1, R49 ;  /* 0x000000010c0c7824 */ /* 0x000fe200078e0231 */
[----:B------:R-:W-:-:S03]  /*0a10*/  IADD3 R49, PT, PT, -R13, 0x1340, RZ ;  /* 0x000013400d317810 */ /* 0x000fc60007ffe1ff */
[C---:B------:R-:W-:Y:S01]  /*0a20*/  IMAD.IADD R46, R47.reuse, 0x1, -R12 ;  /* 0x000000012f2e7824 */ /* 0x040fe200078e0a0c */
[----:B------:R-:W-:Y:S01]  /*0a30*/  IADD3 R14, PT, PT, R47, -R12, -R44 ;  /* 0x8000000c2f0e7210 */ /* 0x000fe20007ffe82c */
[----:B------:R-:W-:-:S04]  /*0a40*/  IMAD.IADD R15, R12, 0x1, R49 ;  /* 0x000000010c0f7824 */ /* 0x000fc800078e0231 */
[----:B------:R-:W-:Y:S01]  /*0a50*/  VIADD R14, R14, 0x1 ;  /* 0x000000010e0e7836 */ /* 0x000fe20000000000 */
[----:B------:R-:W-:Y:S01]  /*0a60*/  SEL R46, R15, R46, !P0 ;  /* 0x0000002e0f2e7207 */ /* 0x000fe20004000000 */
[----:B------:R-:W-:Y:S01]  /*0a70*/  IMAD.IADD R15, R44, 0x1, R15 ;  /* 0x000000012c0f7824 */ /* 0x000fe200078e020f */
[----:B------:R-:W-:Y:S02]  /*0a80*/  ISETP.NE.AND P0, PT, R29, RZ, PT ;  /* 0x000000ff1d00720c */ /* 0x000fe40003f05270 */
[--C-:B------:R-:W-:Y:S01]  /*0a90*/  IADD3 R29, PT, PT, R47, -R23, -R12.reuse ;  /* 0x800000172f1d7210 */ /* 0x100fe20007ffe80c */
[----:B------:R-:W-:Y:S01]  /*0aa0*/  IMAD.IADD R28, R28, 0x1, R12 ;  /* 0x000000011c1c7824 */ /* 0x000fe200078e020c */
[----:B------:R-:W-:Y:S01]  /*0ab0*/  SEL R23, R15, R14, !P1 ;  /* 0x0000000e0f177207 */ /* 0x000fe20004800000 */
[----:B------:R-:W-:Y:S02]  /*0ac0*/  IMAD.IADD R15, R21, 0x1, R15 ;  /* 0x00000001150f7824 */ /* 0x000fe400078e020f */
[----:B------:R-:W-:-:S02]  /*0ad0*/  VIADD R21, R29, 0x2 ;  /* 0x000000021d157836 */ /* 0x000fc40000000000 */
[----:B------:R-:W-:Y:S02]  /*0ae0*/  IMAD.IADD R14, R26, 0x1, R28 ;  /* 0x000000011a0e7824 */ /* 0x000fe400078e021c */
[----:B------:R-:W-:Y:S01]  /*0af0*/  IMAD.IADD R29, R22, 0x1, R15 ;  /* 0x00000001161d7824 */ /* 0x000fe200078e020f */
[----:B------:R-:W-:Y:S02]  /*0b00*/  SEL R21, R15, R21, !P6 ;  /* 0x000000150f157207 */ /* 0x000fe40007000000 */
[C---:B------:R-:W-:Y:S01]  /*0b10*/  IADD3 R22, PT, PT, R47.reuse, 0x4, -R14 ;  /* 0x000000042f167810 */ /* 0x040fe20007ffe80e */
[----:B------:R-:W-:Y:S01]  /*0b20*/  IMAD.IADD R15, R26, 0x1, R29 ;  /* 0x000000011a0f7824 */ /* 0x000fe200078e021d */
[----:B------:R-:W-:Y:S01]  /*0b30*/  IADD3 R28, PT, PT, R47, 0x3, -R28 ;  /* 0x000000032f1c7810 */ /* 0x000fe20007ffe81c */
[----:B------:R-:W-:-:S03]  /*0b40*/  IMAD.IADD R14, R27, 0x1, R14 ;  /* 0x000000011b0e7824 */ /* 0x000fc600078e020e */
[----:B------:R-:W-:Y:S01]  /*0b50*/  SEL R22, R15, R22, !P4 ;  /* 0x000000160f167207 */ /* 0x000fe20006000000 */
[----:B------:R-:W-:Y:S01]  /*0b60*/  IMAD.IADD R15, R27, 0x1, R15 ;  /* 0x000000011b0f7824 */ /* 0x000fe200078e020f */
[----:B------:R-:W-:Y:S02]  /*0b70*/  ISETP.NE.AND P4, PT, R0, RZ, PT ;  /* 0x000000ff0000720c */ /* 0x000fe40003f85270 */
[----:B------:R-:W-:Y:S01]  /*0b80*/  SEL R26, R29, R28, !P5 ;  /* 0x0000001c1d1a7207 */ /* 0x000fe20006800000 */
[C-C-:B------:R-:W-:Y:S01]  /*0b90*/  IMAD.IADD R28, R30.reuse, 0x1, R14.reuse ;  /* 0x000000011e1c7824 */ /* 0x140fe200078e020e */
[----:B------:R-:W-:Y:S01]  /*0ba0*/  IADD3 R27, PT, PT, R47, 0x5, -R14 ;  /* 0x000000052f1b7810 */ /* 0x000fe20007ffe80e */
[----:B------:R-:W-:Y:S01]  /*0bb0*/  IMAD.IADD R30, R30, 0x1, R15 ;  /* 0x000000011e1e7824 */ /* 0x000fe200078e020f */
[----:B------:R-:W-:Y:S02]  /*0bc0*/  ISETP.NE.AND P2, PT, R48, RZ, PT ;  /* 0x000000ff3000720c */ /* 0x000fe40003f45270 */
[----:B------:R-:W-:-:S02]  /*0bd0*/  SEL R27, R15, R27, !P3 ;  /* 0x0000001b0f1b7207 */ /* 0x000fc40005800000 */
[C---:B------:R-:W-:Y:S02]  /*0be0*/  IADD3 R14, PT, PT, R47.reuse, 0x6, -R28 ;  /* 0x000000062f0e7810 */ /* 0x040fe40007ffe81c */
[----:B------:R-:W-:Y:S02]  /*0bf0*/  IADD3 R15, PT, PT, R47, -R28, -R31 ;  /* 0x8000001c2f0f7210 */ /* 0x000fe40007ffe81f */
[----:B------:R-:W-:-:S03]  /*0c00*/  SEL R28, R30, R14, !P2 ;  /* 0x0000000e1e1c7207 */ /* 0x000fc60005000000 */
[----:B------:R-:W-:Y:S02]  /*0c10*/  VIADD R29, R15, 0x7 ;  /* 0x000000070f1d7836 */ /* 0x000fe40000000000 */
[----:B------:R-:W0:Y:S01]  /*0c20*/  @!P4 LDC.64 R14, c[0x0][0x3a0] ;  /* 0x0000e800ff0ecb82 */ /* 0x000e220000000a00 */
[----:B------:R-:W-:Y:S02]  /*0c30*/  IMAD.IADD R30, R31, 0x1, R30 ;  /* 0x000000011f1e7824 */ /* 0x000fe400078e021e */
[--C-:B------:R-:W-:Y:S01]  /*0c40*/  IMAD.IADD R42, R42, 0x1, R12.reuse ;  /* 0x000000012a2a7824 */ /* 0x100fe200078e020c */
[----:B------:R-:W-:Y:S02]  /*0c50*/  IADD3 R12, PT, PT, R47, -R38, -R12 ;  /* 0x800000262f0c7210 */ /* 0x000fe40007ffe80c */
[----:B------:R-:W-:Y:S01]  /*0c60*/  SEL R29, R30, R29, !P0 ;  /* 0x0000001d1e1d7207 */ /* 0x000fe20004000000 */
[----:B------:R-:W-:Y:S01]  /*0c70*/  IMAD.IADD R30, R34, 0x1, R30 ;  /* 0x00000001221e7824 */ /* 0x000fe200078e021e */
[----:B------:R-:W-:Y:S01]  /*0c80*/  ISETP.NE.AND P1, PT, R32, RZ, PT ;  /* 0x000000ff2000720c */ /* 0x000fe20003f25270 */
[----:B------:R-:W-:-:S05]  /*0c90*/  VIADD R12, R12, 0x8 ;  /* 0x000000080c0c7836 */ /* 0x000fca0000000000 */
[----:B------:R-:W-:Y:S01]  /*0ca0*/  SEL R31, R30, R12, !P1 ;  /* 0x0000000c1e1f7207 */ /* 0x000fe20004800000 */
[----:B------:R-:W-:Y:S01]  /*0cb0*/  @!P4 IMAD.MOV.U32 R12, RZ, RZ, 0x65 ;  /* 0x00000065ff0cc424 */ /* 0x000fe200078e00ff */
[----:B------:R-:W-:Y:S01]  /*0cc0*/  ISETP.NE.AND P3, PT, R36, RZ, PT ;  /* 0x000000ff2400720c */ /* 0x000fe20003f65270 */
[C---:B------:R-:W-:Y:S02]  /*0cd0*/  IMAD.IADD R36, R40.reuse, 0x1, R42 ;  /* 0x0000000128247824 */ /* 0x040fe400078e022a */
[----:B------:R-:W-:Y:S01]  /*0ce0*/  IMAD.IADD R37, R37, 0x1, R30 ;  /* 0x0000000125257824 */ /* 0x000fe200078e021e */
[----:B0-----:R0:W-:Y:S01]  /*0cf0*/  @!P4 ST.E.64.STRONG.GPU desc[UR8][R14.64+0x100], R12 ;  /* 0x0001000c0e00c985 */ /* 0x0011e2000c10fb08 */
[----:B------:R-:W-:Y:S01]  /*0d00*/  IMAD.IADD R34, R41, 0x1, R36 ;  /* 0x0000000129227824 */ /* 0x000fe200078e0224 */
[----:B------:R-:W-:Y:S01]  /*0d10*/  ISETP.NE.AND P0, PT, R43, RZ, PT ;  /* 0x000000ff2b00720c */ /* 0x000fe20003f05270 */
[----:B------:R-:W-:Y:S02]  /*0d20*/  IMAD.IADD R40, R40, 0x1, R37 ;  /* 0x0000000128287824 */ /* 0x000fe400078e0225 */
[----:B------:R-:W-:Y:S01]  /*0d30*/  IMAD.IADD R38, R45, 0x1, R34 ;  /* 0x000000012d267824 */ /* 0x000fe200078e0222 */
[----:B------:R-:W-:Y:S01]  /*0d40*/  ISETP.NE.AND P6, PT, R33, RZ, PT ;  /* 0x000000ff2100720c */ /* 0x000fe20003fc5270 */
[----:B------:R-:W-:-:S03]  /*0d50*/  IMAD.IADD R41, R41, 0x1, R40 ;  /* 0x0000000129297824 */ /* 0x000fc600078e0228 */
[C---:B------:R-:W-:Y:S02]  /*0d60*/  IADD3 R33, PT, PT, R47.reuse, 0xc, -R38 ;  /* 0x0000000c2f217810 */ /* 0x040fe40007ffe826 */
[----:B------:R-:W-:Y:S01]  /*0d70*/  IADD3 R38, PT, PT, R47, -R38, -R20 ;  /* 0x800000262f267210 */ /* 0x000fe20007ffe814 */
[----:B------:R-:W-:Y:S01]  /*0d80*/  IMAD.IADD R45, R45, 0x1, R41 ;  /* 0x000000012d2d7824 */ /* 0x000fe200078e0229 */
[----:B------:R-:W-:Y:S01]  /*0d90*/  LEA R46, R46, UR4, 0x2 ;  /* 0x000000042e2e7c11 */ /* 0x000fe2000f8e10ff */
[----:B------:R-:W-:Y:S01]  /*0da0*/  BAR.SYNC.DEFER_BLOCKING 0x0 ;  /* 0x0000000000007b1d */ /* 0x000fe20000010000 */
[----:B------:R-:W-:Y:S01]  /*0db0*/  IADD3 R32, PT, PT, R47, 0x9, -R42 ;  /* 0x000000092f207810 */ /* 0x000fe20007ffe82a */
[----:B------:R-:W-:Y:S01]  /*0dc0*/  VIADD R30, R38, 0xd ;  /* 0x0000000d261e7836 */ /* 0x000fe20000000000 */
[----:B------:R-:W-:Y:S01]  /*0dd0*/  LEA R23, R23, UR4, 0x2 ;  /* 0x0000000417177c11 */ /* 0x000fe2000f8e10ff */
[----:B------:R-:W-:Y:S01]  /*0de0*/  @!P0 IMAD.IADD R30, R20, 0x1, R45 ;  /* 0x00000001141e8824 */ /* 0x000fe200078e022d */
[----:B------:R-:W-:-:S02]  /*0df0*/  ISETP.NE.AND P5, PT, R35, RZ, PT ;  /* 0x000000ff2300720c */ /* 0x000fc40003fa5270 */
[----:B------:R-:W-:Y:S02]  /*0e00*/  IADD3 R36, PT, PT, R47, 0xa, -R36 ;  /* 0x0000000a2f247810 */ /* 0x000fe40007ffe824 */
[----:B------:R-:W-:Y:S02]  /*0e10*/  LEA R20, R21, UR4, 0x2 ;  /* 0x0000000415147c11 */ /* 0x000fe4000f8e10ff */
[----:B------:R-:W-:Y:S02]  /*0e20*/  IADD3 R34, PT, PT, R47, 0xb, -R34 ;  /* 0x0000000b2f227810 */ /* 0x000fe40007ffe822 */
[----:B------:R-:W-:Y:S02]  /*0e30*/  LEA R21, R26, UR4, 0x2 ;  /* 0x000000041a157c11 */ /* 0x000fe4000f8e10ff */
[----:B------:R-:W-:Y:S02]  /*0e40*/  ISETP.NE.AND P2, PT, R39, RZ, PT ;  /* 0x000000ff2700720c */ /* 0x000fe40003f45270 */
[----:B------:R-:W-:-:S02]  /*0e50*/  LEA R22, R22, UR4, 0x2 ;  /* 0x0000000416167c11 */ /* 0x000fc4000f8e10ff */
[----:B------:R-:W-:Y:S02]  /*0e60*/  SEL R32, R37, R32, !P6 ;  /* 0x0000002025207207 */ /* 0x000fe40007000000 */
[----:B------:R-:W-:Y:S02]  /*0e70*/  LEA R27, R27, UR4, 0x2 ;  /* 0x000000041b1b7c11 */ /* 0x000fe4000f8e10ff */
[----:B------:R-:W-:Y:S01]  /*0e80*/  SEL R36, R40, R36, !P5 ;  /* 0x0000002428247207 */ /* 0x000fe20006800000 */
[----:B------:R-:W-:Y:S01]  /*0e90*/  STS [R46], R19 ;  /* 0x000000132e007388 */ /* 0x000fe20000000800 */
[----:B------:R-:W-:Y:S02]  /*0ea0*/  LEA R28, R28, UR4, 0x2 ;  /* 0x000000041c1c7c11 */ /* 0x000fe4000f8e10ff */
[----:B------:R-:W-:Y:S01]  /*0eb0*/  SEL R34, R41, R34, !P3 ;  /* 0x0000002229227207 */ /* 0x000fe20005800000 */
[----:B------:R-:W-:Y:S01]  /*0ec0*/  STS [R23], R18 ;  /* 0x0000001217007388 */ /* 0x000fe20000000800 */
[----:B------:R-:W-:-:S02]  /*0ed0*/  LEA R29, R29, UR4, 0x2 ;  /* 0x000000041d1d7c11 */ /* 0x000fc4000f8e10ff */
[----:B------:R-:W-:Y:S01]  /*0ee0*/  ISETP.GE.AND P0, PT, R0, R49, PT ;  /* 0x000000310000720c */ /* 0x000fe20003f06270 */
[----:B------:R1:W-:Y:S01]  /*0ef0*/  STS [R20], R17 ;  /* 0x0000001114007388 */ /* 0x0003e20000000800 */
[----:B------:R-:W-:Y:S02]  /*0f00*/  SEL R33, R45, R33, !P2 ;  /* 0x000000212d217207 */ /* 0x000fe40005000000 */
[----:B0-----:R-:W-:Y:S01]  /*0f10*/  LEA R12, R31, UR4, 0x2 ;  /* 0x000000041f0c7c11 */ /* 0x001fe2000f8e10ff */
[----:B------:R0:W-:Y:S01]  /*0f20*/  STS [R21], R16 ;  /* 0x0000001015007388 */ /* 0x0001e20000000800 */
[----:B------:R-:W-:Y:S02]  /*0f30*/  LEA R13, R32, UR4, 0x2 ;  /* 0x00000004200d7c11 */ /* 0x000fe4000f8e10ff */
[----:B------:R-:W-:Y:S01]  /*0f40*/  LEA R36, R36, UR4, 0x2 ;  /* 0x0000000424247c11 */ /* 0x000fe2000f8e10ff */
[----:B------:R0:W-:Y:S01]  /*0f50*/  STS [R22], R11 ;  /* 0x0000000b16007388 */ /* 0x0001e20000000800 */
[----:B------:R-:W-:-:S03]  /*0f60*/  LEA R15, R34, UR4, 0x2 ;  /* 0x00000004220f7c11 */ /* 0x000fc6000f8e10ff */
[----:B------:R0:W-:Y:S01]  /*0f70*/  STS [R27], R10 ;  /* 0x0000000a1b007388 */ /* 0x0001e20000000800 */
[----:B------:R-:W-:-:S03]  /*0f80*/  LEA R14, R33, UR4, 0x2 ;  /* 0x00000004210e7c11 */ /* 0x000fc6000f8e10ff */
[----:B------:R0:W-:Y:S01]  /*0f90*/  STS [R28], R9 ;  /* 0x000000091c007388 */ /* 0x0001e20000000800 */
[----:B-1----:R-:W-:-:S03]  /*0fa0*/  LEA R17, R30, UR4, 0x2 ;  /* 0x000000041e117c11 */ /* 0x002fc6000f8e10ff */
[----:B------:R0:W-:Y:S04]  /*0fb0*/  STS [R29], R8 ;  /* 0x000000081d007388 */ /* 0x0001e80000000800 */
[----:B------:R0:W-:Y:S04]  /*0fc0*/  STS [R12], R7 ;  /* 0x000000070c007388 */ /* 0x0001e80000000800 */
[----:B------:R0:W-:Y:S04]  /*0fd0*/  STS [R13], R6 ;  /* 0x000000060d007388 */ /* 0x0001e80000000800 */
[----:B------:R0:W-:Y:S01]  /*0fe0*/  STS [R36], R5 ;  /* 0x0000000524007388 */ /* 0x0001e20000000800 */
[----:B------:R-:W-:Y:S03]  /*0ff0*/  BSSY.RECONVERGENT B0, `(.L_x_2) ;  /* 0x000001f000007945 */ /* 0x000fe60003800200 */
[----:B------:R0:W-:Y:S04]  /*1000*/  STS [R15], R4 ;  /* 0x000000040f007388 */ /* 0x0001e80000000800 */
[----:B------:R0:W-:Y:S04]  /*1010*/  STS [R14], R3 ;  /* 0x000000030e007388 */ /* 0x0001e80000000800 */
[----:B------:R0:W-:Y:S01]  /*1020*/  STS [R17], R2 ;  /* 0x0000000211007388 */ /* 0x0001e20000000800 */
[----:B------:R-:W-:Y:S06]  /*1030*/  BAR.SYNC.DEFER_BLOCKING 0x0 ;  /* 0x0000000000007b1d */ /* 0x000fec0000010000 */
[----:B------:R-:W-:Y:S05]  /*1040*/  @P0 BRA `(.L_x_3) ;  /* 0x0000000000400947 */ /* 0x000fea0003800000 */
[----:B------:R-:W-:Y:S01]  /*1050*/  UISETP.NE.AND UP0, UPT, UR6, URZ, UPT ;  /* 0x000000ff0600728c */ /* 0x000fe2000bf05270 */
[----:B0-----:R-:W-:Y:S01]  /*1060*/  CS2R R4, SRZ ;  /* 0x0000000000047805 */ /* 0x001fe2000001ff00 */
[----:B------:R-:W0:Y:S04]  /*1070*/  LDCU.64 UR10, c[0x0][0x3c0] ;  /* 0x00007800ff0a77ac */ /* 0x000e280008000a00 */
[----:B------:R-:W-:-:S13]  /*1080*/  PLOP3.LUT P0, PT, PT, PT, UP0, 0x80, 0x8 ;  /* 0x000000000008781c */ /* 0x000fda0003f0f008 */
[----:B------:R-:W-:Y:S05]  /*1090*/  @P0 BRA `(.L_x_4) ;  /* 0x0000000000100947 */ /* 0x000fea0003800000 */
[----:B------:R-:W1:Y:S02]  /*10a0*/  LDC.64 R2, c[0x0][0x3d0] ;  /* 0x0000f400ff027b82 */ /* 0x000e640000000a00 */
[----:B-1----:R-:W2:Y:S02]  /*10b0*/  LDG.E.64 R2, desc[UR8][R2.64] ;  /* 0x0000000802027981 */ /* 0x002ea4000c1e1b00 */
[----:B--2---:R-:W-:-:S05]  /*10c0*/  IADD3 R5, P1, PT, -R2, R24, RZ ;  /* 0x0000001802057210 */ /* 0x004fca0007f3e1ff */
[----:B------:R-:W-:-:S08]  /*10d0*/  IMAD.X R4, R25, 0x1, ~R3, P1 ;  /* 0x0000000119047824 */ /* 0x000fd000008e0e03 */
.L_x_4:
[----:B------:R-:W-:-:S04]  /*10e0*/  IADD3 R6, P1, PT, R0, R5, RZ ;  /* 0x0000000500067210 */ /* 0x000fc80007f3e0ff */
[----:B------:R-:W-:Y:S01]  /*10f0*/  LOP3.LUT R6, RZ, R6, RZ, 0x33, !PT ;  /* 0x00000006ff067212 */ /* 0x000fe200078e33ff */
[----:B------:R-:W-:-:S03]  /*1100*/  IMAD.X R5, RZ, RZ, R4, P1 ;  /* 0x000000ffff057224 */ /* 0x000fc600008e0604 */
[----:B0-----:R-:W-:Y:S02]  /*1110*/  IADD3 R6, P1, PT, R6, UR10, RZ ;  /* 0x0000000a06067c10 */ /* 0x001fe4000ff3e0ff */
[----:B------:R-:W-:-:S04]  /*1120*/  LOP3.LUT R5, RZ, R5, RZ, 0x33, !PT ;  /* 0x00000005ff057212 */ /* 0x000fc800078e33ff */
[----:B------:R-:W-:Y:S01]  /*1130*/  IADD3.X R5, PT, PT, R5, UR11, RZ, P1, !PT ;  /* 0x0000000b05057c10 */ /* 0x000fe20008ffe4ff */
[----:B------:R-:W-:Y:S06]  /*1140*/  BRA `(.L_x_5) ;  /* 0x0000000000247947 */ /* 0x000fec0003800000 */
.L_x_3:
[----:B------:R-:W-:Y:S01]  /*1150*/  UISETP.NE.AND UP0, UPT, UR6, URZ, UPT ;  /* 0x000000ff0600728c */ /* 0x000fe2000bf05270 */
[----:B0-----:R-:W-:Y:S01]  /*1160*/  IMAD.IADD R5, R0, 0x1, -R49 ;  /* 0x0000000100057824 */ /* 0x001fe200078e0a31 */
[----:B------:R-:W-:-:S04]  /*1170*/  CS2R R2, SRZ ;  /* 0x0000000000027805 */ /* 0x000fc8000001ff00 */
[----:B------:R-:W-:-:S13]  /*1180*/  PLOP3.LUT P0, PT, PT, PT, UP0, 0x80, 0x8 ;  /* 0x000000000008781c */ /* 0x000fda0003f0f008 */
[----:B------:R-:W-:Y:S05]  /*1190*/  @P0 BRA `(.L_x_6) ;  /* 0x0000000000080947 */ /* 0x000fea0003800000 */
[----:B------:R-:W0:Y:S02]  /*11a0*/  LDC.64 R2, c[0x0][0x3d0] ;  /* 0x0000f400ff027b82 */ /* 0x000e240000000a00 */
[----:B0-----:R-:W5:Y:S02]  /*11b0*/  LDG.E.64 R2, desc[UR8][R2.64] ;  /* 0x0000000802027981 */ /* 0x001f64000c1e1b00 */
.L_x_6:
[----:B-----5:R-:W-:-:S04]  /*11c0*/  IADD3 R6, P1, PT, R5, R2, RZ ;  /* 0x0000000205067210 */ /* 0x020fc80007f3e0ff */
[----:B------:R-:W-:-:S09]  /*11d0*/  LEA.HI.X.SX32 R5, R5, R3, 0x1, P1 ;  /* 0x0000000305057211 */ /* 0x000fd200008f0eff */
.L_x_5:
[----:B------:R-:W-:Y:S05]  /*11e0*/  BSYNC.RECONVERGENT B0 ;  /* 0x0000000000007941 */ /* 0x000fea0003800200 */
.L_x_2:
[----:B------:R-:W-:Y:S01]  /*11f0*/  LEA R2, R0, UR4, 0x2 ;  /* 0x0000000400027c11 */ /* 0x000fe2000f8e10ff */
[----:B------:R-:W0:Y:S01]  /*1200*/  LDCU.64 UR4, c[0x0][0x390] ;  /* 0x00007200ff0477ac */ /* 0x000e220008000a00 */
[----:B------:R-:W-:Y:S03]  /*1210*/  BSSY.RECONVERGENT B0, `(.L_x_7) ;  /* 0x0000022000007945 */ /* 0x000fe60003800200 */
[----:B------:R-:W1:Y:S01]  /*1220*/  LDS R3, [R2] ;  /* 0x0000000002037984 */ /* 0x000e620000000800 */
[----:B0-----:R-:W-:-:S04]  /*1230*/  LEA R4, P1, R6, UR4, 0x2 ;  /* 0x0000000406047c11 */ /* 0x001fc8000f8210ff */
[----:B------:R-:W-:Y:S01]  /*1240*/  LEA.HI.X R5, R6, UR5, R5, 0x2, P1 ;  /* 0x0000000506057c11 */ /* 0x000fe200088f1405 */
[----:B------:R-:W-:-:S05]  /*1250*/  VIADD R6, R0, 0x160 ;  /* 0x0000016000067836 */ /* 0x000fca0000000000 */
[----:B------:R-:W-:Y:S01]  /*1260*/  ISETP.GE.AND P1, PT, R6, R49, PT ;  /* 0x000000310600720c */ /* 0x000fe20003f26270 */
[----:B-1----:R0:W-:-:S12]  /*1270*/  STG.E desc[UR8][R4.64], R3 ;  /* 0x0000000304007986 */ /* 0x0021d8000c101908 */
[----:B------:R-:W-:Y:S05]  /*1280*/  @!P1 BRA `(.L_x_8) ;  /* 0x0000000000289947 */ /* 0x000fea0003800000 */
[----:B------:R-:W-:Y:S01]  /*1290*/  BSSY.RECONVERGENT B1, `(.L_x_9) ;  /* 0x0000006000017945 */ /* 0x000fe20003800200 */
[----:B0-----:R-:W-:Y:S01]  /*12a0*/  IMAD.IADD R3, R6, 0x1, -R49 ;  /* 0x0000000106037824 */ /* 0x001fe200078e0a31 */
[----:B------:R-:W-:Y:S02]  /*12b0*/  CS2R R4, SRZ ;  /* 0x0000000000047805 */ /* 0x000fe4000001ff00 */
[----:B------:R-:W-:Y:S05]  /*12c0*/  @P0 BRA `(.L_x_10) ;  /* 0x0000000000080947 */ /* 0x000fea0003800000 */
[----:B------:R-:W0:Y:S02]  /*12d0*/  LDC.64 R4, c[0x0][0x3d0] ;  /* 0x0000f400ff047b82 */ /* 0x000e240000000a00 */
[----:B0-----:R-:W5:Y:S02]  /*12e0*/  LDG.E.64 R4, desc[UR8][R4.64] ;  /* 0x0000000804047981 */ /* 0x001f64000c1e1b00 */
.L_x_10:
[----:B------:R-:W-:Y:S05]  /*12f0*/  BSYNC.RECONVERGENT B1 ;  /* 0x0000000000017941 */ /* 0x000fea0003800200 */
.L_x_9:
[----:B-----5:R-:W-:-:S04]  /*1300*/  IADD3 R6, P1, PT, R3, R4, RZ ;  /* 0x0000000403067210 */ /* 0x020fc80007f3e0ff */
[----:B------:R-:W-:Y:S01]  /*1310*/  LEA.HI.X.SX32 R5, R3, R5, 0x1, P1 ;  /* 0x0000000503057211 */ /* 0x000fe200008f0eff */
[----:B------:R-:W-:Y:S08]  /*1320*/  BRA `(.L_x_11) ;  /* 0x0000000000407947 */ /* 0x000ff00003800000 */
.L_x_8:
[----:B------:R-:W-:Y:S01]  /*1330*/  BSSY.RECONVERGENT B1, `(.L_x_12) ;  /* 0x0000008000017945 */ /* 0x000fe20003800200 */
[----:B0-----:R-:W-:Y:S02]  /*1340*/  IMAD.MOV.U32 R3, RZ, RZ, RZ ;  /* 0x000000ffff037224 */ /* 0x001fe400078e00ff */
[----:B------:R-:W-:Y:S01]  /*1350*/  IMAD.MOV.U32 R7, RZ, RZ, RZ ;  /* 0x000000ffff077224 */ /* 0x000fe200078e00ff */
[----:B------:R-:W-:Y:S06]  /*1360*/  @P0 BRA `(.L_x_13) ;  /* 0x0000000000100947 */ /* 0x000fec0003800000 */
[----:B------:R-:W0:Y:S02]  /*1370*/  LDC.64 R4, c[0x0][0x3d0] ;  /* 0x0000f400ff047b82 */ /* 0x000e240000000a00 */
[----:B0-----:R-:W2:Y:S02]  /*1380*/  LDG.E.64 R4, desc[UR8][R4.64] ;  /* 0x0000000804047981 */ /* 0x001ea4000c1e1b00 */
[----:B--2---:R-:W-:-:S05]  /*1390*/  IADD3 R3, P1, PT, -R4, R24, RZ ;  /* 0x0000001804037210 */ /* 0x004fca0007f3e1ff */
[----:B------:R-:W-:-:S08]  /*13a0*/  IMAD.X R7, R25, 0x1, ~R5, P1 ;  /* 0x0000000119077824 */ /* 0x000fd000008e0e05 */
.L_x_13:
[----:B------:R-:W-:Y:S05]  /*13b0*/  BSYNC.RECONVERGENT B1 ;  /* 0x0000000000017941 */ /* 0x000fea0003800200 */
.L_x_12:
[----:B------:R-:W0:Y:S01]  /*13c0*/  LDCU.64 UR6, c[0x0][0x3c0] ;  /* 0x00007800ff0677ac */ /* 0x000e220008000a00 */
[----:B------:R-:W-:-:S04]  /*13d0*/  IADD3 R3, P1, PT, R6, R3, RZ ;  /* 0x0000000306037210 */ /* 0x000fc80007f3e0ff */
[----:B------:R-:W-:Y:S01]  /*13e0*/  LOP3.LUT R3, RZ, R3, RZ, 0x33, !PT ;  /* 0x00000003ff037212 */ /* 0x000fe200078e33ff */
[----:B------:R-:W-:-:S03]  /*13f0*/  IMAD.X R4, RZ, RZ, R7, P1 ;  /* 0x000000ffff047224 */ /* 0x000fc600008e0607 */
[----:B0-----:R-:W-:Y:S02]  /*1400*/  IADD3 R6, P1, PT, R3, UR6, RZ ;  /* 0x0000000603067c10 */ /* 0x001fe4000ff3e0ff */
[----:B------:R-:W-:-:S04]  /*1410*/  LOP3.LUT R3, RZ, R4, RZ, 0x33, !PT ;  /* 0x00000004ff037212 */ /* 0x000fc800078e33ff */
[----:B------:R-:W-:-:S07]  /*1420*/  IADD3.X R5, PT, PT, R3, UR7, RZ, P1, !PT ;  /* 0x0000000703057c10 */ /* 0x000fce0008ffe4ff */
.L_x_11:
[----:B------:R-:W-:Y:S05]  /*1430*/  BSYNC.RECONVERGENT B0 ;  /* 0x0000000000007941 */ /* 0x000fea0003800200 */
.L_x_7:
[----:B------:R-:W0:Y:S01]  /*1440*/  LDS R3, [R2+0x580] ;  /* 0x0005800002037984 */ /* 0x000e220000000800 */
[C---:B------:R-:W-:Y:S01]  /*1450*/  LEA R4, P1, R6.reuse, UR4, 0x2 ;  /* 0x0000000406047c11 */ /* 0x040fe2000f8210ff */
[----:B------:R-:W-:Y:S03]  /*1460*/  BSSY.RECONVERGENT B0, `(.L_x_14) ;  /* 0x0000020000007945 */ /* 0x000fe60003800200 */
[----:B------:R-:W-:Y:S01]  /*1470*/  LEA.HI.X R5, R6, UR5, R5, 0x2, P1 ;  /* 0x0000000506057c11 */ /* 0x000fe200088f1405 */
[----:B------:R-:W-:-:S05]  /*1480*/  VIADD R6, R0, 0x2c0 ;  /* 0x000002c000067836 */ /* 0x000fca0000000000 */
[----:B------:R-:W-:Y:S01]  /*1490*/  ISETP.GE.AND P1, PT, R6, R49, PT ;  /* 0x000000310600720c */ /* 0x000fe20003f26270 */
[----:B0-----:R0:W-:-:S12]  /*14a0*/  STG.E desc[UR8][R4.64], R3 ;  /* 0x0000000304007986 */ /* 0x0011d8000c101908 */
[----:B------:R-:W-:Y:S05]  /*14b0*/  @!P1 BRA `(.L_x_15) ;  /* 0x0000000000289947 */ /* 0x000fea0003800000 */
[----:B------:R-:W-:Y:S01]  /*14c0*/  BSSY.RECONVERGENT B1, `(.L_x_16) ;  /* 0x0000006000017945 */ /* 0x000fe20003800200 */
[----:B0-----:R-:W-:Y:S01]  /*14d0*/  IMAD.IADD R3, R6, 0x1, -R49 ;  /* 0x0000000106037824 */ /* 0x001fe200078e0a31 */
[----:B------:R-:W-:Y:S02]  /*14e0*/  CS2R R4, SRZ ;  /* 0x0000000000047805 */ /* 0x000fe4000001ff00 */
[----:B------:R-:W-:Y:S05]  /*14f0*/  @P0 BRA `(.L_x_17) ;  /* 0x0000000000080947 */ /* 0x000fea0003800000 */
[----:B------:R-:W0:Y:S02]  /*1500*/  LDC.64 R4, c[0x0][0x3d0] ;  /* 0x0000f400ff047b82 */ /* 0x000e240000000a00 */
[----:B0-----:R-:W5:Y:S02]  /*1510*/  LDG.E.64 R4, desc[UR8][R4.64] ;  /* 0x0000000804047981 */ /* 0x001f64000c1e1b00 */
.L_x_17:
[----:B------:R-:W-:Y:S05]  /*1520*/  BSYNC.RECONVERGENT B1 ;  /* 0x0000000000017941 */ /* 0x000fea0003800200 */
.L_x_16:
[----:B-----5:R-:W-:-:S04]  /*1530*/  IADD3 R6, P1, PT, R3, R4, RZ ;  /* 0x0000000403067210 */ /* 0x020fc80007f3e0ff */
[----:B------:R-:W-:Y:S01]  /*1540*/  LEA.HI.X.SX32 R5, R3, R5, 0x1, P1 ;  /* 0x0000000503057211 */ /* 0x000fe200008f0eff */
[----:B------:R-:W-:Y:S08]  /*1550*/  BRA `(.L_x_18) ;  /* 0x0000000000407947 */ /* 0x000ff00003800000 */
.L_x_15:
        /* <DEDUP_REMOVED lines=8> */
.L_x_20:
[----:B------:R-:W-:Y:S05]  /*15e0*/  BSYNC.RECONVERGENT B1 ;  /* 0x0000000000017941 */ /* 0x000fea0003800200 */
.L_x_19:
[----:B------:R-:W0:Y:S01]  /*15f0*/  LDCU.64 UR6, c[0x0][0x3c0] ;  /* 0x00007800ff0677ac */ /* 0x000e220008000a00 */
[----:B------:R-:W-:-:S04]  /*1600*/  IADD3 R3, P1, PT, R6, R3, RZ ;  /* 0x0000000306037210 */ /* 0x000fc80007f3e0ff */
[----:B------:R-:W-:Y:S01]  /*1610*/  LOP3.LUT R3, RZ, R3, RZ, 0x33, !PT ;  /* 0x00000003ff037212 */ /* 0x000fe200078e33ff */
[----:B------:R-:W-:-:S03]  /*1620*/  IMAD.X R4, RZ, RZ, R7, P1 ;  /* 0x000000ffff047224 */ /* 0x000fc600008e0607 */
[----:B0-----:R-:W-:Y:S02]  /*1630*/  IADD3 R6, P1, PT, R3, UR6, RZ ;  /* 0x0000000603067c10 */ /* 0x001fe4000ff3e0ff */
[----:B------:R-:W-:-:S04]  /*1640*/  LOP3.LUT R3, RZ, R4, RZ, 0x33, !PT ;  /* 0x00000004ff037212 */ /* 0x000fc800078e33ff */
[----:B------:R-:W-:-:S07]  /*1650*/  IADD3.X R5, PT, PT, R3, UR7, RZ, P1, !PT ;  /* 0x0000000703057c10 */ /* 0x000fce0008ffe4ff */
.L_x_18:
[----:B------:R-:W-:Y:S05]  /*1660*/  BSYNC.RECONVERGENT B0 ;  /* 0x0000000000007941 */ /* 0x000fea0003800200 */
.L_x_14:
        /* <DEDUP_REMOVED lines=14> */
.L_x_24:
[----:B------:R-:W-:Y:S05]  /*1750*/  BSYNC.RECONVERGENT B1 ;  /* 0x0000000000017941 */ /* 0x000fea0003800200 */
.L_x_23:
[----:B-----5:R-:W-:-:S04]  /*1760*/  IADD3 R6, P1, PT, R3, R4, RZ ;  /* 0x0000000403067210 */ /* 0x020fc80007f3e0ff */
[----:B------:R-:W-:Y:S01]  /*1770*/  LEA.HI.X.SX32 R5, R3, R5, 0x1, P1 ;  /* 0x0000000503057211 */ /* 0x000fe200008f0eff */
[----:B------:R-:W-:Y:S08]  /*1780*/  BRA `(.L_x_25) ;  /* 0x0000000000407947 */ /* 0x000ff00003800000 */
.L_x_22:
        /* <DEDUP_REMOVED lines=8> */
.L_x_27:
[----:B------:R-:W-:Y:S05]  /*1810*/  BSYNC.RECONVERGENT B1 ;  /* 0x0000000000017941 */ /* 0x000fea0003800200 */
.L_x_26:
[----:B------:R-:W0:Y:S01]  /*1820*/  LDCU.64 UR6, c[0x0][0x3c0] ;  /* 0x00007800ff0677ac */ /* 0x000e220008000a00 */
[----:B------:R-:W-:-:S04]  /*1830*/  IADD3 R3, P1, PT, R6, R3, RZ ;  /* 0x0000000306037210 */ /* 0x000fc80007f3e0ff */
[----:B------:R-:W-:Y:S01]  /*1840*/  LOP3.LUT R3, RZ, R3, RZ, 0x33, !PT ;  /* 0x00000003ff037212 */ /* 0x000fe200078e33ff */
[----:B------:R-:W-:-:S03]  /*1850*/  IMAD.X R4, RZ, RZ, R7, P1 ;  /* 0x000000ffff047224 */ /* 0x000fc600008e0607 */
[----:B0-----:R-:W-:Y:S02]  /*1860*/  IADD3 R6, P1, PT, R3, UR6, RZ ;  /* 0x0000000603067c10 */ /* 0x001fe4000ff3e0ff */
[----:B------:R-:W-:-:S04]  /*1870*/  LOP3.LUT R3, RZ, R4, RZ, 0x33, !PT ;  /* 0x00000004ff037212 */ /* 0x000fc800078e33ff */
[----:B------:R-:W-:-:S07]  /*1880*/  IADD3.X R5, PT, PT, R3, UR7, RZ, P1, !PT ;  /* 0x0000000703057c10 */ /* 0x000fce0008ffe4ff */
.L_x_25:
[----:B------:R-:W-:Y:S05]  /*1890*/  BSYNC.RECONVERGENT B0 ;  /* 0x0000000000007941 */ /* 0x000fea0003800200 */
.L_x_21:
        /* <DEDUP_REMOVED lines=14> */
.L_x_31:
[----:B------:R-:W-:Y:S05]  /*1980*/  BSYNC.RECONVERGENT B1 ;  /* 0x0000000000017941 */ /* 0x000fea0003800200 */
.L_x_30:
[----:B-----5:R-:W-:-:S04]  /*1990*/  IADD3 R6, P1, PT, R3, R4, RZ ;  /* 0x0000000403067210 */ /* 0x020fc80007f3e0ff */
[----:B------:R-:W-:Y:S01]  /*19a0*/  LEA.HI.X.SX32 R5, R3, R5, 0x1, P1 ;  /* 0x0000000503057211 */ /* 0x000fe200008f0eff */
[----:B------:R-:W-:Y:S08]  /*19b0*/  BRA `(.L_x_32) ;  /* 0x0000000000407947 */ /* 0x000ff00003800000 */
.L_x_29:
        /* <DEDUP_REMOVED lines=8> */
.L_x_34:
[----:B------:R-:W-:Y:S05]  /*1a40*/  BSYNC.RECONVERGENT B1 ;  /* 0x0000000000017941 */ /* 0x000fea0003800200 */
.L_x_33:
[----:B------:R-:W0:Y:S01]  /*1a50*/  LDCU.64 UR6, c[0x0][0x3c0] ;  /* 0x00007800ff0677ac */ /* 0x000e220008000a00 */
[----:B------:R-:W-:-:S04]  /*1a60*/  IADD3 R3, P1, PT, R6, R3, RZ ;  /* 0x0000000306037210 */ /* 0x000fc80007f3e0ff */
[----:B------:R-:W-:Y:S01]  /*1a70*/  LOP3.LUT R3, RZ, R3, RZ, 0x33, !PT ;  /* 0x00000003ff037212 */ /* 0x000fe200078e33ff */
[----:B------:R-:W-:-:S03]  /*1a80*/  IMAD.X R4, RZ, RZ, R7, P1 ;  /* 0x000000ffff047224 */ /* 0x000fc600008e0607 */
[----:B0-----:R-:W-:Y:S02]  /*1a90*/  IADD3 R6, P1, PT, R3, UR6, RZ ;  /* 0x0000000603067c10 */ /* 0x001fe4000ff3e0ff */
[----:B------:R-:W-:-:S04]  /*1aa0*/  LOP3.LUT R3, RZ, R4, RZ, 0x33, !PT ;  /* 0x00000004ff037212 */ /* 0x000fc800078e33ff */
[----:B------:R-:W-:-:S07]  /*1ab0*/  IADD3.X R5, PT, PT, R3, UR7, RZ, P1, !PT ;  /* 0x0000000703057c10 */ /* 0x000fce0008ffe4ff */
.L_x_32:
[----:B------:R-:W-:Y:S05]  /*1ac0*/  BSYNC.RECONVERGENT B0 ;  /* 0x0000000000007941 */ /* 0x000fea0003800200 */
.L_x_28:
        /* <DEDUP_REMOVED lines=14> */
.L_x_38:
[----:B------:R-:W-:Y:S05]  /*1bb0*/  BSYNC.RECONVERGENT B1 ;  /* 0x0000000000017941 */ /* 0x000fea0003800200 */
.L_x_37:
[----:B-----5:R-:W-:-:S04]  /*1bc0*/  IADD3 R6, P1, PT, R3, R4, RZ ;  /* 0x0000000403067210 */ /* 0x020fc80007f3e0ff */
[----:B------:R-:W-:Y:S01]  /*1bd0*/  LEA.HI.X.SX32 R5, R3, R5, 0x1, P1 ;  /* 0x0000000503057211 */ /* 0x000fe200008f0eff */
[----:B------:R-:W-:Y:S08]  /*1be0*/  BRA `(.L_x_39) ;  /* 0x0000000000407947 */ /* 0x000ff00003800000 */
.L_x_36:
        /* <DEDUP_REMOVED lines=8> */
.L_x_41:
[----:B------:R-:W-:Y:S05]  /*1c70*/  BSYNC.RECONVERGENT B1 ;  /* 0x0000000000017941 */ /* 0x000fea0003800200 */
.L_x_40:
[----:B------:R-:W0:Y:S01]  /*1c80*/  LDCU.64 UR6, c[0x0][0x3c0] ;  /* 0x00007800ff0677ac */ /* 0x000e220008000a00 */
[----:B------:R-:W-:-:S04]  /*1c90*/  IADD3 R3, P1, PT, R6, R3, RZ ;  /* 0x0000000306037210 */ /* 0x000fc80007f3e0ff */
[----:B------:R-:W-:Y:S01]  /*1ca0*/  LOP3.LUT R3, RZ, R3, RZ, 0x33, !PT ;  /* 0x00000003ff037212 */ /* 0x000fe200078e33ff */
[----:B------:R-:W-:-:S03]  /*1cb0*/  IMAD.X R4, RZ, RZ, R7, P1 ;  /* 0x000000ffff047224 */ /* 0x000fc600008e0607 */
[----:B0-----:R-:W-:Y:S02]  /*1cc0*/  IADD3 R6, P1, PT, R3, UR6, RZ ;  /* 0x0000000603067c10 */ /* 0x001fe4000ff3e0ff */
[----:B------:R-:W-:-:S04]  /*1cd0*/  LOP3.LUT R3, RZ, R4, RZ, 0x33, !PT ;  /* 0x00000004ff037212 */ /* 0x000fc800078e33ff */
[----:B------:R-:W-:-:S07]  /*1ce0*/  IADD3.X R5, PT, PT, R3, UR7, RZ, P1, !PT ;  /* 0x0000000703057c10 */ /* 0x000fce0008ffe4ff */
.L_x_39:
[----:B------:R-:W-:Y:S05]  /*1cf0*/  BSYNC.RECONVERGENT B0 ;  /* 0x0000000000007941 */ /* 0x000fea0003800200 */
.L_x_35:
        /* <DEDUP_REMOVED lines=14> */
.L_x_45:
[----:B------:R-:W-:Y:S05]  /*1de0*/  BSYNC.RECONVERGENT B1 ;  /* 0x0000000000017941 */ /* 0x000fea0003800200 */
.L_x_44:
[----:B-----5:R-:W-:-:S04]  /*1df0*/  IADD3 R6, P1, PT, R3, R4, RZ ;  /* 0x0000000403067210 */ /* 0x020fc80007f3e0ff */
[----:B------:R-:W-:Y:S01]  /*1e00*/  LEA.HI.X.SX32 R5, R3, R5, 0x1, P1 ;  /* 0x0000000503057211 */ /* 0x000fe200008f0eff */
[----:B------:R-:W-:Y:S08]  /*1e10*/  BRA `(.L_x_46) ;  /* 0x0000000000407947 */ /* 0x000ff00003800000 */
.L_x_43:
        /* <DEDUP_REMOVED lines=8> */
.L_x_48:
[----:B------:R-:W-:Y:S05]  /*1ea0*/  BSYNC.RECONVERGENT B1 ;  /* 0x0000000000017941 */ /* 0x000fea0003800200 */
.L_x_47:
[----:B------:R-:W0:Y:S01]  /*1eb0*/  LDCU.64 UR6, c[0x0][0x3c0] ;  /* 0x00007800ff0677ac */ /* 0x000e220008000a00 */
[----:B------:R-:W-:-:S04]  /*1ec0*/  IADD3 R3, P1, PT, R6, R3, RZ ;  /* 0x0000000306037210 */ /* 0x000fc80007f3e0ff */
[----:B------:R-:W-:Y:S01]  /*1ed0*/  LOP3.LUT R3, RZ, R3, RZ, 0x33, !PT ;  /* 0x00000003ff037212 */ /* 0x000fe200078e33ff */
[----:B------:R-:W-:-:S03]  /*1ee0*/  IMAD.X R4, RZ, RZ, R7, P1 ;  /* 0x000000ffff047224 */ /* 0x000fc600008e0607 */
[----:B0-----:R-:W-:Y:S02]  /*1ef0*/  IADD3 R6, P1, PT, R3, UR6, RZ ;  /* 0x0000000603067c10 */ /* 0x001fe4000ff3e0ff */
[----:B------:R-:W-:-:S04]  /*1f00*/  LOP3.LUT R3, RZ, R4, RZ, 0x33, !PT ;  /* 0x00000004ff037212 */ /* 0x000fc800078e33ff */
[----:B------:R-:W-:-:S07]  /*1f10*/  IADD3.X R5, PT, PT, R3, UR7, RZ, P1, !PT ;  /* 0x0000000703057c10 */ /* 0x000fce0008ffe4ff */
.L_x_46:
[----:B------:R-:W-:Y:S05]  /*1f20*/  BSYNC.RECONVERGENT B0 ;  /* 0x0000000000007941 */ /* 0x000fea0003800200 */
.L_x_42:
        /* <DEDUP_REMOVED lines=14> */
.L_x_52:
[----:B------:R-:W-:Y:S05]  /*2010*/  BSYNC.RECONVERGENT B1 ;  /* 0x0000000000017941 */ /* 0x000fea0003800200 */
.L_x_51:
[----:B-----5:R-:W-:-:S04]  /*2020*/  IADD3 R6, P1, PT, R3, R4, RZ ;  /* 0x0000000403067210 */ /* 0x020fc80007f3e0ff */
[----:B------:R-:W-:Y:S01]  /*2030*/  LEA.HI.X.SX32 R5, R3, R5, 0x1, P1 ;  /* 0x0000000503057211 */ /* 0x000fe200008f0eff */
[----:B------:R-:W-:Y:S08]  /*2040*/  BRA `(.L_x_53) ;  /* 0x0000000000407947 */ /* 0x000ff00003800000 */
.L_x_50:
        /* <DEDUP_REMOVED lines=8> */
.L_x_55:
[----:B------:R-:W-:Y:S05]  /*20d0*/  BSYNC.RECONVERGENT B1 ;  /* 0x0000000000017941 */ /* 0x000fea0003800200 */
.L_x_54:
[----:B------:R-:W0:Y:S01]  /*20e0*/  LDCU.64 UR6, c[0x0][0x3c0] ;  /* 0x00007800ff0677ac */ /* 0x000e220008000a00 */
[----:B------:R-:W-:-:S04]  /*20f0*/  IADD3 R3, P1, PT, R6, R3, RZ ;  /* 0x0000000306037210 */ /* 0x000fc80007f3e0ff */
[----:B------:R-:W-:Y:S01]  /*2100*/  LOP3.LUT R3, RZ, R3, RZ, 0x33, !PT ;  /* 0x00000003ff037212 */ /* 0x000fe200078e33ff */
[----:B------:R-:W-:-:S03]  /*2110*/  IMAD.X R4, RZ, RZ, R7, P1 ;  /* 0x000000ffff047224 */ /* 0x000fc600008e0607 */
[----:B0-----:R-:W-:Y:S02]  /*2120*/  IADD3 R6, P1, PT, R3, UR6, RZ ;  /* 0x0000000603067c10 */ /* 0x001fe4000ff3e0ff */
[----:B------:R-:W-:-:S04]  /*2130*/  LOP3.LUT R3, RZ, R4, RZ, 0x33, !PT ;  /* 0x00000004ff037212 */ /* 0x000fc800078e33ff */
[----:B------:R-:W-:-:S07]  /*2140*/  IADD3.X R5, PT, PT, R3, UR7, RZ, P1, !PT ;  /* 0x0000000703057c10 */ /* 0x000fce0008ffe4ff */
.L_x_53:
[----:B------:R-:W-:Y:S05]  /*2150*/  BSYNC.RECONVERGENT B0 ;  /* 0x0000000000007941 */ /* 0x000fea0003800200 */
.L_x_49:
        /* <DEDUP_REMOVED lines=14> */
.L_x_59:
[----:B------:R-:W-:Y:S05]  /*2240*/  BSYNC.RECONVERGENT B1 ;  /* 0x0000000000017941 */ /* 0x000fea0003800200 */
.L_x_58:
[----:B-----5:R-:W-:-:S04]  /*2250*/  IADD3 R6, P1, PT, R3, R4, RZ ;  /* 0x0000000403067210 */ /* 0x020fc80007f3e0ff */
[----:B------:R-:W-:Y:S01]  /*2260*/  LEA.HI.X.SX32 R5, R3, R5, 0x1, P1 ;  /* 0x0000000503057211 */ /* 0x000fe200008f0eff */
[----:B------:R-:W-:Y:S08]  /*2270*/  BRA `(.L_x_60) ;  /* 0x0000000000407947 */ /* 0x000ff00003800000 */
.L_x_57:
        /* <DEDUP_REMOVED lines=8> */
.L_x_62:
[----:B------:R-:W-:Y:S05]  /*2300*/  BSYNC.RECONVERGENT B1 ;  /* 0x0000000000017941 */ /* 0x000fea0003800200 */
.L_x_61:
[----:B------:R-:W0:Y:S01]  /*2310*/  LDCU.64 UR6, c[0x0][0x3c0] ;  /* 0x00007800ff0677ac */ /* 0x000e220008000a00 */
[----:B------:R-:W-:-:S04]  /*2320*/  IADD3 R3, P1, PT, R6, R3, RZ ;  /* 0x0000000306037210 */ /* 0x000fc80007f3e0ff */
[----:B------:R-:W-:Y:S01]  /*2330*/  LOP3.LUT R3, RZ, R3, RZ, 0x33, !PT ;  /* 0x00000003ff037212 */ /* 0x000fe200078e33ff */
[----:B------:R-:W-:-:S03]  /*2340*/  IMAD.X R4, RZ, RZ, R7, P1 ;  /* 0x000000ffff047224 */ /* 0x000fc600008e0607 */
[----:B0-----:R-:W-:Y:S02]  /*2350*/  IADD3 R6, P1, PT, R3, UR6, RZ ;  /* 0x0000000603067c10 */ /* 0x001fe4000ff3e0ff */
[----:B------:R-:W-:-:S04]  /*2360*/  LOP3.LUT R3, RZ, R4, RZ, 0x33, !PT ;  /* 0x00000004ff037212 */ /* 0x000fc800078e33ff */
[----:B------:R-:W-:-:S07]  /*2370*/  IADD3.X R5, PT, PT, R3, UR7, RZ, P1, !PT ;  /* 0x0000000703057c10 */ /* 0x000fce0008ffe4ff */
.L_x_60:
[----:B------:R-:W-:Y:S05]  /*2380*/  BSYNC.RECONVERGENT B0 ;  /* 0x0000000000007941 */ /* 0x000fea0003800200 */
.L_x_56:
        /* <DEDUP_REMOVED lines=14> */
.L_x_66:
[----:B------:R-:W-:Y:S05]  /*2470*/  BSYNC.RECONVERGENT B1 ;  /* 0x0000000000017941 */ /* 0x000fea0003800200 */
.L_x_65:
[----:B-----5:R-:W-:-:S04]  /*2480*/  IADD3 R6, P1, PT, R3, R4, RZ ;  /* 0x0000000403067210 */ /* 0x020fc80007f3e0ff */
[----:B------:R-:W-:Y:S01]  /*2490*/  LEA.HI.X.SX32 R5, R3, R5, 0x1, P1 ;  /* 0x0000000503057211 */ /* 0x000fe200008f0eff */
[----:B------:R-:W-:Y:S08]  /*24a0*/  BRA `(.L_x_67) ;  /* 0x0000000000407947 */ /* 0x000ff00003800000 */
.L_x_64:
        /* <DEDUP_REMOVED lines=8> */
.L_x_69:
[----:B------:R-:W-:Y:S05]  /*2530*/  BSYNC.RECONVERGENT B1 ;  /* 0x0000000000017941 */ /* 0x000fea0003800200 */
.L_x_68:
[----:B------:R-:W0:Y:S01]  /*2540*/  LDCU.64 UR6, c[0x0][0x3c0] ;  /* 0x00007800ff0677ac */ /* 0x000e220008000a00 */
[----:B------:R-:W-:-:S04]  /*2550*/  IADD3 R3, P1, PT, R6, R3, RZ ;  /* 0x0000000306037210 */ /* 0x000fc80007f3e0ff */
[----:B------:R-:W-:Y:S01]  /*2560*/  LOP3.LUT R3, RZ, R3, RZ, 0x33, !PT ;  /* 0x00000003ff037212 */ /* 0x000fe200078e33ff */
[----:B------:R-:W-:-:S03]  /*2570*/  IMAD.X R4, RZ, RZ, R7, P1 ;  /* 0x000000ffff047224 */ /* 0x000fc600008e0607 */
[----:B0-----:R-:W-:Y:S02]  /*2580*/  IADD3 R6, P1, PT, R3, UR6, RZ ;  /* 0x0000000603067c10 */ /* 0x001fe4000ff3e0ff */
[----:B------:R-:W-:-:S04]  /*2590*/  LOP3.LUT R3, RZ, R4, RZ, 0x33, !PT ;  /* 0x00000004ff037212 */ /* 0x000fc800078e33ff */
[----:B------:R-:W-:-:S07]  /*25a0*/  IADD3.X R5, PT, PT, R3, UR7, RZ, P1, !PT ;  /* 0x0000000703057c10 */ /* 0x000fce0008ffe4ff */
.L_x_67:
[----:B------:R-:W-:Y:S05]  /*25b0*/  BSYNC.RECONVERGENT B0 ;  /* 0x0000000000007941 */ /* 0x000fea0003800200 */
.L_x_63:
        /* <DEDUP_REMOVED lines=14> */
.L_x_73:
[----:B------:R-:W-:Y:S05]  /*26a0*/  BSYNC.RECONVERGENT B1 ;  /* 0x0000000000017941 */ /* 0x000fea0003800200 */
.L_x_72:
[----:B-----5:R-:W-:-:S04]  /*26b0*/  IADD3 R6, P1, PT, R3, R4, RZ ;  /* 0x0000000403067210 */ /* 0x020fc80007f3e0ff */
[----:B------:R-:W-:Y:S01]  /*26c0*/  LEA.HI.X.SX32 R5, R3, R5, 0x1, P1 ;  /* 0x0000000503057211 */ /* 0x000fe200008f0eff */
[----:B------:R-:W-:Y:S08]  /*26d0*/  BRA `(.L_x_74) ;  /* 0x0000000000407947 */ /* 0x000ff00003800000 */
.L_x_71:
        /* <DEDUP_REMOVED lines=8> */
.L_x_76:
[----:B------:R-:W-:Y:S05]  /*2760*/  BSYNC.RECONVERGENT B1 ;  /* 0x0000000000017941 */ /* 0x000fea0003800200 */
.L_x_75:
[----:B------:R-:W0:Y:S01]  /*2770*/  LDCU.64 UR6, c[0x0][0x3c0] ;  /* 0x00007800ff0677ac */ /* 0x000e220008000a00 */
[----:B------:R-:W-:-:S04]  /*2780*/  IADD3 R3, P1, PT, R6, R3, RZ ;  /* 0x0000000306037210 */ /* 0x000fc80007f3e0ff */
[----:B------:R-:W-:Y:S01]  /*2790*/  LOP3.LUT R3, RZ, R3, RZ, 0x33, !PT ;  /* 0x00000003ff037212 */ /* 0x000fe200078e33ff */
[----:B------:R-:W-:-:S03]  /*27a0*/  IMAD.X R4, RZ, RZ, R7, P1 ;  /* 0x000000ffff047224 */ /* 0x000fc600008e0607 */
[----:B0-----:R-:W-:Y:S02]  /*27b0*/  IADD3 R6, P1, PT, R3, UR6, RZ ;  /* 0x0000000603067c10 */ /* 0x001fe4000ff3e0ff */
[----:B------:R-:W-:-:S04]  /*27c0*/  LOP3.LUT R3, RZ, R4, RZ, 0x33, !PT ;  /* 0x00000004ff037212 */ /* 0x000fc800078e33ff */
[----:B------:R-:W-:-:S07]  /*27d0*/  IADD3.X R5, PT, PT, R3, UR7, RZ, P1, !PT ;  /* 0x0000000703057c10 */ /* 0x000fce0008ffe4ff */
.L_x_74:
[----:B------:R-:W-:Y:S05]  /*27e0*/  BSYNC.RECONVERGENT B0 ;  /* 0x0000000000007941 */ /* 0x000fea0003800200 */
.L_x_70:
        /* <DEDUP_REMOVED lines=14> */
.L_x_80:
[----:B------:R-:W-:Y:S05]  /*28d0*/  BSYNC.RECONVERGENT B1 ;  /* 0x0000000000017941 */ /* 0x000fea0003800200 */
.L_x_79:
[----:B-----5:R-:W-:-:S04]  /*28e0*/  IADD3 R6, P1, PT, R3, R4, RZ ;  /* 0x0000000403067210 */ /* 0x020fc80007f3e0ff */
[----:B------:R-:W-:Y:S01]  /*28f0*/  LEA.HI.X.SX32 R5, R3, R5, 0x1, P1 ;  /* 0x0000000503057211 */ /* 0x000fe200008f0eff */
[----:B------:R-:W-:Y:S08]  /*2900*/  BRA `(.L_x_81) ;  /* 0x0000000000407947 */ /* 0x000ff00003800000 */
.L_x_78:
        /* <DEDUP_REMOVED lines=8> */
.L_x_83:
[----:B------:R-:W-:Y:S05]  /*2990*/  BSYNC.RECONVERGENT B1 ;  /* 0x0000000000017941 */ /* 0x000fea0003800200 */
.L_x_82:
[----:B------:R-:W0:Y:S01]  /*29a0*/  LDCU.64 UR6, c[0x0][0x3c0] ;  /* 0x00007800ff0677ac */ /* 0x000e220008000a00 */
[----:B------:R-:W-:-:S04]  /*29b0*/  IADD3 R3, P1, PT, R6, R3, RZ ;  /* 0x0000000306037210 */ /* 0x000fc80007f3e0ff */
[----:B------:R-:W-:Y:S01]  /*29c0*/  LOP3.LUT R3, RZ, R3, RZ, 0x33, !PT ;  /* 0x00000003ff037212 */ /* 0x000fe200078e33ff */
[----:B------:R-:W-:-:S03]  /*29d0*/  IMAD.X R4, RZ, RZ, R7, P1 ;  /* 0x000000ffff047224 */ /* 0x000fc600008e0607 */
[----:B0-----:R-:W-:Y:S02]  /*29e0*/  IADD3 R6, P1, PT, R3, UR6, RZ ;  /* 0x0000000603067c10 */ /* 0x001fe4000ff3e0ff */
[----:B------:R-:W-:-:S04]  /*29f0*/  LOP3.LUT R3, RZ, R4, RZ, 0x33, !PT ;  /* 0x00000004ff037212 */ /* 0x000fc800078e33ff */
[----:B------:R-:W-:-:S07]  /*2a00*/  IADD3.X R5, PT, PT, R3, UR7, RZ, P1, !PT ;  /* 0x0000000703057c10 */ /* 0x000fce0008ffe4ff */
.L_x_81:
[----:B------:R-:W-:Y:S05]  /*2a10*/  BSYNC.RECONVERGENT B0 ;  /* 0x0000000000007941 */ /* 0x000fea0003800200 */
.L_x_77:
        /* <DEDUP_REMOVED lines=14> */
.L_x_87:
[----:B------:R-:W-:Y:S05]  /*2b00*/  BSYNC.RECONVERGENT B1 ;  /* 0x0000000000017941 */ /* 0x000fea0003800200 */
.L_x_86:
[----:B-----5:R-:W-:-:S04]  /*2b10*/  IADD3 R6, P1, PT, R3, R4, RZ ;  /* 0x0000000403067210 */ /* 0x020fc80007f3e0ff */
[----:B------:R-:W-:Y:S01]  /*2b20*/  LEA.HI.X.SX32 R5, R3, R5, 0x1, P1 ;  /* 0x0000000503057211 */ /* 0x000fe200008f0eff */
[----:B------:R-:W-:Y:S08]  /*2b30*/  BRA `(.L_x_88) ;  /* 0x0000000000407947 */ /* 0x000ff00003800000 */
.L_x_85:
        /* <DEDUP_REMOVED lines=8> */
.L_x_90:
[----:B------:R-:W-:Y:S05]  /*2bc0*/  BSYNC.RECONVERGENT B1 ;  /* 0x0000000000017941 */ /* 0x000fea0003800200 */
.L_x_89:
[----:B------:R-:W0:Y:S01]  /*2bd0*/  LDCU.64 UR6, c[0x0][0x3c0] ;  /* 0x00007800ff0677ac */ /* 0x000e220008000a00 */
[----:B------:R-:W-:-:S04]  /*2be0*/  IADD3 R3, P1, PT, R6, R3, RZ ;  /* 0x0000000306037210 */ /* 0x000fc80007f3e0ff */
[----:B------:R-:W-:Y:S01]  /*2bf0*/  LOP3.LUT R3, RZ, R3, RZ, 0x33, !PT ;  /* 0x00000003ff037212 */ /* 0x000fe200078e33ff */
[----:B------:R-:W-:-:S03]  /*2c00*/  IMAD.X R4, RZ, RZ, R7, P1 ;  /* 0x000000ffff047224 */ /* 0x000fc600008e0607 */
[----:B0-----:R-:W-:Y:S02]  /*2c10*/  IADD3 R6, P1, PT, R3, UR6, RZ ;  /* 0x0000000603067c10 */ /* 0x001fe4000ff3e0ff */
[----:B------:R-:W-:-:S04]  /*2c20*/  LOP3.LUT R3, RZ, R4, RZ, 0x33, !PT ;  /* 0x00000004ff037212 */ /* 0x000fc800078e33ff */
[----:B------:R-:W-:-:S07]  /*2c30*/  IADD3.X R5, PT, PT, R3, UR7, RZ, P1, !PT ;  /* 0x0000000703057c10 */ /* 0x000fce0008ffe4ff */
.L_x_88:
[----:B------:R-:W-:Y:S05]  /*2c40*/  BSYNC.RECONVERGENT B0 ;  /* 0x0000000000007941 */ /* 0x000fea0003800200 */
.L_x_84:
[----:B------:R-:W0:Y:S01]  /*2c50*/  LDS R3, [R2+0x4200] ;  /* 0x0042000002037984 */ /* 0x000e220000000800 */
[----:B------:R-:W-:Y:S01]  /*2c60*/  LEA R4, P1, R6, UR4, 0x2 ;  /* 0x0000000406047c11 */ /* 0x000fe2000f8210ff */
[----:B------:R-:W-:Y:S01]  /*2c70*/  VIADD R0, R0, 0x11e0 ;  /* 0x000011e000007836 */ /* 0x000fe20000000000 */
[----:B------:R-:W-:Y:S02]  /*2c80*/  BSSY.RECONVERGENT B0, `(.L_x_91) ;  /* 0x000001f000007945 */ /* 0x000fe40003800200 */
[----:B------:R-:W-:Y:S02]  /*2c90*/  LEA.HI.X R5, R6, UR5, R5, 0x2, P1 ;  /* 0x0000000506057c11 */ /* 0x000fe400088f1405 */
[----:B------:R-:W-:-:S03]  /*2ca0*/  ISETP.GE.AND P1, PT, R0, R49, PT ;  /* 0x000000310000720c */ /* 0x000fc60003f26270 */
[----:B0-----:R0:W-:Y:S10]  /*2cb0*/  STG.E desc[UR8][R4.64], R3 ;  /* 0x0000000304007986 */ /* 0x0011f4000c101908 */
[----:B------:R-:W-:Y:S05]  /*2cc0*/  @!P1 BRA `(.L_x_92) ;  /* 0x0000000000289947 */ /* 0x000fea0003800000 */
[----:B------:R-:W-:Y:S01]  /*2cd0*/  BSSY.RECONVERGENT B1, `(.L_x_93) ;  /* 0x0000006000017945 */ /* 0x000fe20003800200 */
[----:B------:R-:W-:Y:S01]  /*2ce0*/  IMAD.IADD R49, R0, 0x1, -R49 ;  /* 0x0000000100317824 */ /* 0x000fe200078e0a31 */
[----:B0-----:R-:W-:Y:S02]  /*2cf0*/  CS2R R4, SRZ ;  /* 0x0000000000047805 */ /* 0x001fe4000001ff00 */
[----:B------:R-:W-:Y:S05]  /*2d00*/  @P0 BRA `(.L_x_94) ;  /* 0x0000000000080947 */ /* 0x000fea0003800000 */
[----:B------:R-:W0:Y:S02]  /*2d10*/  LDC.64 R4, c[0x0][0x3d0] ;  /* 0x0000f400ff047b82 */ /* 0x000e240000000a00 */
[----:B0-----:R-:W5:Y:S02]  /*2d20*/  LDG.E.64 R4, desc[UR8][R4.64] ;  /* 0x0000000804047981 */ /* 0x001f64000c1e1b00 */
.L_x_94:
[----:B------:R-:W-:Y:S05]  /*2d30*/  BSYNC.RECONVERGENT B1 ;  /* 0x0000000000017941 */ /* 0x000fea0003800200 */
.L_x_93:
[----:B-----5:R-:W-:-:S04]  /*2d40*/  IADD3 R6, P0, PT, R49, R4, RZ ;  /* 0x0000000431067210 */ /* 0x020fc80007f1e0ff */
[----:B------:R-:W-:Y:S01]  /*2d50*/  LEA.HI.X.SX32 R5, R49, R5, 0x1, P0 ;  /* 0x0000000531057211 */ /* 0x000fe200000f0eff */
[----:B------:R-:W-:Y:S08]  /*2d60*/  BRA `(.L_x_95) ;  /* 0x0000000000407947 */ /* 0x000ff00003800000 */
.L_x_92:
        /* <DEDUP_REMOVED lines=8> */
.L_x_97:
[----:B------:R-:W-:Y:S05]  /*2df0*/  BSYNC.RECONVERGENT B1 ;  /* 0x0000000000017941 */ /* 0x000fea0003800200 */
.L_x_96:
[----:B------:R-:W0:Y:S01]  /*2e00*/  LDCU.64 UR6, c[0x0][0x3c0] ;  /* 0x00007800ff0677ac */ /* 0x000e220008000a00 */
[----:B------:R-:W-:-:S04]  /*2e10*/  IADD3 R0, P0, PT, R0, R3, RZ ;  /* 0x0000000300007210 */ /* 0x000fc80007f1e0ff */
[----:B------:R-:W-:Y:S01]  /*2e20*/  LOP3.LUT R0, RZ, R0, RZ, 0x33, !PT ;  /* 0x00000000ff007212 */ /* 0x000fe200078e33ff */
[----:B------:R-:W-:-:S03]  /*2e30*/  IMAD.X R3, RZ, RZ, R6, P0 ;  /* 0x000000ffff037224 */ /* 0x000fc600000e0606 */
[----:B0-----:R-:W-:Y:S02]  /*2e40*/  IADD3 R6, P0, PT, R0, UR6, RZ ;  /* 0x0000000600067c10 */ /* 0x001fe4000ff1e0ff */
[----:B------:R-:W-:-:S04]  /*2e50*/  LOP3.LUT R0, RZ, R3, RZ, 0x33, !PT ;  /* 0x00000003ff007212 */ /* 0x000fc800078e33ff */
[----:B------:R-:W-:-:S07]  /*2e60*/  IADD3.X R5, PT, PT, R0, UR7, RZ, P0, !PT ;  /* 0x0000000700057c10 */ /* 0x000fce00087fe4ff */
.L_x_95:
[----:B------:R-:W-:Y:S05]  /*2e70*/  BSYNC.RECONVERGENT B0 ;  /* 0x0000000000007941 */ /* 0x000fea0003800200 */
.L_x_91:
[----:B------:R-:W0:Y:S01]  /*2e80*/  LDS R3, [R2+0x4780] ;  /* 0x0047800002037984 */ /* 0x000e220000000800 */
[----:B------:R-:W-:-:S04]  /*2e90*/  LEA R4, P0, R6, UR4, 0x2 ;  /* 0x0000000406047c11 */ /* 0x000fc8000f8010ff */
[----:B------:R-:W-:-:S05]  /*2ea0*/  LEA.HI.X R5, R6, UR5, R5, 0x2, P0 ;  /* 0x0000000506057c11 */ /* 0x000fca00080f1405 */
[----:B0-----:R-:W-:Y:S01]  /*2eb0*/  STG.E desc[UR8][R4.64], R3 ;  /* 0x0000000304007986 */ /* 0x001fe2000c101908 */
[----:B------:R-:W-:Y:S05]  /*2ec0*/  EXIT ;  /* 0x000000000000794d */ /* 0x000fea0003800000 */
.L_x_1:
[----:B------:R-:W0:Y:S01]  /*2ed0*/  S2R R0, SR_TID.X ;  /* 0x0000000000007919 */ /* 0x000e220000002100 */
[----:B------:R-:W1:Y:S01]  /*2ee0*/  LDC.64 R2, c[0x0][0x3c8] ;  /* 0x0000f200ff027b82 */ /* 0x000e620000000a00 */
[----:B------:R-:W2:Y:S01]  /*2ef0*/  LDCU.U8 UR5, c[0x0][0x3b8] ;  /* 0x00007700ff0577ac */ /* 0x000ea20008000000 */
[----:B------:R-:W3:Y:S01]  /*2f00*/  LDCU.64 UR10, c[0x0][0x380] ;  /* 0x00007000ff0a77ac */ /* 0x000ee20008000a00 */
[----:B------:R-:W4:Y:S01]  /*2f10*/  LDCU.64 UR12, c[0x0][0x388] ;  /* 0x00007100ff0c77ac */ /* 0x000f220008000a00 */
[----:B--2---:R-:W-:Y:S01]  /*2f20*/  ISETP.NE.AND P0, PT, RZ, UR5, PT ;  /* 0x00000005ff007c0c */ /* 0x004fe2000bf05270 */
[----:B------:R-:W-:-:S03]  /*2f30*/  USHF.R.S32.HI UR5, URZ, 0x1f, UR7 ;  /* 0x0000001fff057899 */ /* 0x000fc60008011407 */
[----:B-1----:R-:W-:Y:S01]  /*2f40*/  SEL R2, R2, RZ, !P0 ;  /* 0x000000ff02027207 */ /* 0x002fe20004000000 */
[----:B0-----:R-:W-:-:S05]  /*2f50*/  IMAD R5, R0, 0xe, RZ ;  /* 0x0000000e00057824 */ /* 0x001fca00078e02ff */
[----:B------:R-:W-:Y:S02]  /*2f60*/  IADD3 R5, P1, P2, R5, UR7, R2 ;  /* 0x0000000705057c10 */ /* 0x000fe4000fa3e002 */
[----:B------:R-:W-:-:S03]  /*2f70*/  SEL R2, R3, RZ, !P0 ;  /* 0x000000ff03027207 */ /* 0x000fc60004000000 */
[----:B------:R-:W-:Y:S01]  /*2f80*/  IMAD.SHL.U32 R12, R5, 0x4, RZ ;  /* 0x00000004050c7824 */ /* 0x000fe200078e00ff */
[----:B------:R-:W-:-:S04]  /*2f90*/  IADD3.X R2, PT, PT, RZ, UR5, R2, P1, P2 ;  /* 0x00000005ff027c10 */ /* 0x000fc80008fe4402 */
[----:B------:R-:W-:Y:S02]  /*2fa0*/  SHF.L.U64.HI R2, R5, 0x2, R2 ;  /* 0x0000000205027819 */ /* 0x000fe40000010202 */
[C---:B---3--:R-:W-:Y:S02]  /*2fb0*/  IADD3 R10, P0, PT, R12.reuse, UR10, RZ ;  /* 0x0000000a0c0a7c10 */ /* 0x048fe4000ff1e0ff */
[----:B----4-:R-:W-:Y:S02]  /*2fc0*/  IADD3 R12, P1, PT, R12, UR12, RZ ;  /* 0x0000000c0c0c7c10 */ /* 0x010fe4000ff3e0ff */
[C---:B------:R-:W-:Y:S02]  /*2fd0*/  IADD3.X R11, PT, PT, R2.reuse, UR11, RZ, P0, !PT ;  /* 0x0000000b020b7c10 */ /* 0x040fe400087fe4ff */
[----:B------:R-:W-:-:S03]  /*2fe0*/  IADD3.X R13, PT, PT, R2, UR13, RZ, P1, !PT ;  /* 0x0000000d020d7c10 */ /* 0x000fc60008ffe4ff */
        /* <DEDUP_REMOVED lines=15> */
[----:B------:R-:W0:Y:S04]  /*30e0*/  LDG.E R14, desc[UR8][R12.64] ;  /* 0x000000080c0e7981 */ /* 0x000e28000c1e1900 */
[----:B------:R-:W2:Y:S04]  /*30f0*/  LDG.E R15, desc[UR8][R12.64+0x4] ;  /* 0x000004080c0f7981 */ /* 0x000ea8000c1e1900 */
[----:B------:R-:W3:Y:S04]  /*3100*/  LDG.E R24, desc[UR8][R12.64+0x8] ;  /* 0x000008080c187981 */ /* 0x000ee8000c1e1900 */
[----:B------:R-:W4:Y:S04]  /*3110*/  LDG.E R25, desc[UR8][R12.64+0xc] ;  /* 0x00000c080c197981 */ /* 0x000f28000c1e1900 */
        /* <DEDUP_REMOVED lines=9> */
[----:B------:R1:W4:Y:S01]  /*31b0*/  LDG.E R35, desc[UR8][R12.64+0x34] ;  /* 0x000034080c237981 */ /* 0x000322000c1e1900 */
[----:B------:R-:W1:Y:S01]  /*31c0*/  S2UR UR6, SR_CgaCtaId ;  /* 0x00000000000679c3 */ /* 0x000e620000008800 */
[----:B------:R-:W-:Y:S01]  /*31d0*/  UMOV UR5, 0x400 ;  /* 0x0000040000057882 */ /* 0x000fe20000000000 */
[----:B------:R-:W-:Y:S01]  /*31e0*/  SHF.R.U32.HI R45, RZ, 0x5, R0 ;  /* 0x00000005ff2d7819 */ /* 0x000fe20000011600 */
[----:B------:R-:W1:Y:S02]  /*31f0*/  S2R R42, SR_LANEID ;  /* 0x00000000002a7919 */ /* 0x000e640000000000 */
[----:B-1----:R-:W-:-:S03]  /*3200*/  ULEA UR5, UR6, UR5, 0x18 ;  /* 0x0000000506057291 */ /* 0x002fc6000f8ec0ff */
[----:B------:R-:W-:Y:S01]  /*3210*/  BAR.SYNC.DEFER_BLOCKING 0x0 ;  /* 0x0000000000007b1d */ /* 0x000fe20000010000 */
[C---:B------:R-:W-:Y:S02]  /*3220*/  ISETP.NE.AND P1, PT, R42.reuse, 0x1f, PT ;  /* 0x0000001f2a00780c */ /* 0x040fe40003f25270 */
[----:B------:R-:W-:Y:S02]  /*3230*/  ISETP.NE.AND P2, PT, R42, RZ, PT ;  /* 0x000000ff2a00720c */ /* 0x000fe40003f45270 */
[----:B0-----:R-:W-:Y:S02]  /*3240*/  LOP3.LUT R10, R14, 0x1, RZ, 0xc0, !PT ;  /* 0x000000010e0a7812 */ /* 0x001fe400078ec0ff */
[----:B--2---:R-:W-:Y:S02]  /*3250*/  LOP3.LUT R11, R15, 0x1, RZ, 0xc0, !PT ;  /* 0x000000010f0b7812 */ /* 0x004fe400078ec0ff */
[----:B------:R-:W-:Y:S02]  /*3260*/  LOP3.LUT R14, R10, 0x1, RZ, 0x3c, !PT ;  /* 0x000000010a0e7812 */ /* 0x000fe400078e3cff */
[----:B---3--:R-:W-:-:S02]  /*3270*/  LOP3.LUT R24, R24, 0x1, RZ, 0xc0, !PT ;  /* 0x0000000118187812 */ /* 0x008fc400078ec0ff */
[----:B------:R-:W-:Y:S02]  /*3280*/  LOP3.LUT R15, R11, 0x1, RZ, 0x3c, !PT ;  /* 0x000000010b0f7812 */ /* 0x000fe400078e3cff */
[----:B------:R-:W-:Y:S02]  /*3290*/  LOP3.LUT R16, R24, 0x1, RZ, 0x3c, !PT ;  /* 0x0000000118107812 */ /* 0x000fe400078e3cff */
[----:B----4-:R-:W-:Y:S02]  /*32a0*/  LOP3.LUT R25, R25, 0x1, RZ, 0xc0, !PT ;  /* 0x0000000119197812 */ /* 0x010fe400078ec0ff */
[----:B------:R-:W-:Y:S02]  /*32b0*/  LOP3.LUT R26, R26, 0x1, RZ, 0xc0, !PT ;  /* 0x000000011a1a7812 */ /* 0x000fe400078ec0ff */
[----:B------:R-:W-:Y:S02]  /*32c0*/  IADD3 R15, PT, PT, R16, R15, R14 ;  /* 0x0000000f100f7210 */ /* 0x000fe40007ffe00e */
[----:B------:R-:W-:-:S02]  /*32d0*/  LOP3.LUT R14, R25, 0x1, RZ, 0x3c, !PT ;  /* 0x00000001190e7812 */ /* 0x000fc400078e3cff */
[----:B------:R-:W-:Y:S02]  /*32e0*/  LOP3.LUT R13, R26, 0x1, RZ, 0x3c, !PT ;  /* 0x000000011a0d7812 */ /* 0x000fe400078e3cff */
[----:B------:R-:W-:Y:S02]  /*32f0*/  LOP3.LUT R27, R27, 0x1, RZ, 0xc0, !PT ;  /* 0x000000011b1b7812 */ /* 0x000fe400078ec0ff */
[----:B------:R-:W-:Y:S02]  /*3300*/  LOP3.LUT R28, R28, 0x1, RZ, 0xc0, !PT ;  /* 0x000000011c1c7812 */ /* 0x000fe400078ec0ff */
[----:B------:R-:W-:Y:S02]  /*3310*/  IADD3 R14, PT, PT, R13, R14, R15 ;  /* 0x0000000e0d0e7210 */ /* 0x000fe40007ffe00f */
[----:B------:R-:W-:Y:S02]  /*3320*/  LOP3.LUT R12, R27, 0x1, RZ, 0x3c, !PT ;  /* 0x000000011b0c7812 */ /* 0x000fe400078e3cff */
[----:B------:R-:W-:-:S02]  /*3330*/  LOP3.LUT R13, R28, 0x1, RZ, 0x3c, !PT ;  /* 0x000000011c0d7812 */ /* 0x000fc400078e3cff */
[----:B------:R-:W-:Y:S02]  /*3340*/  LOP3.LUT R29, R29, 0x1, RZ, 0xc0, !PT ;  /* 0x000000011d1d7812 */ /* 0x000fe400078ec0ff */
[----:B------:R-:W-:Y:S02]  /*3350*/  LOP3.LUT R30, R30, 0x1, RZ, 0xc0, !PT ;  /* 0x000000011e1e7812 */ /* 0x000fe400078ec0ff */
[----:B------:R-:W-:Y:S02]  /*3360*/  IADD3 R14, PT, PT, R13, R12, R14 ;  /* 0x0000000c0d0e7210 */ /* 0x000fe40007ffe00e */
[----:B------:R-:W-:Y:S02]  /*3370*/  LOP3.LUT R12, R29, 0x1, RZ, 0x3c, !PT ;  /* 0x000000011d0c7812 */ /* 0x000fe400078e3cff */
[----:B------:R-:W-:Y:S02]  /*3380*/  LOP3.LUT R13, R30, 0x1, RZ, 0x3c, !PT ;  /* 0x000000011e0d7812 */ /* 0x000fe400078e3cff */
[----:B------:R-:W-:-:S02]  /*3390*/  LOP3.LUT R31, R31, 0x1, RZ, 0xc0, !PT ;  /* 0x000000011f1f7812 */ /* 0x000fc400078ec0ff */
[----:B------:R-:W-:Y:S02]  /*33a0*/  LOP3.LUT R32, R32, 0x1, RZ, 0xc0, !PT ;  /* 0x0000000120207812 */ /* 0x000fe400078ec0ff */
[----:B------:R-:W-:Y:S02]  /*33b0*/  IADD3 R14, PT, PT, R13, R12, R14 ;  /* 0x0000000c0d0e7210 */ /* 0x000fe40007ffe00e */
[----:B------:R-:W-:Y:S02]  /*33c0*/  LOP3.LUT R12, R31, 0x1, RZ, 0x3c, !PT ;  /* 0x000000011f0c7812 */ /* 0x000fe400078e3cff */
[----:B------:R-:W-:Y:S02]  /*33d0*/  LOP3.LUT R13, R32, 0x1, RZ, 0x3c, !PT ;  /* 0x00000001200d7812 */ /* 0x000fe400078e3cff */
[----:B------:R-:W-:Y:S02]  /*33e0*/  LOP3.LUT R33, R33, 0x1, RZ, 0xc0, !PT ;  /* 0x0000000121217812 */ /* 0x000fe400078ec0ff */
[----:B------:R-:W-:-:S02]  /*33f0*/  LOP3.LUT R34, R34, 0x1, RZ, 0xc0, !PT ;  /* 0x0000000122227812 */ /* 0x000fc400078ec0ff */
[----:B------:R-:W-:Y:S02]  /*3400*/  IADD3 R14, PT, PT, R13, R12, R14 ;  /* 0x0000000c0d0e7210 */ /* 0x000fe40007ffe00e */
[----:B------:R-:W-:Y:S02]  /*3410*/  LOP3.LUT R35, R35, 0x1, RZ, 0xc0, !PT ;  /* 0x0000000123237812 */ /* 0x000fe400078ec0ff */
[----:B------:R-:W-:Y:S02]  /*3420*/  LOP3.LUT R12, R33, 0x1, RZ, 0x3c, !PT ;  /* 0x00000001210c7812 */ /* 0x000fe400078e3cff */
[----:B------:R-:W-:Y:S02]  /*3430*/  LOP3.LUT R13, R34, 0x1, RZ, 0x3c, !PT ;  /* 0x00000001220d7812 */ /* 0x000fe400078e3cff */
[----:B------:R-:W-:Y:S02]  /*3440*/  LOP3.LUT R43, R35, 0x1, RZ, 0x3c, !PT ;  /* 0x00000001232b7812 */ /* 0x000fe400078e3cff */
[----:B------:R-:W-:-:S05]  /*3450*/  IADD3 R12, PT, PT, R13, R12, R14 ;  /* 0x0000000c0d0c7210 */ /* 0x000fca0007ffe00e */
[----:B------:R-:W-:-:S05]  /*3460*/  IMAD.IADD R43, R43, 0x1, R12 ;  /* 0x000000012b2b7824 */ /* 0x000fca00078e020c */
[----:B------:R-:W0:Y:S02]  /*3470*/  SHFL.UP P0, R12, R43, 0x1, RZ ;  /* 0x042000002b0c7989 */ /* 0x000e2400000000ff */
[----:B0-----:R-:W-:-:S05]  /*3480*/  @P0 IMAD.IADD R12, R43, 0x1, R12 ;  /* 0x000000012b0c0824 */ /* 0x001fca00078e020c */
[----:B------:R-:W0:Y:S02]  /*3490*/  SHFL.UP P0, R13, R12, 0x2, RZ ;  /* 0x044000000c0d7989 */ /* 0x000e2400000000ff */
[----:B0-----:R-:W-:Y:S01]  /*34a0*/  @P0 IMAD.IADD R13, R12, 0x1, R13 ;  /* 0x000000010c0d0824 */ /* 0x001fe200078e020d */
[----:B------:R-:W-:-:S04]  /*34b0*/  @!P1 SHF.R.U32.HI R12, RZ, 0x3, R0 ;  /* 0x00000003ff0c9819 */ /* 0x000fc80000011600 */
[----:B------:R-:W0:Y:S01]  /*34c0*/  SHFL.UP P0, R14, R13, 0x4, RZ ;  /* 0x048000000d0e7989 */ /* 0x000e2200000000ff */
[----:B------:R-:W-:Y:S01]  /*34d0*/  @!P1 LOP3.LUT R47, R12, 0x7c, RZ, 0xc0, !PT ;  /* 0x0000007c0c2f9812 */ /* 0x000fe200078ec0ff */
[----:B0-----:R-:W-:-:S05]  /*34e0*/  @P0 IMAD.IADD R14, R13, 0x1, R14 ;  /* 0x000000010d0e0824 */ /* 0x001fca00078e020e */
[----:B------:R-:W0:Y:S02]  /*34f0*/  SHFL.UP P0, R17, R14, 0x8, RZ ;  /* 0x050000000e117989 */ /* 0x000e2400000000ff */
[----:B0-----:R-:W-:-:S05]  /*3500*/  @P0 IMAD.IADD R17, R14, 0x1, R17 ;  /* 0x000000010e110824 */ /* 0x001fca00078e0211 */
[----:B------:R-:W0:Y:S02]  /*3510*/  SHFL.UP P0, R44, R17, 0x10, RZ ;  /* 0x06000000112c7989 */ /* 0x000e2400000000ff */
[----:B0-----:R-:W-:Y:S01]  /*3520*/  @P0 IMAD.IADD R44, R17, 0x1, R44 ;  /* 0x00000001112c0824 */ /* 0x001fe200078e022c */
[----:B------:R-:W-:-:S04]  /*3530*/  ISETP.NE.AND P0, PT, R45, 0x2, PT ;  /* 0x000000022d00780c */ /* 0x000fc80003f05270 */
[----:B------:R-:W-:Y:S01]  /*3540*/  @!P1 STS [R47+UR5], R44 ;  /* 0x0000002c2f009988 */ /* 0x000fe20008000805 */
[----:B------:R-:W-:Y:S01]  /*3550*/  BAR.SYNC.DEFER_BLOCKING 0x0 ;  /* 0x0000000000007b1d */ /* 0x000fe20000010000 */
[----:B------:R-:W-:-:S05]  /*3560*/  ISETP.NE.AND P1, PT, R45, 0x9, PT ;  /* 0x000000092d00780c */ /* 0x000fca0003f25270 */
[----:B------:R-:W0:Y:S04]  /*3570*/  LDS.128 R12, [UR5] ;  /* 0x00000005ff0c7984 */ /* 0x000e280008000c00 */
[----:B------:R-:W1:Y:S04]  /*3580*/  LDS.128 R16, [UR5+0x10] ;  /* 0x00001005ff107984 */ /* 0x000e680008000c00 */
[----:B------:R-:W2:Y:S01]  /*3590*/  LDS.128 R20, [UR5+0x20] ;  /* 0x00002005ff147984 */ /* 0x000ea20008000c00 */
[----:B0-----:R-:W-:-:S04]  /*35a0*/  IMAD.IADD R13, R12, 0x1, R13 ;  /* 0x000000010c0d7824 */ /* 0x001fc800078e020d */
[----:B------:R-:W-:Y:S01]  /*35b0*/  IMAD.IADD R14, R14, 0x1, R13 ;  /* 0x000000010e0e7824 */ /* 0x000fe200078e020d */
[----:B------:R-:W-:Y:S02]  /*35c0*/  SEL R12, R13, R12, !P0 ;  /* 0x0000000c0d0c7207 */ /* 0x000fe40004000000 */
[----:B------:R-:W-:Y:S01]  /*35d0*/  ISETP.NE.AND P0, PT, R45, 0x3, PT ;  /* 0x000000032d00780c */ /* 0x000fe20003f05270 */
[----:B------:R-:W-:-:S03]  /*35e0*/  IMAD.IADD R15, R15, 0x1, R14 ;  /* 0x000000010f0f7824 */ /* 0x000fc600078e020e */
[----:B------:R-:W-:Y:S01]  /*35f0*/  SEL R12, R14, R12, !P0 ;  /* 0x0000000c0e0c7207 */ /* 0x000fe20004000000 */
[----:B-1----:R-:W-:Y:S01]  /*3600*/  IMAD.IADD R16, R15, 0x1, R16 ;  /* 0x000000010f107824 */ /* 0x002fe200078e0210 */
[----:B------:R-:W-:-:S03]  /*3610*/  ISETP.NE.AND P0, PT, R45, 0x4, PT ;  /* 0x000000042d00780c */ /* 0x000fc60003f05270 */
[----:B------:R-:W-:Y:S01]  /*3620*/  IMAD.IADD R17, R17, 0x1, R16 ;  /* 0x0000000111117824 */ /* 0x000fe200078e0210 */
[----:B------:R-:W-:Y:S02]  /*3630*/  SEL R12, R15, R12, !P0 ;  /* 0x0000000c0f0c7207 */ /* 0x000fe40004000000 */
[----:B------:R-:W-:Y:S01]  /*3640*/  ISETP.NE.AND P0, PT, R45, 0x5, PT ;  /* 0x000000052d00780c */ /* 0x000fe20003f05270 */
[----:B------:R-:W-:-:S03]  /*3650*/  IMAD.IADD R18, R18, 0x1, R17 ;  /* 0x0000000112127824 */ /* 0x000fc600078e0211 */
[----:B------:R-:W-:Y:S01]  /*3660*/  SEL R12, R16, R12, !P0 ;  /* 0x0000000c100c7207 */ /* 0x000fe20004000000 */
[----:B------:R-:W-:Y:S01]  /*3670*/  IMAD.IADD R19, R19, 0x1, R18 ;  /* 0x0000000113137824 */ /* 0x000fe200078e0212 */
[----:B------:R-:W-:-:S04]  /*3680*/  ISETP.NE.AND P0, PT, R45, 0x6, PT ;  /* 0x000000062d00780c */ /* 0x000fc80003f05270 */
[----:B------:R-:W-:Y:S02]  /*3690*/  SEL R12, R17, R12, !P0 ;  /* 0x0000000c110c7207 */ /* 0x000fe40004000000 */
[----:B------:R-:W-:-:S04]  /*36a0*/  ISETP.NE.AND P0, PT, R45, 0x7, PT ;  /* 0x000000072d00780c */ /* 0x000fc80003f05270 */
[----:B------:R-:W-:Y:S02]  /*36b0*/  SEL R12, R18, R12, !P0 ;  /* 0x0000000c120c7207 */ /* 0x000fe40004000000 */
[----:B------:R-:W-:-:S04]  /*36c0*/  ISETP.NE.AND P0, PT, R45, 0x8, PT ;  /* 0x000000082d00780c */ /* 0x000fc80003f05270 */
[C---:B------:R-:W-:Y:S01]  /*36d0*/  SEL R12, R19.reuse, R12, !P0 ;  /* 0x0000000c130c7207 */ /* 0x040fe20004000000 */
[----:B--2---:R-:W-:Y:S01]  /*36e0*/  IMAD.IADD R19, R19, 0x1, R20 ;  /* 0x0000000113137824 */ /* 0x004fe200078e0214 */
[----:B------:R-:W-:Y:S01]  /*36f0*/  ISETP.NE.AND P0, PT, R45, 0xa, PT ;  /* 0x0000000a2d00780c */ /* 0x000fe20003f05270 */
[----:B------:R-:W-:Y:S02]  /*3700*/  IMAD.IADD R20, R44, 0x1, -R43 ;  /* 0x000000012c147824 */ /* 0x000fe400078e0a2b */
[----:B------:R-:W-:Y:S01]  /*3710*/  IMAD.IADD R21, R21, 0x1, R19 ;  /* 0x0000000115157824 */ /* 0x000fe200078e0213 */
[----:B------:R-:W-:Y:S02]  /*3720*/  SEL R12, R19, R12, !P1 ;  /* 0x0000000c130c7207 */ /* 0x000fe40004800000 */
[----:B------:R-:W-:Y:S01]  /*3730*/  SEL R13, R20, RZ, P2 ;  /* 0x000000ff140d7207 */ /* 0x000fe20001000000 */
[----:B------:R-:W-:Y:S01]  /*3740*/  IMAD.IADD R15, R22, 0x1, R21 ;  /* 0x00000001160f7824 */ /* 0x000fe200078e0215 */
[----:B------:R-:W-:-:S02]  /*3750*/  SEL R12, R21, R12, !P0 ;  /* 0x0000000c150c7207 */ /* 0x000fc40004000000 */
[C---:B------:R-:W-:Y:S02]  /*3760*/  ISETP.GT.U32.AND P0, PT, R0.reuse, 0x1f, PT ;  /* 0x0000001f0000780c */ /* 0x040fe40003f04070 */
[----:B------:R-:W-:Y:S01]  /*3770*/  ISETP.GE.U32.AND P1, PT, R0, 0x20, PT ;  /* 0x000000200000780c */ /* 0x000fe20003f26070 */
[----:B------:R-:W-:-:S05]  /*3780*/  IMAD.IADD R13, R12, 0x1, R13 ;  /* 0x000000010c0d7824 */ /* 0x000fca00078e020d */
[----:B------:R-:W-:-:S05]  /*3790*/  SEL R20, R20, R13, !P1 ;  /* 0x0000000d14147207 */ /* 0x000fca0004800000 */
[----:B------:R-:W-:Y:S05]  /*37a0*/  @P0 BRA `(.L_x_98) ;  /* 0x0000000800c40947 */ /* 0x000fea0003800000 */
[----:B------:R-:W0:Y:S01]  /*37b0*/  LDC.64 R16, c[0x0][0x3a0] ;  /* 0x0000e800ff107b82 */ /* 0x000e220000000a00 */
[----:B------:R-:W-:Y:S01]  /*37c0*/  ISETP.NE.AND P0, PT, R0, RZ, PT ;  /* 0x000000ff0000720c */ /* 0x000fe20003f05270 */
[----:B------:R-:W-:Y:S01]  /*37d0*/  IMAD.U32 R22, RZ, RZ, UR4 ;  /* 0x00000004ff167e24 */ /* 0x000fe2000f8e00ff */
[----:B------:R-:W-:-:S05]  /*37e0*/  LOP3.LUT R21, RZ, R0, RZ, 0x33, !PT ;  /* 0x00000000ff157212 */ /* 0x000fca00078e33ff */
[----:B------:R-:W-:-:S06]  /*37f0*/  IMAD.IADD R21, R22, 0x1, R21 ;  /* 0x0000000116157824 */ /* 0x000fcc00078e0215 */
[----:B------:R-:W-:Y:S01]  /*3800*/  @!P0 IMAD.MOV.U32 R14, RZ, RZ, 0x64 ;  /* 0x00000064ff0e8424 */ /* 0x000fe200078e00ff */
[----:B------:R1:W-:Y:S01]  /*3810*/  @!P0 STS [UR5+0x4c], R15 ;  /* 0x00004c0fff008988 */ /* 0x0003e20008000805 */
[----:B0-----:R-:W-:-:S04]  /*3820*/  IMAD.WIDE R48, R22, 0x8, R16 ;  /* 0x0000000816307825 */ /* 0x001fc800078e0210 */
[----:B------:R-:W-:Y:S01]  /*3830*/  IMAD.WIDE R16, R21, 0x8, R16 ;  /* 0x0000000815107825 */ /* 0x000fe200078e0210 */
[----:B------:R1:W-:Y:S01]  /*3840*/  @!P0 ST.E.64.STRONG.GPU desc[UR8][R48.64+0x100], R14 ;  /* 0x0001000e30008985 */ /* 0x0003e2000c10fb08 */
[----:B------:R-:W-:Y:S05]  /*3850*/  NANOSLEEP 0x28f ;  /* 0x0000028f0000795d */ /* 0x000fea0003800000 */
[----:B------:R-:W2:Y:S01]  /*3860*/  LD.E.64.STRONG.GPU R12, desc[UR8][R16.64+0x100] ;  /* 0x00010008100c7980 */ /* 0x000ea2000c10fb00 */
[----:B------:R-:W-:Y:S01]  /*3870*/  UMOV UR6, 0xffffffff ;  /* 0xffffffff00067882 */ /* 0x000fe20000000000 */
[----:B--2---:R-:W-:Y:S02]  /*3880*/  ISETP.NE.AND P0, PT, R12, 0x63, PT ;  /* 0x000000630c00780c */ /* 0x004fe40003f05270 */
[----:B-1----:R-:W-:Y:S11]  /*3890*/  BRA.DIV UR6, `(.L_x_99) ;  /* 0x000000aa06187947 */ /* 0x002ff6000b800000 */
[----:B------:R-:W-:-:S13]  /*38a0*/  VOTE.ANY P0, !P0 ;  /* 0x0000000000ff7806 */ /* 0x000fda0004000100 */
.L_x_422:
[----:B------:R-:W-:Y:S05]  /*38b0*/  @!P0 BRA `(.L_x_100) ;  /* 0x00000000007c8947 */ /* 0x000fea0003800000 */
[----:B------:R-:W-:-:S07]  /*38c0*/  IMAD.MOV.U32 R19, RZ, RZ, 0x2d2 ;  /* 0x000002d2ff137424 */ /* 0x000fce00078e00ff */
.L_x_102:
[----:B------:R-:W-:Y:S01]  /*38d0*/  SHF.R.U32.HI R14, RZ, 0x1, R19 ;  /* 0x00000001ff0e7819 */ /* 0x000fe20000011613 */
[----:B------:R-:W-:-:S03]  /*38e0*/  IMAD R22, R22, 0x41a7, RZ ;  /* 0x000041a716167824 */ /* 0x000fc600078e02ff */
[----:B------:R-:W-:Y:S02]  /*38f0*/  IADD3 R19, PT, PT, R19, 0x1, -R14 ;  /* 0x0000000113137810 */ /* 0x000fe40007ffe80e */
[----:B------:R-:W-:Y:S02]  /*3900*/  LOP3.LUT R22, R22, 0x7fffffff, RZ, 0xc0, !PT ;  /* 0x7fffffff16167812 */ /* 0x000fe400078ec0ff */
[----:B------:R-:W0:Y:S01]  /*3910*/  I2F.U32.RP R18, R19 ;  /* 0x0000001300127306 */ /* 0x000e220000209000 */
[----:B------:R-:W-:Y:S01]  /*3920*/  IMAD.MOV R23, RZ, RZ, -R19 ;  /* 0x000000ffff177224 */ /* 0x000fe200078e0a13 */
[----:B------:R-:W-:-:S06]  /*3930*/  ISETP.NE.U32.AND P1, PT, R19, RZ, PT ;  /* 0x000000ff1300720c */ /* 0x000fcc0003f25070 */
[----:B0-----:R-:W0:Y:S02]  /*3940*/  MUFU.RCP R18, R18 ;  /* 0x0000001200127308 */ /* 0x001e240000001000 */
[----:B0-----:R-:W-:-:S06]  /*3950*/  VIADD R12, R18, 0xffffffe ;  /* 0x0ffffffe120c7836 */ /* 0x001fcc0000000000 */
[----:B------:R0:W1:Y:S02]  /*3960*/  F2I.FTZ.U32.TRUNC.NTZ R13, R12 ;  /* 0x0000000c000d7305 */ /* 0x000064000021f000 */
[----:B0-----:R-:W-:Y:S02]  /*3970*/  IMAD.MOV.U32 R12, RZ, RZ, RZ ;  /* 0x000000ffff0c7224 */ /* 0x001fe400078e00ff */
[----:B-1----:R-:W-:-:S04]  /*3980*/  IMAD R23, R23, R13, RZ ;  /* 0x0000000d17177224 */ /* 0x002fc800078e02ff */
[----:B------:R-:W-:-:S06]  /*3990*/  IMAD.HI.U32 R13, R13, R23, R12 ;  /* 0x000000170d0d7227 */ /* 0x000fcc00078e000c */
[----:B------:R-:W-:-:S04]  /*39a0*/  IMAD.HI.U32 R13, R13, R22, RZ ;  /* 0x000000160d0d7227 */ /* 0x000fc800078e00ff */
[----:B------:R-:W-:-:S04]  /*39b0*/  IMAD.MOV R13, RZ, RZ, -R13 ;  /* 0x000000ffff0d7224 */ /* 0x000fc800078e0a0d */
[----:B------:R-:W-:-:S05]  /*39c0*/  IMAD R18, R19, R13, R22 ;  /* 0x0000000d13127224 */ /* 0x000fca00078e0216 */
[----:B------:R-:W-:-:S13]  /*39d0*/  ISETP.GE.U32.AND P0, PT, R18, R19, PT ;  /* 0x000000131200720c */ /* 0x000fda0003f06070 */
[----:B------:R-:W-:-:S05]  /*39e0*/  @P0 IMAD.IADD R18, R18, 0x1, -R19 ;  /* 0x0000000112120824 */ /* 0x000fca00078e0a13 */
[----:B------:R-:W-:-:S13]  /*39f0*/  ISETP.GE.U32.AND P0, PT, R18, R19, PT ;  /* 0x000000131200720c */ /* 0x000fda0003f06070 */
[----:B------:R-:W-:Y:S01]  /*3a00*/  @P0 IMAD.IADD R18, R18, 0x1, -R19 ;  /* 0x0000000112120824 */ /* 0x000fe200078e0a13 */
[----:B------:R-:W-:-:S05]  /*3a10*/  @!P1 LOP3.LUT R18, RZ, R19, RZ, 0x33, !PT ;  /* 0x00000013ff129212 */ /* 0x000fca00078e33ff */
[----:B------:R-:W-:-:S04]  /*3a20*/  IMAD.IADD R18, R14, 0x1, R18 ;  /* 0x000000010e127824 */ /* 0x000fc800078e0212 */
[----:B------:R-:W-:Y:S05]  /*3a30*/  NANOSLEEP R18 ;  /* 0x000000120000735d */ /* 0x000fea0003800000 */
[----:B------:R-:W2:Y:S01]  /*3a40*/  LD.E.64.STRONG.GPU R12, desc[UR8][R16.64+0x100] ;  /* 0x00010008100c7980 */ /* 0x000ea2000c10fb00 */
[----:B------:R-:W-:Y:S01]  /*3a50*/  UMOV UR6, 0xffffffff ;  /* 0xffffffff00067882 */ /* 0x000fe20000000000 */
[----:B------:R-:W-:Y:S01]  /*3a60*/  IMAD.MOV.U32 R19, RZ, RZ, R14 ;  /* 0x000000ffff137224 */ /* 0x000fe200078e000e */
[----:B--2---:R-:W-:Y:S01]  /*3a70*/  ISETP.NE.AND P0, PT, R12, 0x63, PT ;  /* 0x000000630c00780c */ /* 0x004fe20003f05270 */
[----:B------:R-:W-:-:S12]  /*3a80*/  BRA.DIV UR6, `(.L_x_101) ;  /* 0x000000a606bc7947 */ /* 0x000fd8000b800000 */
[----:B------:R-:W-:-:S13]  /*3a90*/  VOTE.ANY P0, !P0 ;  /* 0x0000000000ff7806 */ /* 0x000fda0004000100 */
.L_x_425:
[----:B------:R-:W-:Y:S05]  /*3aa0*/  @P0 BRA `(.L_x_102) ;  /* 0xfffffffc00880947 */ /* 0x000fea000383ffff */
.L_x_100:
[----:B------:R-:W-:Y:S01]  /*3ab0*/  UMOV UR6, 0xffffffff ;  /* 0xffffffff00067882 */ /* 0x000fe20000000000 */
[----:B------:R-:W-:Y:S02]  /*3ac0*/  ISETP.NE.AND P0, PT, R12, 0x65, PT ;  /* 0x000000650c00780c */ /* 0x000fe40003f05270 */
[----:B------:R-:W-:Y:S11]  /*3ad0*/  BRA.DIV UR6, `(.L_x_103) ;  /* 0x000000a606c87947 */ /* 0x000ff6000b800000 */
[----:B------:R-:W0:Y:S01]  /*3ae0*/  S2R R23, SR_GEMASK ;  /* 0x0000000000177919 */ /* 0x000e220000003c00 */
[----:B------:R-:W-:Y:S01]  /*3af0*/  VOTE.ANY R14, PT, !P0 ;  /* 0x00000000000e7806 */ /* 0x000fe200040e0100 */
[C---:B------:R-:W-:Y:S02]  /*3b00*/  VIADD R45, R42.reuse, 0x2 ;  /* 0x000000022a2d7836 */ /* 0x040fe40000000000 */
[C---:B------:R-:W-:Y:S02]  /*3b10*/  VIADD R44, R42.reuse, 0x4 ;  /* 0x000000042a2c7836 */ /* 0x040fe40000000000 */
[----:B------:R-:W-:Y:S01]  /*3b20*/  VIADD R43, R42, 0x8 ;  /* 0x000000082a2b7836 */ /* 0x000fe20000000000 */
[----:B0-----:R-:W-:-:S05]  /*3b30*/  LOP3.LUT R14, R14, 0x80000000, R23, 0xec, !PT ;  /* 0x800000000e0e7812 */ /* 0x001fca00078eec17 */
[----:B------:R-:W-:-:S05]  /*3b40*/  VIADD R17, R14, 0xffffffff ;  /* 0xffffffff0e117836 */ /* 0x000fca0000000000 */
[----:B------:R-:W-:-:S04]  /*3b50*/  LOP3.LUT R17, R14, R17, RZ, 0xc, !PT ;  /* 0x000000110e117212 */ /* 0x000fc800078e0cff */
[----:B------:R0:W1:Y:S02]  /*3b60*/  POPC R52, R17 ;  /* 0x0000001100347309 */ /* 0x0000640000000000 */
[----:B0-----:R-:W0:Y:S01]  /*3b70*/  LDC.64 R16, c[0x0][0x3a0] ;  /* 0x0000e800ff107b82 */ /* 0x001e220000000a00 */
[----:B-1----:R-:W1:Y:S01]  /*3b80*/  SHFL.DOWN PT, R18, R13, 0x1, R52 ;  /* 0x082000000d127989 */ /* 0x002e6200000e0034 */
[-C--:B------:R-:W-:Y:S02]  /*3b90*/  ISETP.GE.AND P0, PT, R42, R52.reuse, PT ;  /* 0x000000342a00720c */ /* 0x080fe40003f06270 */
[----:B0-----:R-:W-:Y:S02]  /*3ba0*/  IADD3 R50, P2, PT, R16, 0x100, RZ ;  /* 0x0000010010327810 */ /* 0x001fe40007f5e0ff */
[----:B-1----:R-:W-:Y:S02]  /*3bb0*/  SEL R18, R18, RZ, !P0 ;  /* 0x000000ff12127207 */ /* 0x002fe40004000000 */
[----:B------:R-:W-:-:S03]  /*3bc0*/  ISETP.GT.AND P0, PT, R45, R52, PT ;  /* 0x000000342d00720c */ /* 0x000fc60003f04270 */
[----:B------:R-:W-:Y:S02]  /*3bd0*/  IMAD.IADD R19, R18, 0x1, R13 ;  /* 0x0000000112137824 */ /* 0x000fe400078e020d */
[----:B------:R-:W-:-:S03]  /*3be0*/  VIADD R13, R42, 0x10 ;  /* 0x000000102a0d7836 */ /* 0x000fc60000000000 */
[----:B------:R-:W0:Y:S02]  /*3bf0*/  SHFL.DOWN PT, R18, R19, 0x2, R52 ;  /* 0x0840000013127989 */ /* 0x000e2400000e0034 */
[-C--:B------:R-:W-:Y:S02]  /*3c00*/  ISETP.GT.AND P1, PT, R13, R52.reuse, PT ;  /* 0x000000340d00720c */ /* 0x080fe40003f24270 */
[----:B0-----:R-:W-:Y:S02]  /*3c10*/  SEL R18, R18, RZ, !P0 ;  /* 0x000000ff12127207 */ /* 0x001fe40004000000 */
[----:B------:R-:W-:-:S03]  /*3c20*/  ISETP.GT.AND P0, PT, R44, R52, PT ;  /* 0x000000342c00720c */ /* 0x000fc60003f04270 */
[----:B------:R-:W-:-:S05]  /*3c30*/  IMAD.IADD R47, R19, 0x1, R18 ;  /* 0x00000001132f7824 */ /* 0x000fca00078e0212 */
[----:B------:R-:W0:Y:S02]  /*3c40*/  SHFL.DOWN PT, R18, R47, 0x4, R52 ;  /* 0x088000002f127989 */ /* 0x000e2400000e0034 */
[----:B0-----:R-:W-:Y:S02]  /*3c50*/  SEL R18, R18, RZ, !P0 ;  /* 0x000000ff12127207 */ /* 0x001fe40004000000 */
[----:B------:R-:W-:-:S03]  /*3c60*/  ISETP.GT.AND P0, PT, R43, R52, PT ;  /* 0x000000342b00720c */ /* 0x000fc60003f04270 */
[----:B------:R-:W-:-:S05]  /*3c70*/  IMAD.IADD R51, R47, 0x1, R18 ;  /* 0x000000012f337824 */ /* 0x000fca00078e0212 */
[----:B------:R-:W0:Y:S02]  /*3c80*/  SHFL.DOWN PT, R18, R51, 0x8, R52 ;  /* 0x0900000033127989 */ /* 0x000e2400000e0034 */
[----:B0-----:R-:W-:Y:S02]  /*3c90*/  SEL R18, R18, RZ, !P0 ;  /* 0x000000ff12127207 */ /* 0x001fe40004000000 */
[----:B------:R-:W-:-:S03]  /*3ca0*/  ISETP.NE.AND P0, PT, R12, 0x65, PT ;  /* 0x000000650c00780c */ /* 0x000fc60003f05270 */
[----:B------:R-:W-:Y:S02]  /*3cb0*/  IMAD.IADD R19, R51, 0x1, R18 ;  /* 0x0000000133137824 */ /* 0x000fe400078e0212 */
[----:B------:R-:W-:-:S03]  /*3cc0*/  IMAD.X R51, RZ, RZ, R17, P2 ;  /* 0x000000ffff337224 */ /* 0x000fc600010e0611 */
[----:B------:R-:W0:Y:S05]  /*3cd0*/  SHFL.DOWN PT, R18, R19, 0x10, R52 ;  /* 0x0a00000013127989 */ /* 0x000e2a00000e0034 */
[----:B------:R-:W-:Y:S02]  /*3ce0*/  VOTE.ALL P0, P0 ;  /* 0x0000000000ff7806 */ /* 0x000fe40000000000 */
[----:B0-----:R-:W-:-:S05]  /*3cf0*/  SEL R18, R18, RZ, !P1 ;  /* 0x000000ff12127207 */ /* 0x001fca0004800000 */
[----:B------:R-:W-:-:S07]  /*3d00*/  IMAD.IADD R46, R19, 0x1, R18 ;  /* 0x00000001132e7824 */ /* 0x000fce00078e0212 */
.L_x_434:
[----:B------:R-:W-:Y:S05]  /*3d10*/  @!P0 BRA `(.L_x_104) ;  /* 0x0000000400288947 */ /* 0x000fea0003800000 */
[----:B------:R-:W-:-:S07]  /*3d20*/  IMAD.MOV.U32 R19, RZ, RZ, 0x2d2 ;  /* 0x000002d2ff137424 */ /* 0x000fce00078e00ff */
.L_x_110:
[----:B------:R-:W-:-:S05]  /*3d30*/  IMAD.WIDE R16, R21, 0x8, R50 ;  /* 0x0000000815107825 */ /* 0x000fca00078e0232 */
[----:B------:R-:W2:Y:S01]  /*3d40*/  LD.E.64.STRONG.GPU R12, desc[UR8][R16.64+-0x100] ;  /* 0xffff0008100c7980 */ /* 0x000ea2000c10fb00 */
[----:B------:R-:W-:Y:S05]  /*3d50*/  YIELD ;  /* 0x0000000000007946 */ /* 0x000fea0003800000 */
[----:B------:R-:W-:Y:S01]  /*3d60*/  UMOV UR6, 0xffffffff ;  /* 0xffffffff00067882 */ /* 0x000fe20000000000 */
[----:B------:R-:W-:Y:S02]  /*3d70*/  SHF.R.U32.HI R19, RZ, 0x1, R19 ;  /* 0x00000001ff137819 */ /* 0x000fe40000011613 */
[----:B--2---:R-:W-:Y:S01]  /*3d80*/  ISETP.NE.AND P0, PT, R12, 0x63, PT ;  /* 0x000000630c00780c */ /* 0x004fe20003f05270 */
[----:B------:R-:W-:-:S12]  /*3d90*/  BRA.DIV UR6, `(.L_x_105) ;  /* 0x000000aa061c7947 */ /* 0x000fd8000b800000 */
[----:B------:R-:W-:-:S13]  /*3da0*/  VOTE.ANY P0, !P0 ;  /* 0x0000000000ff7806 */ /* 0x000fda0004000100 */
.L_x_437:
[----:B------:R-:W-:Y:S05]  /*3db0*/  @!P0 BRA `(.L_x_106) ;  /* 0x00000000007c8947 */ /* 0x000fea0003800000 */
[----:B------:R-:W-:-:S07]  /*3dc0*/  IMAD.MOV.U32 R47, RZ, RZ, R19 ;  /* 0x000000ffff2f7224 */ /* 0x000fce00078e0013 */
.L_x_108:
        /* <DEDUP_REMOVED lines=29> */
.L_x_440:
[----:B------:R-:W-:Y:S05]  /*3fa0*/  @P0 BRA `(.L_x_108) ;  /* 0xfffffffc00880947 */ /* 0x000fea000383ffff */
.L_x_106:
[----:B------:R-:W-:Y:S01]  /*3fb0*/  UMOV UR6, 0xffffffff ;  /* 0xffffffff00067882 */ /* 0x000fe20000000000 */
[----:B------:R-:W-:Y:S02]  /*3fc0*/  ISETP.NE.AND P0, PT, R12, 0x65, PT ;  /* 0x000000650c00780c */ /* 0x000fe40003f05270 */
[----:B------:R-:W-:Y:S11]  /*3fd0*/  BRA.DIV UR6, `(.L_x_109) ;  /* 0x000000a606cc7947 */ /* 0x000ff6000b800000 */
[----:B------:R-:W-:Y:S01]  /*3fe0*/  VOTE.ANY R14, PT, !P0 ;  /* 0x00000000000e7806 */ /* 0x000fe200040e0100 */
[----:B------:R-:W-:-:S03]  /*3ff0*/  VIADD R21, R21, 0xffffffe0 ;  /* 0xffffffe015157836 */ /* 0x000fc60000000000 */
[----:B------:R-:W-:-:S05]  /*4000*/  LOP3.LUT R14, R14, 0x80000000, R23, 0xec, !PT ;  /* 0x800000000e0e7812 */ /* 0x000fca00078eec17 */
[----:B------:R-:W-:-:S05]  /*4010*/  VIADD R17, R14, 0xffffffff ;  /* 0xffffffff0e117836 */ /* 0x000fca0000000000 */
[----:B------:R-:W-:-:S04]  /*4020*/  LOP3.LUT R17, R14, R17, RZ, 0xc, !PT ;  /* 0x000000110e117212 */ /* 0x000fc800078e0cff */
[----:B------:R-:W0:Y:S02]  /*4030*/  POPC R16, R17 ;  /* 0x0000001100107309 */ /* 0x000e240000000000 */
[----:B0-----:R-:W0:Y:S01]  /*4040*/  SHFL.DOWN PT, R18, R13, 0x1, R16 ;  /* 0x082000000d127989 */ /* 0x001e2200000e0010 */
[----:B------:R-:W-:-:S04]  /*4050*/  ISETP.GE.AND P0, PT, R42, R16, PT ;  /* 0x000000102a00720c */ /* 0x000fc80003f06270 */
        /* <DEDUP_REMOVED lines=15> */
[----:B------:R-:W-:-:S03]  /*4150*/  VIADD R13, R42, 0x10 ;  /* 0x000000102a0d7836 */ /* 0x000fc60000000000 */
[----:B------:R-:W0:Y:S02]  /*4160*/  SHFL.DOWN PT, R18, R47, 0x10, R16 ;  /* 0x0a0000002f127989 */ /* 0x000e2400000e0010 */
[----:B------:R-:W-:-:S03]  /*4170*/  ISETP.GT.AND P1, PT, R13, R16, PT ;  /* 0x000000100d00720c */ /* 0x000fc60003f24270 */
[----:B------:R-:W-:Y:S02]  /*4180*/  VOTE.ALL P0, P0 ;  /* 0x0000000000ff7806 */ /* 0x000fe40000000000 */
[----:B0-----:R-:W-:-:S04]  /*4190*/  SEL R18, R18, RZ, !P1 ;  /* 0x000000ff12127207 */ /* 0x001fc80004800000 */
[----:B------:R-:W-:-:S07]  /*41a0*/  IADD3 R46, PT, PT, R47, R18, R46 ;  /* 0x000000122f2e7210 */ /* 0x000fce0007ffe02e */
.L_x_449:
[----:B------:R-:W-:Y:S05]  /*41b0*/  @P0 BRA `(.L_x_110) ;  /* 0xfffffff800dc0947 */ /* 0x000fea000383ffff */
.L_x_104:
[----:B------:R-:W-:Y:S02]  /*41c0*/  ISETP.NE.AND P1, PT, R0, RZ, PT ;  /* 0x000000ff0000720c */ /* 0x000fe40003f25270 */
[----:B------:R-:W-:-:S11]  /*41d0*/  ISETP.NE.AND P0, PT, R42, RZ, PT ;  /* 0x000000ff2a00720c */ /* 0x000fd60003f05270 */
[----:B------:R-:W0:Y:S01]  /*41e0*/  @!P1 S2R R13, SR_CgaCtaId ;  /* 0x00000000000d9919 */ /* 0x000e220000008800 */
[----:B------:R-:W-:Y:S01]  /*41f0*/  @!P1 MOV R12, 0x400 ;  /* 0x00000400000c9802 */ /* 0x000fe20000000f00 */
[----:B------:R-:W-:Y:S01]  /*4200*/  @!P1 IMAD.IADD R15, R15, 0x1, R46 ;  /* 0x000000010f0f9824 */ /* 0x000fe200078e022e */
[----:B------:R-:W-:Y:S01]  /*4210*/  @!P0 MOV R16, 0x400 ;  /* 0x0000040000108802 */ /* 0x000fe20000000f00 */
[----:B------:R-:W1:Y:S01]  /*4220*/  @!P0 S2R R17, SR_CgaCtaId ;  /* 0x0000000000118919 */ /* 0x000e620000008800 */
[----:B------:R-:W-:-:S05]  /*4230*/  @!P1 IMAD.MOV.U32 R14, RZ, RZ, 0x65 ;  /* 0x00000065ff0e9424 */ /* 0x000fca00078e00ff */
[----:B------:R2:W-:Y:S01]  /*4240*/  @!P1 ST.E.64.STRONG.GPU desc[UR8][R48.64+0x100], R14 ;  /* 0x0001000e30009985 */ /* 0x0005e2000c10fb08 */
[----:B0-----:R-:W-:Y:S01]  /*4250*/  @!P1 LEA R12, R13, R12, 0x18 ;  /* 0x0000000c0d0c9211 */ /* 0x001fe200078ec0ff */
[----:B------:R-:W-:Y:S02]  /*4260*/  IMAD.MOV.U32 R13, RZ, RZ, R20 ;  /* 0x000000ffff0d7224 */ /* 0x000fe400078e0014 */
[----:B------:R-:W-:Y:S01]  /*4270*/  @!P0 IMAD.MOV.U32 R13, RZ, RZ, R46 ;  /* 0x000000ffff0d8224 */ /* 0x000fe200078e002e */
[----:B-1----:R-:W-:Y:S01]  /*4280*/  @!P0 LEA R17, R17, R16, 0x18 ;  /* 0x0000001011118211 */ /* 0x002fe200078ec0ff */
[----:B------:R2:W-:Y:S04]  /*4290*/  @!P1 STS [R12+0x48], R15 ;  /* 0x0000480f0c009388 */ /* 0x0005e80000000800 */
[----:B------:R2:W-:Y:S04]  /*42a0*/  @!P1 STS [R12+0x44], R46 ;  /* 0x0000442e0c009388 */ /* 0x0005e80000000800 */
[----:B------:R2:W-:Y:S02]  /*42b0*/  @!P0 STS [R17+0x38], R46 ;  /* 0x0000382e11008388 */ /* 0x0005e40000000800 */
.L_x_98:
[----:B------:R-:W-:Y:S05]  /*42c0*/  WARPSYNC.ALL ;  /* 0x0000000000007948 */ /* 0x000fea0003800000 */
[----:B------:R-:W0:Y:S08]  /*42d0*/  S2UR UR5, SR_CgaCtaId ;  /* 0x00000000000579c3 */ /* 0x000e300000008800 */
[----:B------:R-:W-:Y:S01]  /*42e0*/  BAR.SYNC.DEFER_BLOCKING 0x0 ;  /* 0x0000000000007b1d */ /* 0x000fe20000010000 */
[----:B------:R-:W-:-:S02]  /*42f0*/  ISETP.NE.AND P0, PT, R0, RZ, PT ;  /* 0x000000ff0000720c */ /* 0x000fc40003f05270 */
[----:B------:R-:W-:Y:S02]  /*4300*/  ISETP.NE.AND P1, PT, R10, RZ, PT ;  /* 0x000000ff0a00720c */ /* 0x000fe40003f25270 */
[C---:B------:R-:W-:Y:S01]  /*4310*/  ISETP.NE.AND P2, PT, R11.reuse, RZ, PT ;  /* 0x000000ff0b00720c */ /* 0x040fe20003f45270 */
[----:B------:R-:W-:Y:S01]  /*4320*/  UMOV UR4, 0x400 ;  /* 0x0000040000047882 */ /* 0x000fe20000000000 */
[----:B------:R-:W-:Y:S01]  /*4330*/  LOP3.LUT R19, R11, 0x1, RZ, 0x3c, !PT ;  /* 0x000000010b137812 */ /* 0x000fe200078e3cff */
[----:B------:R-:W-:Y:S01]  /*4340*/  BSSY.RECONVERGENT B0, `(.L_x_111) ;  /* 0x00000af000007945 */ /* 0x000fe20003800200 */
[C---:B------:R-:W-:Y:S02]  /*4350*/  LOP3.LUT R16, R26.reuse, 0x1, RZ, 0x3c, !PT ;  /* 0x000000011a107812 */ /* 0x040fe400078e3cff */
[----:B------:R-:W-:Y:S02]  /*4360*/  ISETP.NE.AND P3, PT, R26, RZ, PT ;  /* 0x000000ff1a00720c */ /* 0x000fe40003f65270 */
[----:B------:R-:W-:Y:S01]  /*4370*/  LOP3.LUT R23, R34, 0x1, RZ, 0x3c, !PT ;  /* 0x0000000122177812 */ /* 0x000fe200078e3cff */
[----:B0-----:R-:W-:Y:S01]  /*4380*/  ULEA UR4, UR5, UR4, 0x18 ;  /* 0x0000000405047291 */ /* 0x001fe2000f8ec0ff */
[----:B------:R-:W0:Y:S08]  /*4390*/  LDCU.U8 UR5, c[0x0][0x3b8] ;  /* 0x00007700ff0577ac */ /* 0x000e300008000000 */
[----:B--2---:R-:W1:Y:S04]  /*43a0*/  LDS R14, [UR4+0x38] ;  /* 0x00003804ff0e7984 */ /* 0x004e680008000800 */
[----:B------:R-:W-:Y:S04]  /*43b0*/  LDS R12, [UR4+0x44] ;  /* 0x00004404ff0c7984 */ /* 0x000fe80008000800 */
[----:B------:R-:W2:Y:S01]  /*43c0*/  LDS R15, [UR4+0x4c] ;  /* 0x00004c04ff0f7984 */ /* 0x000ea20008000800 */
[----:B-1----:R-:W-:Y:S01]  /*43d0*/  SEL R14, R14, RZ, P0 ;  /* 0x000000ff0e0e7207 */ /* 0x002fe20000000000 */
[----:B------:R-:W-:Y:S01]  /*43e0*/  BAR.SYNC.DEFER_BLOCKING 0x0 ;  /* 0x0000000000007b1d */ /* 0x000fe20000010000 */
[----:B------:R-:W-:-:S03]  /*43f0*/  ISETP.NE.AND P0, PT, R35, RZ, PT ;  /* 0x000000ff2300720c */ /* 0x000fc60003f05270 */
[----:B------:R-:W-:Y:S01]  /*4400*/  IMAD.IADD R17, R14, 0x1, R13 ;  /* 0x000000010e117824 */ /* 0x000fe200078e020d */
[----:B------:R-:W-:Y:S02]  /*4410*/  LOP3.LUT R14, R10, 0x1, RZ, 0x3c, !PT ;  /* 0x000000010a0e7812 */ /* 0x000fe400078e3cff */
[----:B--2---:R-:W-:Y:S01]  /*4420*/  IADD3 R13, PT, PT, -R15, 0x1340, RZ ;  /* 0x000013400f0d7810 */ /* 0x004fe20007ffe1ff */
[C---:B------:R-:W-:Y:S01]  /*4430*/  IMAD.IADD R10, R17.reuse, 0x1, -R12 ;  /* 0x00000001110a7824 */ /* 0x040fe200078e0a0c */
[--C-:B------:R-:W-:Y:S02]  /*4440*/  IADD3 R15, PT, PT, R12, -R17, -R14.reuse ;  /* 0x800000110c0f7210 */ /* 0x100fe40007ffe80e */
[----:B------:R-:W-:Y:S01]  /*4450*/  IADD3 R17, PT, PT, R17, R19, R14 ;  /* 0x0000001311117210 */ /* 0x000fe20007ffe00e */
[--C-:B------:R-:W-:Y:S02]  /*4460*/  IMAD R11, R0, 0xe, -R10.reuse ;  /* 0x0000000e000b7824 */ /* 0x100fe400078e0a0a */
[----:B------:R-:W-:-:S02]  /*4470*/  IMAD.IADD R10, R13, 0x1, R10 ;  /* 0x000000010d0a7824 */ /* 0x000fc400078e020a */
[----:B------:R-:W-:Y:S02]  /*4480*/  IMAD R15, R0, 0xe, R15 ;  /* 0x0000000e000f7824 */ /* 0x000fe400078e020f */
[----:B------:R-:W-:Y:S01]  /*4490*/  IMAD.IADD R14, R14, 0x1, R10 ;  /* 0x000000010e0e7824 */ /* 0x000fe200078e020a */
[----:B------:R-:W-:Y:S01]  /*44a0*/  SEL R11, R10, R11, !P1 ;  /* 0x0000000b0a0b7207 */ /* 0x000fe20004800000 */
[----:B------:R-:W-:Y:S01]  /*44b0*/  VIADD R15, R15, 0x1 ;  /* 0x000000010f0f7836 */ /* 0x000fe20000000000 */
[C---:B------:R-:W-:Y:S02]  /*44c0*/  ISETP.NE.AND P1, PT, R24.reuse, RZ, PT ;  /* 0x000000ff1800720c */ /* 0x040fe40003f25270 */
[----:B------:R-:W-:Y:S02]  /*44d0*/  LOP3.LUT R24, R24, 0x1, RZ, 0x3c, !PT ;  /* 0x0000000118187812 */ /* 0x000fe400078e3cff */
[----:B------:R-:W-:Y:S01]  /*44e0*/  LEA R10, R11, UR4, 0x2 ;  /* 0x000000040b0a7c11 */ /* 0x000fe2000f8e10ff */
[--C-:B------:R-:W-:Y:S01]  /*44f0*/  IMAD.IADD R11, R12, 0x1, -R17.reuse ;  /* 0x000000010c0b7824 */ /* 0x100fe200078e0a11 */
[----:B------:R-:W-:Y:S01]  /*4500*/  SEL R15, R14, R15, !P2 ;  /* 0x0000000f0e0f7207 */ /* 0x000fe20005000000 */
[----:B------:R-:W-:Y:S01]  /*4510*/  IMAD.IADD R17, R24, 0x1, R17 ;  /* 0x0000000118117824 */ /* 0x000fe200078e0211 */
[C---:B------:R-:W-:Y:S01]  /*4520*/  ISETP.NE.AND P2, PT, R25.reuse, RZ, PT ;  /* 0x000000ff1900720c */ /* 0x040fe20003f45270 */
[----:B------:R-:W-:Y:S01]  /*4530*/  IMAD R11, R0, 0xe, R11 ;  /* 0x0000000e000b7824 */ /* 0x000fe200078e020b */
[----:B------:R-:W-:Y:S01]  /*4540*/  LOP3.LUT R25, R25, 0x1, RZ, 0x3c, !PT ;  /* 0x0000000119197812 */ /* 0x000fe200078e3cff */
[----:B------:R-:W-:Y:S01]  /*4550*/  IMAD.IADD R14, R19, 0x1, R14 ;  /* 0x00000001130e7824 */ /* 0x000fe200078e020e */
[----:B-----5:R1:W-:Y:S01]  /*4560*/  STS [R10], R41 ;  /* 0x000000290a007388 */ /* 0x0203e20000000800 */
[----:B------:R-:W-:Y:S01]  /*4570*/  IMAD.IADD R19, R12, 0x1, -R17 ;  /* 0x000000010c137824 */ /* 0x000fe200078e0a11 */
[----:B------:R-:W-:Y:S01]  /*4580*/  LEA R15, R15, UR4, 0x2 ;  /* 0x000000040f0f7c11 */ /* 0x000fe2000f8e10ff */
[----:B------:R-:W-:-:S02]  /*4590*/  VIADD R11, R11, 0x2 ;  /* 0x000000020b0b7836 */ /* 0x000fc40000000000 */
[----:B------:R-:W-:Y:S02]  /*45a0*/  IMAD.IADD R17, R25, 0x1, R17 ;  /* 0x0000000119117824 */ /* 0x000fe400078e0211 */
[----:B------:R-:W-:Y:S01]  /*45b0*/  IMAD R19, R0, 0xe, R19 ;  /* 0x0000000e00137824 */ /* 0x000fe200078e0213 */
[----:B------:R2:W-:Y:S01]  /*45c0*/  STS [R15], R40 ;  /* 0x000000280f007388 */ /* 0x0005e20000000800 */
[----:B-1----:R-:W-:Y:S01]  /*45d0*/  SEL R10, R14, R11, !P1 ;  /* 0x0000000b0e0a7207 */ /* 0x002fe20004800000 */
[----:B------:R-:W-:Y:S01]  /*45e0*/  IMAD.IADD R11, R16, 0x1, R17 ;  /* 0x00000001100b7824 */ /* 0x000fe200078e0211 */
[C---:B------:R-:W-:Y:S01]  /*45f0*/  ISETP.NE.AND P1, PT, R27.reuse, RZ, PT ;  /* 0x000000ff1b00720c */ /* 0x040fe20003f25270 */
[----:B------:R-:W-:Y:S01]  /*4600*/  IMAD.IADD R14, R24, 0x1, R14 ;  /* 0x00000001180e7824 */ /* 0x000fe200078e020e */
[----:B------:R-:W-:Y:S01]  /*4610*/  LOP3.LUT R27, R27, 0x1, RZ, 0x3c, !PT ;  /* 0x000000011b1b7812 */ /* 0x000fe200078e3cff */
[----:B------:R-:W-:Y:S01]  /*4620*/  VIADD R19, R19, 0x3 ;  /* 0x0000000313137836 */ /* 0x000fe20000000000 */
[----:B------:R-:W-:Y:S01]  /*4630*/  LEA R10, R10, UR4, 0x2 ;  /* 0x000000040a0a7c11 */ /* 0x000fe2000f8e10ff */
[----:B------:R-:W-:-:S02]  /*4640*/  IMAD.IADD R21, R12, 0x1, -R11 ;  /* 0x000000010c157824 */ /* 0x000fc400078e0a0b */
[----:B------:R-:W-:Y:S01]  /*4650*/  IMAD.IADD R17, R12, 0x1, -R17 ;  /* 0x000000010c117824 */ /* 0x000fe200078e0a11 */
[----:B------:R-:W-:Y:S01]  /*4660*/  SEL R19, R14, R19, !P2 ;  /* 0x000000130e137207 */ /* 0x000fe20005000000 */
[----:B------:R-:W-:Y:S01]  /*4670*/  IMAD.IADD R14, R25, 0x1, R14 ;  /* 0x00000001190e7824 */ /* 0x000fe200078e020e */
[C---:B------:R-:W-:Y:S01]  /*4680*/  ISETP.NE.AND P2, PT, R29.reuse, RZ, PT ;  /* 0x000000ff1d00720c */ /* 0x040fe20003f45270 */
[----:B------:R-:W-:Y:S01]  /*4690*/  IMAD R21, R0, 0xe, R21 ;  /* 0x0000000e00157824 */ /* 0x000fe200078e0215 */
[----:B------:R-:W-:Y:S01]  /*46a0*/  LOP3.LUT R29, R29, 0x1, RZ, 0x3c, !PT ;  /* 0x000000011d1d7812 */ /* 0x000fe200078e3cff */
[----:B------:R-:W-:Y:S01]  /*46b0*/  IMAD.IADD R16, R16, 0x1, R14 ;  /* 0x0000000110107824 */ /* 0x000fe200078e020e */
[----:B------:R1:W-:Y:S01]  /*46c0*/  STS [R10], R39 ;  /* 0x000000270a007388 */ /* 0x0003e20000000800 */
[----:B------:R-:W-:Y:S01]  /*46d0*/  VIADD R21, R21, 0x5 ;  /* 0x0000000515157836 */ /* 0x000fe20000000000 */
[----:B------:R-:W-:Y:S01]  /*46e0*/  LEA R19, R19, UR4, 0x2 ;  /* 0x0000000413137c11 */ /* 0x000fe2000f8e10ff */
[----:B------:R-:W-:-:S02]  /*46f0*/  IMAD R17, R0, 0xe, R17 ;  /* 0x0000000e00117824 */ /* 0x000fc400078e0211 */
[----:B------:R-:W-:Y:S01]  /*4700*/  IMAD.IADD R11, R27, 0x1, R11 ;  /* 0x000000011b0b7824 */ /* 0x000fe200078e020b */
[----:B------:R-:W-:Y:S01]  /*4710*/  SEL R21, R16, R21, !P1 ;  /* 0x0000001510157207 */ /* 0x000fe20004800000 */
[----:B------:R-:W-:Y:S01]  /*4720*/  VIADD R17, R17, 0x4 ;  /* 0x0000000411117836 */ /* 0x000fe20000000000 */
[----:B------:R-:W-:Y:S01]  /*4730*/  ISETP.NE.AND P1, PT, R28, RZ, PT ;  /* 0x000000ff1c00720c */ /* 0x000fe20003f25270 */
[----:B--2---:R-:W-:Y:S01]  /*4740*/  IMAD.IADD R15, R12, 0x1, -R11 ;  /* 0x000000010c0f7824 */ /* 0x004fe200078e0a0b */
[----:B------:R-:W-:Y:S01]  /*4750*/  LOP3.LUT R28, R28, 0x1, RZ, 0x3c, !PT ;  /* 0x000000011c1c7812 */ /* 0x000fe200078e3cff */
[----:B------:R-:W-:Y:S01]  /*4760*/  IMAD.IADD R16, R27, 0x1, R16 ;  /* 0x000000011b107824 */ /* 0x000fe200078e0210 */
[----:B------:R-:W-:Y:S01]  /*4770*/  SEL R17, R14, R17, !P3 ;  /* 0x000000110e117207 */ /* 0x000fe20005800000 */
[----:B------:R-:W-:Y:S01]  /*4780*/  IMAD R15, R0, 0xe, R15 ;  /* 0x0000000e000f7824 */ /* 0x000fe200078e020f */
[----:B------:R2:W-:Y:S01]  /*4790*/  STS [R19], R38 ;  /* 0x0000002613007388 */ /* 0x0005e20000000800 */
[----:B------:R-:W-:Y:S01]  /*47a0*/  IMAD.IADD R11, R28, 0x1, R11 ;  /* 0x000000011c0b7824 */ /* 0x000fe200078e020b */
[----:B-1----:R-:W-:Y:S01]  /*47b0*/  LEA R10, R17, UR4, 0x2 ;  /* 0x00000004110a7c11 */ /* 0x002fe2000f8e10ff */
[----:B------:R-:W-:Y:S01]  /*47c0*/  VIADD R15, R15, 0x6 ;  /* 0x000000060f0f7836 */ /* 0x000fe20000000000 */
[----:B------:R-:W-:Y:S01]  /*47d0*/  LEA R21, R21, UR4, 0x2 ;  /* 0x0000000415157c11 */ /* 0x000fe2000f8e10ff */
[--C-:B------:R-:W-:Y:S01]  /*47e0*/  IMAD.IADD R17, R12, 0x1, -R11.reuse ;  /* 0x000000010c117824 */ /* 0x100fe200078e0a0b */
[----:B------:R-:W-:Y:S01]  /*47f0*/  ISETP.NE.AND P3, PT, R33, RZ, PT ;  /* 0x000000ff2100720c */ /* 0x000fe20003f65270 */
[----:B------:R-:W-:Y:S01]  /*4800*/  IMAD.IADD R11, R29, 0x1, R11 ;  /* 0x000000011d0b7824 */ /* 0x000fe200078e020b */
[----:B------:R-:W-:Y:S01]  /*4810*/  SEL R15, R16, R15, !P1 ;  /* 0x0000000f100f7207 */ /* 0x000fe20004800000 */
[----:B------:R-:W-:Y:S01]  /*4820*/  IMAD R17, R0, 0xe, R17 ;  /* 0x0000000e00117824 */ /* 0x000fe200078e0211 */
[----:B------:R-:W-:Y:S01]  /*4830*/  ISETP.NE.AND P1, PT, R30, RZ, PT ;  /* 0x000000ff1e00720c */ /* 0x000fe20003f25270 */
[----:B--2---:R-:W-:Y:S01]  /*4840*/  IMAD.IADD R19, R12, 0x1, -R11 ;  /* 0x000000010c137824 */ /* 0x004fe200078e0a0b */
[----:B------:R-:W-:Y:S01]  /*4850*/  LOP3.LUT R30, R30, 0x1, RZ, 0x3c, !PT ;  /* 0x000000011e1e7812 */ /* 0x000fe200078e3cff */
[----:B------:R-:W-:Y:S01]  /*4860*/  IMAD.IADD R16, R28, 0x1, R16 ;  /* 0x000000011c107824 */ /* 0x000fe200078e0210 */
[----:B------:R1:W-:Y:S01]  /*4870*/  STS [R10], R37 ;  /* 0x000000250a007388 */ /* 0x0003e20000000800 */
[----:B------:R-:W-:Y:S01]  /*4880*/  VIADD R17, R17, 0x7 ;  /* 0x0000000711117836 */ /* 0x000fe20000000000 */
[----:B------:R-:W-:Y:S01]  /*4890*/  LEA R15, R15, UR4, 0x2 ;  /* 0x000000040f0f7c11 */ /* 0x000fe2000f8e10ff */
[----:B------:R-:W-:Y:S01]  /*48a0*/  IMAD R19, R0, 0xe, R19 ;  /* 0x0000000e00137824 */ /* 0x000fe200078e0213 */
[----:B------:R2:W-:Y:S01]  /*48b0*/  STS [R21], R36 ;  /* 0x0000002415007388 */ /* 0x0005e20000000800 */
[----:B------:R-:W-:Y:S01]  /*48c0*/  IMAD.IADD R11, R30, 0x1, R11 ;  /* 0x000000011e0b7824 */ /* 0x000fe200078e020b */
[----:B------:R-:W-:Y:S01]  /*48d0*/  SEL R17, R16, R17, !P2 ;  /* 0x0000001110117207 */ /* 0x000fe20005000000 */
[----:B------:R-:W-:Y:S01]  /*48e0*/  IMAD.IADD R16, R29, 0x1, R16 ;  /* 0x000000011d107824 */ /* 0x000fe200078e0210 */
[C---:B------:R-:W-:Y:S01]  /*48f0*/  ISETP.NE.AND P2, PT, R32.reuse, RZ, PT ;  /* 0x000000ff2000720c */ /* 0x040fe20003f45270 */
[----:B------:R-:W-:Y:S01]  /*4900*/  VIADD R19, R19, 0x8 ;  /* 0x0000000813137836 */ /* 0x000fe20000000000 */
[----:B------:R-:W-:Y:S01]  /*4910*/  LOP3.LUT R32, R32, 0x1, RZ, 0x3c, !PT ;  /* 0x0000000120207812 */ /* 0x000fe200078e3cff */
[----:B------:R3:W-:Y:S01]  /*4920*/  STS [R15], R2 ;  /* 0x000000020f007388 */ /* 0x0007e20000000800 */
[----:B-1----:R-:W-:-:S02]  /*4930*/  LEA R10, R17, UR4, 0x2 ;  /* 0x00000004110a7c11 */ /* 0x002fc4000f8e10ff */
[----:B------:R-:W-:Y:S01]  /*4940*/  SEL R19, R16, R19, !P1 ;  /* 0x0000001310137207 */ /* 0x000fe20004800000 */
[----:B--2---:R-:W-:Y:S01]  /*4950*/  IMAD.IADD R21, R12, 0x1, -R11 ;  /* 0x000000010c157824 */ /* 0x004fe200078e0a0b */
[C---:B------:R-:W-:Y:S01]  /*4960*/  ISETP.NE.AND P1, PT, R31.reuse, RZ, PT ;  /* 0x000000ff1f00720c */ /* 0x040fe20003f25270 */
[----:B------:R-:W-:Y:S01]  /*4970*/  IMAD.IADD R16, R30, 0x1, R16 ;  /* 0x000000011e107824 */ /* 0x000fe200078e0210 */
[----:B------:R-:W-:Y:S01]  /*4980*/  LOP3.LUT R31, R31, 0x1, RZ, 0x3c, !PT ;  /* 0x000000011f1f7812 */ /* 0x000fe200078e3cff */
[----:B------:R-:W-:Y:S01]  /*4990*/  IMAD R21, R0, 0xe, R21 ;  /* 0x0000000e00157824 */ /* 0x000fe200078e0215 */
[----:B------:R-:W-:Y:S01]  /*49a0*/  LOP3.LUT R33, R33, 0x1, RZ, 0x3c, !PT ;  /* 0x0000000121217812 */ /* 0x000fe200078e3cff */
[----:B------:R1:W-:Y:S01]  /*49b0*/  STS [R10], R3 ;  /* 0x000000030a007388 */ /* 0x0003e20000000800 */
[----:B------:R-:W-:Y:S01]  /*49c0*/  LEA R19, R19, UR4, 0x2 ;  /* 0x0000000413137c11 */ /* 0x000fe2000f8e10ff */
[----:B------:R-:W-:Y:S02]  /*49d0*/  IMAD.IADD R11, R31, 0x1, R11 ;  /* 0x000000011f0b7824 */ /* 0x000fe400078e020b */
[----:B------:R-:W-:-:S02]  /*49e0*/  VIADD R21, R21, 0x9 ;  /* 0x0000000915157836 */ /* 0x000fc40000000000 */
[--C-:B---3--:R-:W-:Y:S01]  /*49f0*/  IMAD.IADD R15, R32, 0x1, R11.reuse ;  /* 0x00000001200f7824 */ /* 0x108fe200078e020b */
[----:B------:R2:W-:Y:S01]  /*4a00*/  STS [R19], R4 ;  /* 0x0000000413007388 */ /* 0x0005e20000000800 */
[----:B------:R-:W-:Y:S01]  /*4a10*/  IMAD.IADD R11, R12, 0x1, -R11 ;  /* 0x000000010c0b7824 */ /* 0x000fe200078e0a0b */
[----:B------:R-:W-:Y:S01]  /*4a20*/  SEL R21, R16, R21, !P1 ;  /* 0x0000001510157207 */ /* 0x000fe20004800000 */
[--C-:B-1----:R-:W-:Y:S01]  /*4a30*/  IMAD.IADD R3, R33, 0x1, R15.reuse ;  /* 0x0000000121037824 */ /* 0x102fe200078e020f */
[----:B------:R-:W-:Y:S01]  /*4a40*/  ISETP.NE.AND P1, PT, R34, RZ, PT ;  /* 0x000000ff2200720c */ /* 0x000fe20003f25270 */
[----:B------:R-:W-:Y:S02]  /*4a50*/  IMAD.IADD R16, R31, 0x1, R16 ;  /* 0x000000011f107824 */ /* 0x000fe400078e0210 */
[C---:B------:R-:W-:Y:S01]  /*4a60*/  IMAD.IADD R15, R12.reuse, 0x1, -R15 ;  /* 0x000000010c0f7824 */ /* 0x040fe200078e0a0f */
[C---:B------:R-:W-:Y:S01]  /*4a70*/  IADD3 R17, PT, PT, R12.reuse, -R3, -R23 ;  /* 0x800000030c117210 */ /* 0x040fe20007ffe817 */
[----:B------:R-:W-:-:S02]  /*4a80*/  IMAD.IADD R3, R12, 0x1, -R3 ;  /* 0x000000010c037824 */ /* 0x000fc400078e0a03 */
[C---:B------:R-:W-:Y:S02]  /*4a90*/  IMAD R11, R0.reuse, 0xe, R11 ;  /* 0x0000000e000b7824 */ /* 0x040fe400078e020b */
[----:B------:R-:W-:Y:S02]  /*4aa0*/  IMAD R15, R0, 0xe, R15 ;  /* 0x0000000e000f7824 */ /* 0x000fe400078e020f */
[----:B------:R-:W-:Y:S02]  /*4ab0*/  IMAD.IADD R2, R32, 0x1, R16 ;  /* 0x0000000120027824 */ /* 0x000fe400078e0210 */
[C---:B------:R-:W-:Y:S02]  /*4ac0*/  IMAD R3, R0.reuse, 0xe, R3 ;  /* 0x0000000e00037824 */ /* 0x040fe400078e0203 */
[----:B------:R-:W-:Y:S02]  /*4ad0*/  IMAD R17, R0, 0xe, R17 ;  /* 0x0000000e00117824 */ /* 0x000fe400078e0211 */
[----:B------:R-:W-:-:S02]  /*4ae0*/  VIADD R11, R11, 0xa ;  /* 0x0000000a0b0b7836 */ /* 0x000fc40000000000 */
[----:B------:R-:W-:Y:S02]  /*4af0*/  VIADD R15, R15, 0xb ;  /* 0x0000000b0f0f7836 */ /* 0x000fe40000000000 */
[----:B------:R-:W-:Y:S01]  /*4b00*/  IMAD.IADD R10, R33, 0x1, R2 ;  /* 0x00000001210a7824 */ /* 0x000fe200078e0202 */
[----:B------:R-:W-:Y:S01]  /*4b10*/  SEL R11, R16, R11, !P2 ;  /* 0x0000000b100b7207 */ /* 0x000fe20005000000 */
[----:B------:R-:W-:Y:S01]  /*4b20*/  VIADD R3, R3, 0xc ;  /* 0x0000000c03037836 */ /* 0x000fe20000000000 */
[----:B------:R-:W-:Y:S01]  /*4b30*/  SEL R15, R2, R15, !P3 ;  /* 0x0000000f020f7207 */ /* 0x000fe20005800000 */
[----:B------:R-:W-:Y:S01]  /*4b40*/  VIADD R17, R17, 0xd ;  /* 0x0000000d11117836 */ /* 0x000fe20000000000 */
[----:B------:R-:W-:Y:S01]  /*4b50*/  LEA R11, R11, UR4, 0x2 ;  /* 0x000000040b0b7c11 */ /* 0x000fe2000f8e10ff */
[----:B------:R-:W-:Y:S01]  /*4b60*/  @!P0 IMAD.IADD R17, R23, 0x1, R10 ;  /* 0x0000000117118824 */ /* 0x000fe200078e020a */
[----:B------:R-:W-:Y:S02]  /*4b70*/  ISETP.GE.AND P0, PT, R0, R13, PT ;  /* 0x0000000d0000720c */ /* 0x000fe40003f06270 */
[----:B------:R-:W-:-:S02]  /*4b80*/  SEL R3, R10, R3, !P1 ;  /* 0x000000030a037207 */ /* 0x000fc40004800000 */
[----:B------:R-:W-:Y:S02]  /*4b90*/  LEA R10, R21, UR4, 0x2 ;  /* 0x00000004150a7c11 */ /* 0x000fe4000f8e10ff */
[----:B------:R-:W-:Y:S02]  /*4ba0*/  LEA R14, R15, UR4, 0x2 ;  /* 0x000000040f0e7c11 */ /* 0x000fe4000f8e10ff */
[----:B------:R-:W-:Y:S01]  /*4bb0*/  LEA R15, R3, UR4, 0x2 ;  /* 0x00000004030f7c11 */ /* 0x000fe2000f8e10ff */
[----:B------:R1:W-:Y:S01]  /*4bc0*/  STS [R10], R5 ;  /* 0x000000050a007388 */ /* 0x0003e20000000800 */
[----:B------:R-:W-:Y:S02]  /*4bd0*/  LEA R16, R17, UR4, 0x2 ;  /* 0x0000000411107c11 */ /* 0x000fe4000f8e10ff */
[----:B------:R-:W-:Y:S01]  /*4be0*/  IADD3 R3, PT, PT, -R12, UR7, RZ ;  /* 0x000000070c037c10 */ /* 0x000fe2000fffe1ff */
[----:B------:R1:W-:Y:S01]  /*4bf0*/  STS [R11], R6 ;  /* 0x000000060b007388 */ /* 0x0003e20000000800 */
[----:B------:R-:W-:-:S02]  /*4c00*/  SHF.R.S32.HI R2, RZ, 0x1f, R12 ;  /* 0x0000001fff027819 */ /* 0x000fc4000001140c */
[----:B--2---:R-:W-:Y:S01]  /*4c10*/  SHF.R.S32.HI R4, RZ, 0x1f, R3 ;  /* 0x0000001fff047819 */ /* 0x004fe20000011403 */
[----:B------:R1:W-:Y:S04]  /*4c20*/  STS [R14], R7 ;  /* 0x000000070e007388 */ /* 0x0003e80000000800 */
[----:B------:R1:W-:Y:S04]  /*4c30*/  STS [R15], R8 ;  /* 0x000000080f007388 */ /* 0x0003e80000000800 */
[----:B------:R1:W-:Y:S01]  /*4c40*/  STS [R16], R9 ;  /* 0x0000000910007388 */ /* 0x0003e20000000800 */
[----:B------:R-:W-:Y:S06]  /*4c50*/  BAR.SYNC.DEFER_BLOCKING 0x0 ;  /* 0x0000000000007b1d */ /* 0x000fec0000010000 */
[----:B0-----:R-:W-:Y:S05]  /*4c60*/  @P0 BRA `(.L_x_112) ;  /* 0x0000000000480947 */ /* 0x001fea0003800000 */
[----:B------:R-:W-:Y:S01]  /*4c70*/  UISETP.NE.AND UP0, UPT, UR5, URZ, UPT ;  /* 0x000000ff0500728c */ /* 0x000fe2000bf05270 */
[----:B-1----:R-:W-:Y:S01]  /*4c80*/  IMAD.MOV.U32 R8, RZ, RZ, RZ ;  /* 0x000000ffff087224 */ /* 0x002fe200078e00ff */
[----:B------:R-:W0:Y:S01]  /*4c90*/  LDCU.64 UR6, c[0x0][0x3c0] ;  /* 0x00007800ff0677ac */ /* 0x000e220008000a00 */
[----:B------:R-:W-:-:S03]  /*4ca0*/  IMAD.MOV.U32 R5, RZ, RZ, RZ ;  /* 0x000000ffff057224 */ /* 0x000fc600078e00ff */
[----:B------:R-:W-:-:S13]  /*4cb0*/  PLOP3.LUT P0, PT, PT, PT, UP0, 0x80, 0x8 ;  /* 0x000000000008781c */ /* 0x000fda0003f0f008 */
[----:B------:R-:W-:Y:S05]  /*4cc0*/  @P0 BRA `(.L_x_113) ;  /* 0x0000000000140947 */ /* 0x000fea0003800000 */
[----:B------:R-:W1:Y:S08]  /*4cd0*/  LDC.64 R6, c[0x0][0x3d0] ;  /* 0x0000f400ff067b82 */ /* 0x000e700000000a00 */
[----:B------:R-:W2:Y:S01]  /*4ce0*/  LDC.64 R8, c[0x0][0x3c8] ;  /* 0x0000f200ff087b82 */ /* 0x000ea20000000a00 */
[----:B-1----:R-:W2:Y:S02]  /*4cf0*/  LDG.E.64 R6, desc[UR8][R6.64] ;  /* 0x0000000806067981 */ /* 0x002ea4000c1e1b00 */
[----:B--2---:R-:W-:-:S05]  /*4d00*/  IADD3 R8, P1, PT, -R6, R8, RZ ;  /* 0x0000000806087210 */ /* 0x004fca0007f3e1ff */
[----:B------:R-:W-:-:S08]  /*4d10*/  IMAD.X R5, R9, 0x1, ~R7, P1 ;  /* 0x0000000109057824 */ /* 0x000fd000008e0e07 */
.L_x_113:
[----:B------:R-:W-:-:S04]  /*4d20*/  IADD3 R8, P1, P2, R8, R0, R3 ;  /* 0x0000000008087210 */ /* 0x000fc80007a3e003 */
[----:B------:R-:W-:Y:S02]  /*4d30*/  LOP3.LUT R8, RZ, R8, RZ, 0x33, !PT ;  /* 0x00000008ff087212 */ /* 0x000fe400078e33ff */
[----:B------:R-:W-:Y:S02]  /*4d40*/  IADD3.X R7, PT, PT, R5, RZ, R4, P1, P2 ;  /* 0x000000ff05077210 */ /* 0x000fe40000fe4404 */
[----:B0-----:R-:W-:Y:S02]  /*4d50*/  IADD3 R8, P1, PT, R8, UR6, RZ ;  /* 0x0000000608087c10 */ /* 0x001fe4000ff3e0ff */
[----:B------:R-:W-:-:S04]  /*4d60*/  LOP3.LUT R7, RZ, R7, RZ, 0x33, !PT ;  /* 0x00000007ff077212 */ /* 0x000fc800078e33ff */
[----:B------:R-:W-:Y:S01]  /*4d70*/  IADD3.X R7, PT, PT, R7, UR7, RZ, P1, !PT ;  /* 0x0000000707077c10 */ /* 0x000fe20008ffe4ff */
[----:B------:R-:W-:Y:S06]  /*4d80*/  BRA `(.L_x_114) ;  /* 0x0000000000287947 */ /* 0x000fec0003800000 */
.L_x_112:
[----:B------:R-:W-:Y:S01]  /*4d90*/  UISETP.NE.AND UP0, UPT, UR5, URZ, UPT ;  /* 0x000000ff0500728c */ /* 0x000fe2000bf05270 */
[----:B-1----:R-:W-:Y:S01]  /*4da0*/  IMAD.IADD R5, R0, 0x1, -R13 ;  /* 0x0000000100057824 */ /* 0x002fe200078e0a0d */
[----:B------:R-:W-:-:S04]  /*4db0*/  CS2R R6, SRZ ;  /* 0x0000000000067805 */ /* 0x000fc8000001ff00 */
[----:B------:R-:W-:-:S13]  /*4dc0*/  PLOP3.LUT P0, PT, PT, PT, UP0, 0x80, 0x8 ;  /* 0x000000000008781c */ /* 0x000fda0003f0f008 */
[----:B------:R-:W-:Y:S05]  /*4dd0*/  @P0 BRA `(.L_x_115) ;  /* 0x0000000000080947 */ /* 0x000fea0003800000 */
[----:B------:R-:W0:Y:S02]  /*4de0*/  LDC.64 R6, c[0x0][0x3d0] ;  /* 0x0000f400ff067b82 */ /* 0x000e240000000a00 */
[----:B0-----:R-:W5:Y:S02]  /*4df0*/  LDG.E.64 R6, desc[UR8][R6.64] ;  /* 0x0000000806067981 */ /* 0x001f64000c1e1b00 */
.L_x_115:
[----:B-----5:R-:W-:Y:S02]  /*4e00*/  IADD3 R8, P1, P2, R6, R5, R12 ;  /* 0x0000000506087210 */ /* 0x020fe40007a3e00c */
[----:B------:R-:W-:-:S04]  /*4e10*/  SHF.R.S32.HI R5, RZ, 0x1f, R5 ;  /* 0x0000001fff057819 */ /* 0x000fc80000011405 */
[----:B------:R-:W-:-:S07]  /*4e20*/  IADD3.X R7, PT, PT, R7, R5, R2, P1, P2 ;  /* 0x0000000507077210 */ /* 0x000fce0000fe4402 */
.L_x_114:
[----:B------:R-:W-:Y:S05]  /*4e30*/  BSYNC.RECONVERGENT B0 ;  /* 0x0000000000007941 */ /* 0x000fea0003800200 */
.L_x_111:
[C---:B------:R-:W-:Y:S01]  /*4e40*/  LEA R5, R0.reuse, UR4, 0x2 ;  /* 0x0000000400057c11 */ /* 0x040fe2000f8e10ff */
[----:B------:R-:W0:Y:S01]  /*4e50*/  LDCU.64 UR4, c[0x0][0x390] ;  /* 0x00007200ff0477ac */ /* 0x000e220008000a00 */
[----:B------:R-:W-:Y:S01]  /*4e60*/  VIADD R10, R0, 0x160 ;  /* 0x00000160000a7836 */ /* 0x000fe20000000000 */
[----:B------:R-:W-:Y:S02]  /*4e70*/  BSSY.RECONVERGENT B0, `(.L_x_116) ;  /* 0x0000022000007945 */ /* 0x000fe40003800200 */
[----:B------:R-:W1:Y:S01]  /*4e80*/  LDS R9, [R5] ;  /* 0x0000000005097984 */ /* 0x000e620000000800 */
[----:B0-----:R-:W-:-:S04]  /*4e90*/  LEA R6, P1, R8, UR4, 0x2 ;  /* 0x0000000408067c11 */ /* 0x001fc8000f8210ff */
[----:B------:R-:W-:Y:S02]  /*4ea0*/  LEA.HI.X R7, R8, UR5, R7, 0x2, P1 ;  /* 0x0000000508077c11 */ /* 0x000fe400088f1407 */
[----:B------:R-:W-:-:S03]  /*4eb0*/  ISETP.GE.AND P1, PT, R10, R13, PT ;  /* 0x0000000d0a00720c */ /* 0x000fc60003f26270 */
[----:B-1----:R0:W-:Y:S10]  /*4ec0*/  STG.E desc[UR8][R6.64], R9 ;  /* 0x0000000906007986 */ /* 0x0021f4000c101908 */
[----:B------:R-:W-:Y:S05]  /*4ed0*/  @!P1 BRA `(.L_x_117) ;  /* 0x00000000002c9947 */ /* 0x000fea0003800000 */
[----:B------:R-:W-:Y:S01]  /*4ee0*/  BSSY.RECONVERGENT B1, `(.L_x_118) ;  /* 0x0000006000017945 */ /* 0x000fe20003800200 */
[----:B0-----:R-:W-:Y:S01]  /*4ef0*/  IMAD.IADD R9, R10, 0x1, -R13 ;  /* 0x000000010a097824 */ /* 0x001fe200078e0a0d */
[----:B------:R-:W-:Y:S02]  /*4f00*/  CS2R R6, SRZ ;  /* 0x0000000000067805 */ /* 0x000fe4000001ff00 */
[----:B------:R-:W-:Y:S05]  /*4f10*/  @P0 BRA `(.L_x_119) ;  /* 0x0000000000080947 */ /* 0x000fea0003800000 */
[----:B------:R-:W0:Y:S02]  /*4f20*/  LDC.64 R6, c[0x0][0x3d0] ;  /* 0x0000f400ff067b82 */ /* 0x000e240000000a00 */
[----:B0-----:R-:W5:Y:S02]  /*4f30*/  LDG.E.64 R6, desc[UR8][R6.64] ;  /* 0x0000000806067981 */ /* 0x001f64000c1e1b00 */
.L_x_119:
[----:B------:R-:W-:Y:S05]  /*4f40*/  BSYNC.RECONVERGENT B1 ;  /* 0x0000000000017941 */ /* 0x000fea0003800200 */
.L_x_118:
[----:B-----5:R-:W-:Y:S02]  /*4f50*/  IADD3 R8, P1, P2, R6, R9, R12 ;  /* 0x0000000906087210 */ /* 0x020fe40007a3e00c */
[----:B------:R-:W-:-:S04]  /*4f60*/  SHF.R.S32.HI R9, RZ, 0x1f, R9 ;  /* 0x0000001fff097819 */ /* 0x000fc80000011409 */
[----:B------:R-:W-:Y:S01]  /*4f70*/  IADD3.X R7, PT, PT, R7, R9, R2, P1, P2 ;  /* 0x0000000907077210 */ /* 0x000fe20000fe4402 */
[----:B------:R-:W-:Y:S06]  /*4f80*/  BRA `(.L_x_120) ;  /* 0x0000000000407947 */ /* 0x000fec0003800000 */
.L_x_117:
[----:B------:R-:W-:Y:S01]  /*4f90*/  BSSY.RECONVERGENT B1, `(.L_x_121) ;  /* 0x0000008000017945 */ /* 0x000fe20003800200 */
[----:B0-----:R-:W-:-:S03]  /*4fa0*/  CS2R R8, SRZ ;  /* 0x0000000000087805 */ /* 0x001fc6000001ff00 */
[----:B------:R-:W-:Y:S05]  /*4fb0*/  @P0 BRA `(.L_x_122) ;  /* 0x0000000000140947 */ /* 0x000fea0003800000 */
[----:B------:R-:W0:Y:S01]  /*4fc0*/  LDC.64 R6, c[0x0][0x3d0] ;  /* 0x0000f400ff067b82 */ /* 0x000e220000000a00 */
[----:B------:R-:W1:Y:S01]  /*4fd0*/  LDCU.64 UR6, c[0x0][0x3c8] ;  /* 0x00007900ff0677ac */ /* 0x000e620008000a00 */
[----:B0-----:R-:W1:Y:S02]  /*4fe0*/  LDG.E.64 R6, desc[UR8][R6.64] ;  /* 0x0000000806067981 */ /* 0x001e64000c1e1b00 */
[----:B-1----:R-:W-:-:S04]  /*4ff0*/  IADD3 R8, P1, PT, -R6, UR6, RZ ;  /* 0x0000000606087c10 */ /* 0x002fc8000ff3e1ff */
[----:B------:R-:W-:-:S09]  /*5000*/  IADD3.X R9, PT, PT, ~R7, UR7, RZ, P1, !PT ;  /* 0x0000000707097c10 */ /* 0x000fd20008ffe5ff */
.L_x_122:
[----:B------:R-:W-:Y:S05]  /*5010*/  BSYNC.RECONVERGENT B1 ;  /* 0x0000000000017941 */ /* 0x000fea0003800200 */
.L_x_121:
[----:B------:R-:W0:Y:S01]  /*5020*/  LDCU.64 UR6, c[0x0][0x3c0] ;  /* 0x00007800ff0677ac */ /* 0x000e220008000a00 */
[----:B------:R-:W-:-:S04]  /*5030*/  IADD3 R6, P1, P2, R8, R10, R3 ;  /* 0x0000000a08067210 */ /* 0x000fc80007a3e003 */
[----:B------:R-:W-:Y:S02]  /*5040*/  LOP3.LUT R6, RZ, R6, RZ, 0x33, !PT ;  /* 0x00000006ff067212 */ /* 0x000fe400078e33ff */
[----:B------:R-:W-:Y:S02]  /*5050*/  IADD3.X R7, PT, PT, R9, RZ, R4, P1, P2 ;  /* 0x000000ff09077210 */ /* 0x000fe40000fe4404 */
[----:B0-----:R-:W-:Y:S02]  /*5060*/  IADD3 R8, P1, PT, R6, UR6, RZ ;  /* 0x0000000606087c10 */ /* 0x001fe4000ff3e0ff */
[----:B------:R-:W-:-:S04]  /*5070*/  LOP3.LUT R6, RZ, R7, RZ, 0x33, !PT ;  /* 0x00000007ff067212 */ /* 0x000fc800078e33ff */
[----:B------:R-:W-:-:S07]  /*5080*/  IADD3.X R7, PT, PT, R6, UR7, RZ, P1, !PT ;  /* 0x0000000706077c10 */ /* 0x000fce0008ffe4ff */
.L_x_120:
[----:B------:R-:W-:Y:S05]  /*5090*/  BSYNC.RECONVERGENT B0 ;  /* 0x0000000000007941 */ /* 0x000fea0003800200 */
.L_x_116:
        /* <DEDUP_REMOVED lines=9> */
[----:B0-----:R-:W-:Y:S01]  /*5130*/  IMAD.IADD R9, R10, 0x1, -R13 ;  /* 0x000000010a097824 */ /* 0x001fe200078e0a0d */
[----:B------:R-:W-:Y:S02]  /*5140*/  CS2R R6, SRZ ;  /* 0x0000000000067805 */ /* 0x000fe4000001ff00 */
[----:B------:R-:W-:Y:S05]  /*5150*/  @P0 BRA `(.L_x_126) ;  /* 0x0000000000080947 */ /* 0x000fea0003800000 */
[----:B------:R-:W0:Y:S02]  /*5160*/  LDC.64 R6, c[0x0][0x3d0] ;  /* 0x0000f400ff067b82 */ /* 0x000e240000000a00 */
[----:B0-----:R-:W5:Y:S02]  /*5170*/  LDG.E.64 R6, desc[UR8][R6.64] ;  /* 0x0000000806067981 */ /* 0x001f64000c1e1b00 */
.L_x_126:
[----:B------:R-:W-:Y:S05]  /*5180*/  BSYNC.RECONVERGENT B1 ;  /* 0x0000000000017941 */ /* 0x000fea0003800200 */
.L_x_125:
[----:B-----5:R-:W-:Y:S02]  /*5190*/  IADD3 R8, P1, P2, R6, R9, R12 ;  /* 0x0000000906087210 */ /* 0x020fe40007a3e00c */
[----:B------:R-:W-:-:S04]  /*51a0*/  SHF.R.S32.HI R9, RZ, 0x1f, R9 ;  /* 0x0000001fff097819 */ /* 0x000fc80000011409 */
[----:B------:R-:W-:Y:S01]  /*51b0*/  IADD3.X R7, PT, PT, R7, R9, R2, P1, P2 ;  /* 0x0000000907077210 */ /* 0x000fe20000fe4402 */
[----:B------:R-:W-:Y:S06]  /*51c0*/  BRA `(.L_x_127) ;  /* 0x0000000000407947 */ /* 0x000fec0003800000 */
.L_x_124:
        /* <DEDUP_REMOVED lines=8> */
.L_x_129:
[----:B------:R-:W-:Y:S05]  /*5250*/  BSYNC.RECONVERGENT B1 ;  /* 0x0000000000017941 */ /* 0x000fea0003800200 */
.L_x_128:
[----:B------:R-:W0:Y:S01]  /*5260*/  LDCU.64 UR6, c[0x0][0x3c0] ;  /* 0x00007800ff0677ac */ /* 0x000e220008000a00 */
[----:B------:R-:W-:-:S04]  /*5270*/  IADD3 R6, P1, P2, R8, R10, R3 ;  /* 0x0000000a08067210 */ /* 0x000fc80007a3e003 */
[----:B------:R-:W-:Y:S02]  /*5280*/  LOP3.LUT R6, RZ, R6, RZ, 0x33, !PT ;  /* 0x00000006ff067212 */ /* 0x000fe400078e33ff */
[----:B------:R-:W-:Y:S02]  /*5290*/  IADD3.X R7, PT, PT, R9, RZ, R4, P1, P2 ;  /* 0x000000ff09077210 */ /* 0x000fe40000fe4404 */
[----:B0-----:R-:W-:Y:S02]  /*52a0*/  IADD3 R8, P1, PT, R6, UR6, RZ ;  /* 0x0000000606087c10 */ /* 0x001fe4000ff3e0ff */
[----:B------:R-:W-:-:S04]  /*52b0*/  LOP3.LUT R6, RZ, R7, RZ, 0x33, !PT ;  /* 0x00000007ff067212 */ /* 0x000fc800078e33ff */
[----:B------:R-:W-:-:S07]  /*52c0*/  IADD3.X R7, PT, PT, R6, UR7, RZ, P1, !PT ;  /* 0x0000000706077c10 */ /* 0x000fce0008ffe4ff */
.L_x_127:
[----:B------:R-:W-:Y:S05]  /*52d0*/  BSYNC.RECONVERGENT B0 ;  /* 0x0000000000007941 */ /* 0x000fea0003800200 */
.L_x_123:
        /* <DEDUP_REMOVED lines=14> */
.L_x_133:
[----:B------:R-:W-:Y:S05]  /*53c0*/  BSYNC.RECONVERGENT B1 ;  /* 0x0000000000017941 */ /* 0x000fea0003800200 */
.L_x_132:
[----:B-----5:R-:W-:Y:S02]  /*53d0*/  IADD3 R8, P1, P2, R6, R9, R12 ;  /* 0x0000000906087210 */ /* 0x020fe40007a3e00c */
[----:B------:R-:W-:-:S04]  /*53e0*/  SHF.R.S32.HI R9, RZ, 0x1f, R9 ;  /* 0x0000001fff097819 */ /* 0x000fc80000011409 */
[----:B------:R-:W-:Y:S01]  /*53f0*/  IADD3.X R7, PT, PT, R7, R9, R2, P1, P2 ;  /* 0x0000000907077210 */ /* 0x000fe20000fe4402 */
[----:B------:R-:W-:Y:S06]  /*5400*/  BRA `(.L_x_134) ;  /* 0x0000000000407947 */ /* 0x000fec0003800000 */
.L_x_131:
        /* <DEDUP_REMOVED lines=8> */
.L_x_136:
[----:B------:R-:W-:Y:S05]  /*5490*/  BSYNC.RECONVERGENT B1 ;  /* 0x0000000000017941 */ /* 0x000fea0003800200 */
.L_x_135:
[----:B------:R-:W0:Y:S01]  /*54a0*/  LDCU.64 UR6, c[0x0][0x3c0] ;  /* 0x00007800ff0677ac */ /* 0x000e220008000a00 */
[----:B------:R-:W-:-:S04]  /*54b0*/  IADD3 R6, P1, P2, R8, R10, R3 ;  /* 0x0000000a08067210 */ /* 0x000fc80007a3e003 */
[----:B------:R-:W-:Y:S02]  /*54c0*/  LOP3.LUT R6, RZ, R6, RZ, 0x33, !PT ;  /* 0x00000006ff067212 */ /* 0x000fe400078e33ff */
[----:B------:R-:W-:Y:S02]  /*54d0*/  IADD3.X R7, PT, PT, R9, RZ, R4, P1, P2 ;  /* 0x000000ff09077210 */ /* 0x000fe40000fe4404 */
[----:B0-----:R-:W-:Y:S02]  /*54e0*/  IADD3 R8, P1, PT, R6, UR6, RZ ;  /* 0x0000000606087c10 */ /* 0x001fe4000ff3e0ff */
[----:B------:R-:W-:-:S04]  /*54f0*/  LOP3.LUT R6, RZ, R7, RZ, 0x33, !PT ;  /* 0x00000007ff067212 */ /* 0x000fc800078e33ff */
[----:B------:R-:W-:-:S07]  /*5500*/  IADD3.X R7, PT, PT, R6, UR7, RZ, P1, !PT ;  /* 0x0000000706077c10 */ /* 0x000fce0008ffe4ff */
.L_x_134:
[----:B------:R-:W-:Y:S05]  /*5510*/  BSYNC.RECONVERGENT B0 ;  /* 0x0000000000007941 */ /* 0x000fea0003800200 */
.L_x_130:
        /* <DEDUP_REMOVED lines=14> */
.L_x_140:
[----:B------:R-:W-:Y:S05]  /*5600*/  BSYNC.RECONVERGENT B1 ;  /* 0x0000000000017941 */ /* 0x000fea0003800200 */
.L_x_139:
[----:B-----5:R-:W-:Y:S02]  /*5610*/  IADD3 R8, P1, P2, R6, R9, R12 ;  /* 0x0000000906087210 */ /* 0x020fe40007a3e00c */
[----:B------:R-:W-:-:S04]  /*5620*/  SHF.R.S32.HI R9, RZ, 0x1f, R9 ;  /* 0x0000001fff097819 */ /* 0x000fc80000011409 */
[----:B------:R-:W-:Y:S01]  /*5630*/  IADD3.X R7, PT, PT, R7, R9, R2, P1, P2 ;  /* 0x0000000907077210 */ /* 0x000fe20000fe4402 */
[----:B------:R-:W-:Y:S06]  /*5640*/  BRA `(.L_x_141) ;  /* 0x0000000000407947 */ /* 0x000fec0003800000 */
.L_x_138:
        /* <DEDUP_REMOVED lines=8> */
.L_x_143:
[----:B------:R-:W-:Y:S05]  /*56d0*/  BSYNC.RECONVERGENT B1 ;  /* 0x0000000000017941 */ /* 0x000fea0003800200 */
.L_x_142:
[----:B------:R-:W0:Y:S01]  /*56e0*/  LDCU.64 UR6, c[0x0][0x3c0] ;  /* 0x00007800ff0677ac */ /* 0x000e220008000a00 */
[----:B------:R-:W-:-:S04]  /*56f0*/  IADD3 R6, P1, P2, R8, R10, R3 ;  /* 0x0000000a08067210 */ /* 0x000fc80007a3e003 */
[----:B------:R-:W-:Y:S02]  /*5700*/  LOP3.LUT R6, RZ, R6, RZ, 0x33, !PT ;  /* 0x00000006ff067212 */ /* 0x000fe400078e33ff */
[----:B------:R-:W-:Y:S02]  /*5710*/  IADD3.X R7, PT, PT, R9, RZ, R4, P1, P2 ;  /* 0x000000ff09077210 */ /* 0x000fe40000fe4404 */
[----:B0-----:R-:W-:Y:S02]  /*5720*/  IADD3 R8, P1, PT, R6, UR6, RZ ;  /* 0x0000000606087c10 */ /* 0x001fe4000ff3e0ff */
[----:B------:R-:W-:-:S04]  /*5730*/  LOP3.LUT R6, RZ, R7, RZ, 0x33, !PT ;  /* 0x00000007ff067212 */ /* 0x000fc800078e33ff */
[----:B------:R-:W-:-:S07]  /*5740*/  IADD3.X R7, PT, PT, R6, UR7, RZ, P1, !PT ;  /* 0x0000000706077c10 */ /* 0x000fce0008ffe4ff */
.L_x_141:
[----:B------:R-:W-:Y:S05]  /*5750*/  BSYNC.RECONVERGENT B0 ;  /* 0x0000000000007941 */ /* 0x000fea0003800200 */
.L_x_137:
        /* <DEDUP_REMOVED lines=14> */
.L_x_147:
[----:B------:R-:W-:Y:S05]  /*5840*/  BSYNC.RECONVERGENT B1 ;  /* 0x0000000000017941 */ /* 0x000fea0003800200 */
.L_x_146:
[----:B-----5:R-:W-:Y:S02]  /*5850*/  IADD3 R8, P1, P2, R6, R9, R12 ;  /* 0x0000000906087210 */ /* 0x020fe40007a3e00c */
[----:B------:R-:W-:-:S04]  /*5860*/  SHF.R.S32.HI R9, RZ, 0x1f, R9 ;  /* 0x0000001fff097819 */ /* 0x000fc80000011409 */
[----:B------:R-:W-:Y:S01]  /*5870*/  IADD3.X R7, PT, PT, R7, R9, R2, P1, P2 ;  /* 0x0000000907077210 */ /* 0x000fe20000fe4402 */
[----:B------:R-:W-:Y:S06]  /*5880*/  BRA `(.L_x_148) ;  /* 0x0000000000407947 */ /* 0x000fec0003800000 */
.L_x_145:
        /* <DEDUP_REMOVED lines=8> */
.L_x_150:
[----:B------:R-:W-:Y:S05]  /*5910*/  BSYNC.RECONVERGENT B1 ;  /* 0x0000000000017941 */ /* 0x000fea0003800200 */
.L_x_149:
[----:B------:R-:W0:Y:S01]  /*5920*/  LDCU.64 UR6, c[0x0][0x3c0] ;  /* 0x00007800ff0677ac */ /* 0x000e220008000a00 */
[----:B------:R-:W-:-:S04]  /*5930*/  IADD3 R6, P1, P2, R8, R10, R3 ;  /* 0x0000000a08067210 */ /* 0x000fc80007a3e003 */
[----:B------:R-:W-:Y:S02]  /*5940*/  LOP3.LUT R6, RZ, R6, RZ, 0x33, !PT ;  /* 0x00000006ff067212 */ /* 0x000fe400078e33ff */
[----:B------:R-:W-:Y:S02]  /*5950*/  IADD3.X R7, PT, PT, R9, RZ, R4, P1, P2 ;  /* 0x000000ff09077210 */ /* 0x000fe40000fe4404 */
[----:B0-----:R-:W-:Y:S02]  /*5960*/  IADD3 R8, P1, PT, R6, UR6, RZ ;  /* 0x0000000606087c10 */ /* 0x001fe4000ff3e0ff */
[----:B------:R-:W-:-:S04]  /*5970*/  LOP3.LUT R6, RZ, R7, RZ, 0x33, !PT ;  /* 0x00000007ff067212 */ /* 0x000fc800078e33ff */
[----:B------:R-:W-:-:S07]  /*5980*/  IADD3.X R7, PT, PT, R6, UR7, RZ, P1, !PT ;  /* 0x0000000706077c10 */ /* 0x000fce0008ffe4ff */
.L_x_148:
[----:B------:R-:W-:Y:S05]  /*5990*/  BSYNC.RECONVERGENT B0 ;  /* 0x0000000000007941 */ /* 0x000fea0003800200 */
.L_x_144:
        /* <DEDUP_REMOVED lines=14> */
.L_x_154:
[----:B------:R-:W-:Y:S05]  /*5a80*/  BSYNC.RECONVERGENT B1 ;  /* 0x0000000000017941 */ /* 0x000fea0003800200 */
.L_x_153:
[----:B-----5:R-:W-:Y:S02]  /*5a90*/  IADD3 R8, P1, P2, R6, R9, R12 ;  /* 0x0000000906087210 */ /* 0x020fe40007a3e00c */
[----:B------:R-:W-:-:S04]  /*5aa0*/  SHF.R.S32.HI R9, RZ, 0x1f, R9 ;  /* 0x0000001fff097819 */ /* 0x000fc80000011409 */
[----:B------:R-:W-:Y:S01]  /*5ab0*/  IADD3.X R7, PT, PT, R7, R9, R2, P1, P2 ;  /* 0x0000000907077210 */ /* 0x000fe20000fe4402 */
[----:B------:R-:W-:Y:S06]  /*5ac0*/  BRA `(.L_x_155) ;  /* 0x0000000000407947 */ /* 0x000fec0003800000 */
.L_x_152:
        /* <DEDUP_REMOVED lines=8> */
.L_x_157:
[----:B------:R-:W-:Y:S05]  /*5b50*/  BSYNC.RECONVERGENT B1 ;  /* 0x0000000000017941 */ /* 0x000fea0003800200 */
.L_x_156:
[----:B------:R-:W0:Y:S01]  /*5b60*/  LDCU.64 UR6, c[0x0][0x3c0] ;  /* 0x00007800ff0677ac */ /* 0x000e220008000a00 */
[----:B------:R-:W-:-:S04]  /*5b70*/  IADD3 R6, P1, P2, R8, R10, R3 ;  /* 0x0000000a08067210 */ /* 0x000fc80007a3e003 */
[----:B------:R-:W-:Y:S02]  /*5b80*/  LOP3.LUT R6, RZ, R6, RZ, 0x33, !PT ;  /* 0x00000006ff067212 */ /* 0x000fe400078e33ff */
[----:B------:R-:W-:Y:S02]  /*5b90*/  IADD3.X R7, PT, PT, R9, RZ, R4, P1, P2 ;  /* 0x000000ff09077210 */ /* 0x000fe40000fe4404 */
[----:B0-----:R-:W-:Y:S02]  /*5ba0*/  IADD3 R8, P1, PT, R6, UR6, RZ ;  /* 0x0000000606087c10 */ /* 0x001fe4000ff3e0ff */
[----:B------:R-:W-:-:S04]  /*5bb0*/  LOP3.LUT R6, RZ, R7, RZ, 0x33, !PT ;  /* 0x00000007ff067212 */ /* 0x000fc800078e33ff */
[----:B------:R-:W-:-:S07]  /*5bc0*/  IADD3.X R7, PT, PT, R6, UR7, RZ, P1, !PT ;  /* 0x0000000706077c10 */ /* 0x000fce0008ffe4ff */
.L_x_155:
[----:B------:R-:W-:Y:S05]  /*5bd0*/  BSYNC.RECONVERGENT B0 ;  /* 0x0000000000007941 */ /* 0x000fea0003800200 */
.L_x_151:
        /* <DEDUP_REMOVED lines=14> */
.L_x_161:
[----:B------:R-:W-:Y:S05]  /*5cc0*/  BSYNC.RECONVERGENT B1 ;  /* 0x0000000000017941 */ /* 0x000fea0003800200 */
.L_x_160:
[----:B-----5:R-:W-:Y:S02]  /*5cd0*/  IADD3 R8, P1, P2, R6, R9, R12 ;  /* 0x0000000906087210 */ /* 0x020fe40007a3e00c */
[----:B------:R-:W-:-:S04]  /*5ce0*/  SHF.R.S32.HI R9, RZ, 0x1f, R9 ;  /* 0x0000001fff097819 */ /* 0x000fc80000011409 */
[----:B------:R-:W-:Y:S01]  /*5cf0*/  IADD3.X R7, PT, PT, R7, R9, R2, P1, P2 ;  /* 0x0000000907077210 */ /* 0x000fe20000fe4402 */
[----:B------:R-:W-:Y:S06]  /*5d00*/  BRA `(.L_x_162) ;  /* 0x0000000000407947 */ /* 0x000fec0003800000 */
.L_x_159:
        /* <DEDUP_REMOVED lines=8> */
.L_x_164:
[----:B------:R-:W-:Y:S05]  /*5d90*/  BSYNC.RECONVERGENT B1 ;  /* 0x0000000000017941 */ /* 0x000fea0003800200 */
.L_x_163:
[----:B------:R-:W0:Y:S01]  /*5da0*/  LDCU.64 UR6, c[0x0][0x3c0] ;  /* 0x00007800ff0677ac */ /* 0x000e220008000a00 */
[----:B------:R-:W-:-:S04]  /*5db0*/  IADD3 R6, P1, P2, R8, R10, R3 ;  /* 0x0000000a08067210 */ /* 0x000fc80007a3e003 */
[----:B------:R-:W-:Y:S02]  /*5dc0*/  LOP3.LUT R6, RZ, R6, RZ, 0x33, !PT ;  /* 0x00000006ff067212 */ /* 0x000fe400078e33ff */
[----:B------:R-:W-:Y:S02]  /*5dd0*/  IADD3.X R7, PT, PT, R9, RZ, R4, P1, P2 ;  /* 0x000000ff09077210 */ /* 0x000fe40000fe4404 */
[----:B0-----:R-:W-:Y:S02]  /*5de0*/  IADD3 R8, P1, PT, R6, UR6, RZ ;  /* 0x0000000606087c10 */ /* 0x001fe4000ff3e0ff */
[----:B------:R-:W-:-:S04]  /*5df0*/  LOP3.LUT R6, RZ, R7, RZ, 0x33, !PT ;  /* 0x00000007ff067212 */ /* 0x000fc800078e33ff */
[----:B------:R-:W-:-:S07]  /*5e00*/  IADD3.X R7, PT, PT, R6, UR7, RZ, P1, !PT ;  /* 0x0000000706077c10 */ /* 0x000fce0008ffe4ff */
.L_x_162:
[----:B------:R-:W-:Y:S05]  /*5e10*/  BSYNC.RECONVERGENT B0 ;  /* 0x0000000000007941 */ /* 0x000fea0003800200 */
.L_x_158:
        /* <DEDUP_REMOVED lines=14> */
.L_x_168:
[----:B------:R-:W-:Y:S05]  /*5f00*/  BSYNC.RECONVERGENT B1 ;  /* 0x0000000000017941 */ /* 0x000fea0003800200 */
.L_x_167:
[----:B-----5:R-:W-:Y:S02]  /*5f10*/  IADD3 R8, P1, P2, R6, R9, R12 ;  /* 0x0000000906087210 */ /* 0x020fe40007a3e00c */
[----:B------:R-:W-:-:S04]  /*5f20*/  SHF.R.S32.HI R9, RZ, 0x1f, R9 ;  /* 0x0000001fff097819 */ /* 0x000fc80000011409 */
[----:B------:R-:W-:Y:S01]  /*5f30*/  IADD3.X R7, PT, PT, R7, R9, R2, P1, P2 ;  /* 0x0000000907077210 */ /* 0x000fe20000fe4402 */
[----:B------:R-:W-:Y:S06]  /*5f40*/  BRA `(.L_x_169) ;  /* 0x0000000000407947 */ /* 0x000fec0003800000 */
.L_x_166:
        /* <DEDUP_REMOVED lines=8> */
.L_x_171:
[----:B------:R-:W-:Y:S05]  /*5fd0*/  BSYNC.RECONVERGENT B1 ;  /* 0x0000000000017941 */ /* 0x000fea0003800200 */
.L_x_170:
[----:B------:R-:W0:Y:S01]  /*5fe0*/  LDCU.64 UR6, c[0x0][0x3c0] ;  /* 0x00007800ff0677ac */ /* 0x000e220008000a00 */
[----:B------:R-:W-:-:S04]  /*5ff0*/  IADD3 R6, P1, P2, R8, R10, R3 ;  /* 0x0000000a08067210 */ /* 0x000fc80007a3e003 */
[----:B------:R-:W-:Y:S02]  /*6000*/  LOP3.LUT R6, RZ, R6, RZ, 0x33, !PT ;  /* 0x00000006ff067212 */ /* 0x000fe400078e33ff */
[----:B------:R-:W-:Y:S02]  /*6010*/  IADD3.X R7, PT, PT, R9, RZ, R4, P1, P2 ;  /* 0x000000ff09077210 */ /* 0x000fe40000fe4404 */
[----:B0-----:R-:W-:Y:S02]  /*6020*/  IADD3 R8, P1, PT, R6, UR6, RZ ;  /* 0x0000000606087c10 */ /* 0x001fe4000ff3e0ff */
[----:B------:R-:W-:-:S04]  /*6030*/  LOP3.LUT R6, RZ, R7, RZ, 0x33, !PT ;  /* 0x00000007ff067212 */ /* 0x000fc800078e33ff */
[----:B------:R-:W-:-:S07]  /*6040*/  IADD3.X R7, PT, PT, R6, UR7, RZ, P1, !PT ;  /* 0x0000000706077c10 */ /* 0x000fce0008ffe4ff */
.L_x_169:
[----:B------:R-:W-:Y:S05]  /*6050*/  BSYNC.RECONVERGENT B0 ;  /* 0x0000000000007941 */ /* 0x000fea0003800200 */
.L_x_165:
        /* <DEDUP_REMOVED lines=14> */
.L_x_175:
[----:B------:R-:W-:Y:S05]  /*6140*/  BSYNC.RECONVERGENT B1 ;  /* 0x0000000000017941 */ /* 0x000fea0003800200 */
.L_x_174:
[----:B-----5:R-:W-:Y:S02]  /*6150*/  IADD3 R8, P1, P2, R6, R9, R12 ;  /* 0x0000000906087210 */ /* 0x020fe40007a3e00c */
[----:B------:R-:W-:-:S04]  /*6160*/  SHF.R.S32.HI R9, RZ, 0x1f, R9 ;  /* 0x0000001fff097819 */ /* 0x000fc80000011409 */
[----:B------:R-:W-:Y:S01]  /*6170*/  IADD3.X R7, PT, PT, R7, R9, R2, P1, P2 ;  /* 0x0000000907077210 */ /* 0x000fe20000fe4402 */
[----:B------:R-:W-:Y:S06]  /*6180*/  BRA `(.L_x_176) ;  /* 0x0000000000407947 */ /* 0x000fec0003800000 */
.L_x_173:
        /* <DEDUP_REMOVED lines=8> */
.L_x_178:
[----:B------:R-:W-:Y:S05]  /*6210*/  BSYNC.RECONVERGENT B1 ;  /* 0x0000000000017941 */ /* 0x000fea0003800200 */
.L_x_177:
[----:B------:R-:W0:Y:S01]  /*6220*/  LDCU.64 UR6, c[0x0][0x3c0] ;  /* 0x00007800ff0677ac */ /* 0x000e220008000a00 */
[----:B------:R-:W-:-:S04]  /*6230*/  IADD3 R6, P1, P2, R8, R10, R3 ;  /* 0x0000000a08067210 */ /* 0x000fc80007a3e003 */
[----:B------:R-:W-:Y:S02]  /*6240*/  LOP3.LUT R6, RZ, R6, RZ, 0x33, !PT ;  /* 0x00000006ff067212 */ /* 0x000fe400078e33ff */
[----:B------:R-:W-:Y:S02]  /*6250*/  IADD3.X R7, PT, PT, R9, RZ, R4, P1, P2 ;  /* 0x000000ff09077210 */ /* 0x000fe40000fe4404 */
[----:B0-----:R-:W-:Y:S02]  /*6260*/  IADD3 R8, P1, PT, R6, UR6, RZ ;  /* 0x0000000606087c10 */ /* 0x001fe4000ff3e0ff */
[----:B------:R-:W-:-:S04]  /*6270*/  LOP3.LUT R6, RZ, R7, RZ, 0x33, !PT ;  /* 0x00000007ff067212 */ /* 0x000fc800078e33ff */
[----:B------:R-:W-:-:S07]  /*6280*/  IADD3.X R7, PT, PT, R6, UR7, RZ, P1, !PT ;  /* 0x0000000706077c10 */ /* 0x000fce0008ffe4ff */
.L_x_176:
[----:B------:R-:W-:Y:S05]  /*6290*/  BSYNC.RECONVERGENT B0 ;  /* 0x0000000000007941 */ /* 0x000fea0003800200 */
.L_x_172:
        /* <DEDUP_REMOVED lines=14> */
.L_x_182:
[----:B------:R-:W-:Y:S05]  /*6380*/  BSYNC.RECONVERGENT B1 ;  /* 0x0000000000017941 */ /* 0x000fea0003800200 */
.L_x_181:
[----:B-----5:R-:W-:Y:S02]  /*6390*/  IADD3 R8, P1, P2, R6, R9, R12 ;  /* 0x0000000906087210 */ /* 0x020fe40007a3e00c */
[----:B------:R-:W-:-:S04]  /*63a0*/  SHF.R.S32.HI R9, RZ, 0x1f, R9 ;  /* 0x0000001fff097819 */ /* 0x000fc80000011409 */
[----:B------:R-:W-:Y:S01]  /*63b0*/  IADD3.X R7, PT, PT, R7, R9, R2, P1, P2 ;  /* 0x0000000907077210 */ /* 0x000fe20000fe4402 */
[----:B------:R-:W-:Y:S06]  /*63c0*/  BRA `(.L_x_183) ;  /* 0x0000000000407947 */ /* 0x000fec0003800000 */
.L_x_180:
        /* <DEDUP_REMOVED lines=8> */
.L_x_185:
[----:B------:R-:W-:Y:S05]  /*6450*/  BSYNC.RECONVERGENT B1 ;  /* 0x0000000000017941 */ /* 0x000fea0003800200 */
.L_x_184:
[----:B------:R-:W0:Y:S01]  /*6460*/  LDCU.64 UR6, c[0x0][0x3c0] ;  /* 0x00007800ff0677ac */ /* 0x000e220008000a00 */
[----:B------:R-:W-:-:S04]  /*6470*/  IADD3 R6, P1, P2, R8, R10, R3 ;  /* 0x0000000a08067210 */ /* 0x000fc80007a3e003 */
[----:B------:R-:W-:Y:S02]  /*6480*/  LOP3.LUT R6, RZ, R6, RZ, 0x33, !PT ;  /* 0x00000006ff067212 */ /* 0x000fe400078e33ff */
[----:B------:R-:W-:Y:S02]  /*6490*/  IADD3.X R7, PT, PT, R9, RZ, R4, P1, P2 ;  /* 0x000000ff09077210 */ /* 0x000fe40000fe4404 */
[----:B0-----:R-:W-:Y:S02]  /*64a0*/  IADD3 R8, P1, PT, R6, UR6, RZ ;  /* 0x0000000606087c10 */ /* 0x001fe4000ff3e0ff */
[----:B------:R-:W-:-:S04]  /*64b0*/  LOP3.LUT R6, RZ, R7, RZ, 0x33, !PT ;  /* 0x00000007ff067212 */ /* 0x000fc800078e33ff */
[----:B------:R-:W-:-:S07]  /*64c0*/  IADD3.X R7, PT, PT, R6, UR7, RZ, P1, !PT ;  /* 0x0000000706077c10 */ /* 0x000fce0008ffe4ff */
.L_x_183:
[----:B------:R-:W-:Y:S05]  /*64d0*/  BSYNC.RECONVERGENT B0 ;  /* 0x0000000000007941 */ /* 0x000fea0003800200 */
.L_x_179:
        /* <DEDUP_REMOVED lines=14> */
.L_x_189:
[----:B------:R-:W-:Y:S05]  /*65c0*/  BSYNC.RECONVERGENT B1 ;  /* 0x0000000000017941 */ /* 0x000fea0003800200 */
.L_x_188:
[----:B-----5:R-:W-:Y:S02]  /*65d0*/  IADD3 R8, P1, P2, R6, R9, R12 ;  /* 0x0000000906087210 */ /* 0x020fe40007a3e00c */
[----:B------:R-:W-:-:S04]  /*65e0*/  SHF.R.S32.HI R9, RZ, 0x1f, R9 ;  /* 0x0000001fff097819 */ /* 0x000fc80000011409 */
[----:B------:R-:W-:Y:S01]  /*65f0*/  IADD3.X R7, PT, PT, R7, R9, R2, P1, P2 ;  /* 0x0000000907077210 */ /* 0x000fe20000fe4402 */
[----:B------:R-:W-:Y:S06]  /*6600*/  BRA `(.L_x_190) ;  /* 0x0000000000407947 */ /* 0x000fec0003800000 */
.L_x_187:
        /* <DEDUP_REMOVED lines=8> */
.L_x_192:
[----:B------:R-:W-:Y:S05]  /*6690*/  BSYNC.RECONVERGENT B1 ;  /* 0x0000000000017941 */ /* 0x000fea0003800200 */
.L_x_191:
[----:B------:R-:W0:Y:S01]  /*66a0*/  LDCU.64 UR6, c[0x0][0x3c0] ;  /* 0x00007800ff0677ac */ /* 0x000e220008000a00 */
[----:B------:R-:W-:-:S04]  /*66b0*/  IADD3 R6, P1, P2, R8, R10, R3 ;  /* 0x0000000a08067210 */ /* 0x000fc80007a3e003 */
[----:B------:R-:W-:Y:S02]  /*66c0*/  LOP3.LUT R6, RZ, R6, RZ, 0x33, !PT ;  /* 0x00000006ff067212 */ /* 0x000fe400078e33ff */
[----:B------:R-:W-:Y:S02]  /*66d0*/  IADD3.X R7, PT, PT, R9, RZ, R4, P1, P2 ;  /* 0x000000ff09077210 */ /* 0x000fe40000fe4404 */
[----:B0-----:R-:W-:Y:S02]  /*66e0*/  IADD3 R8, P1, PT, R6, UR6, RZ ;  /* 0x0000000606087c10 */ /* 0x001fe4000ff3e0ff */
[----:B------:R-:W-:-:S04]  /*66f0*/  LOP3.LUT R6, RZ, R7, RZ, 0x33, !PT ;  /* 0x00000007ff067212 */ /* 0x000fc800078e33ff */
[----:B------:R-:W-:-:S07]  /*6700*/  IADD3.X R7, PT, PT, R6, UR7, RZ, P1, !PT ;  /* 0x0000000706077c10 */ /* 0x000fce0008ffe4ff */
.L_x_190:
[----:B------:R-:W-:Y:S05]  /*6710*/  BSYNC.RECONVERGENT B0 ;  /* 0x0000000000007941 */ /* 0x000fea0003800200 */
.L_x_186:
        /* <DEDUP_REMOVED lines=14> */
.L_x_196:
[----:B------:R-:W-:Y:S05]  /*6800*/  BSYNC.RECONVERGENT B1 ;  /* 0x0000000000017941 */ /* 0x000fea0003800200 */
.L_x_195:
[----:B-----5:R-:W-:Y:S02]  /*6810*/  IADD3 R8, P1, P2, R6, R9, R12 ;  /* 0x0000000906087210 */ /* 0x020fe40007a3e00c */
[----:B------:R-:W-:-:S04]  /*6820*/  SHF.R.S32.HI R9, RZ, 0x1f, R9 ;  /* 0x0000001fff097819 */ /* 0x000fc80000011409 */
[----:B------:R-:W-:Y:S01]  /*6830*/  IADD3.X R7, PT, PT, R7, R9, R2, P1, P2 ;  /* 0x0000000907077210 */ /* 0x000fe20000fe4402 */
[----:B------:R-:W-:Y:S06]  /*6840*/  BRA `(.L_x_197) ;  /* 0x0000000000407947 */ /* 0x000fec0003800000 */
.L_x_194:
        /* <DEDUP_REMOVED lines=8> */
.L_x_199:
[----:B------:R-:W-:Y:S05]  /*68d0*/  BSYNC.RECONVERGENT B1 ;  /* 0x0000000000017941 */ /* 0x000fea0003800200 */
.L_x_198:
[----:B------:R-:W0:Y:S01]  /*68e0*/  LDCU.64 UR6, c[0x0][0x3c0] ;  /* 0x00007800ff0677ac */ /* 0x000e220008000a00 */
[----:B------:R-:W-:-:S04]  /*68f0*/  IADD3 R6, P1, P2, R8, R10, R3 ;  /* 0x0000000a08067210 */ /* 0x000fc80007a3e003 */
[----:B------:R-:W-:Y:S02]  /*6900*/  LOP3.LUT R6, RZ, R6, RZ, 0x33, !PT ;  /* 0x00000006ff067212 */ /* 0x000fe400078e33ff */
[----:B------:R-:W-:Y:S02]  /*6910*/  IADD3.X R7, PT, PT, R9, RZ, R4, P1, P2 ;  /* 0x000000ff09077210 */ /* 0x000fe40000fe4404 */
[----:B0-----:R-:W-:Y:S02]  /*6920*/  IADD3 R8, P1, PT, R6, UR6, RZ ;  /* 0x0000000606087c10 */ /* 0x001fe4000ff3e0ff */
[----:B------:R-:W-:-:S04]  /*6930*/  LOP3.LUT R6, RZ, R7, RZ, 0x33, !PT ;  /* 0x00000007ff067212 */ /* 0x000fc800078e33ff */
[----:B------:R-:W-:-:S07]  /*6940*/  IADD3.X R7, PT, PT, R6, UR7, RZ, P1, !PT ;  /* 0x0000000706077c10 */ /* 0x000fce0008ffe4ff */
.L_x_197:
[----:B------:R-:W-:Y:S05]  /*6950*/  BSYNC.RECONVERGENT B0 ;  /* 0x0000000000007941 */ /* 0x000fea0003800200 */
.L_x_193:
        /* <DEDUP_REMOVED lines=9> */
[----:B------:R-:W-:Y:S01]  /*69f0*/  IMAD.IADD R13, R8, 0x1, -R13 ;  /* 0x00000001080d7824 */ /* 0x000fe200078e0a0d */
[----:B0-----:R-:W-:Y:S02]  /*6a00*/  CS2R R6, SRZ ;  /* 0x0000000000067805 */ /* 0x001fe4000001ff00 */
[----:B------:R-:W-:Y:S05]  /*6a10*/  @P0 BRA `(.L_x_203) ;  /* 0x0000000000080947 */ /* 0x000fea0003800000 */
[----:B------:R-:W0:Y:S02]  /*6a20*/  LDC.64 R6, c[0x0][0x3d0] ;  /* 0x0000f400ff067b82 */ /* 0x000e240000000a00 */
[----:B0-----:R-:W5:Y:S02]  /*6a30*/  LDG.E.64 R6, desc[UR8][R6.64] ;  /* 0x0000000806067981 */ /* 0x001f64000c1e1b00 */
.L_x_203:
[----:B------:R-:W-:Y:S05]  /*6a40*/  BSYNC.RECONVERGENT B1 ;  /* 0x0000000000017941 */ /* 0x000fea0003800200 */
.L_x_202:
[----:B-----5:R-:W-:Y:S02]  /*6a50*/  IADD3 R12, P0, P1, R6, R13, R12 ;  /* 0x0000000d060c7210 */ /* 0x020fe4000791e00c */
[----:B------:R-:W-:-:S04]  /*6a60*/  SHF.R.S32.HI R13, RZ, 0x1f, R13 ;  /* 0x0000001fff0d7819 */ /* 0x000fc8000001140d */
[----:B------:R-:W-:Y:S01]  /*6a70*/  IADD3.X R7, PT, PT, R7, R13, R2, P0, P1 ;  /* 0x0000000d07077210 */ /* 0x000fe200007e2402 */
[----:B------:R-:W-:Y:S06]  /*6a80*/  BRA `(.L_x_204) ;  /* 0x0000000000447947 */ /* 0x000fec0003800000 */
.L_x_201:
[----:B------:R-:W-:Y:S01]  /*6a90*/  BSSY.RECONVERGENT B1, `(.L_x_205) ;  /* 0x0000009000017945 */ /* 0x000fe20003800200 */
[----:B------:R-:W-:Y:S02]  /*6aa0*/  IMAD.MOV.U32 R0, RZ, RZ, RZ ;  /* 0x000000ffff007224 */ /* 0x000fe400078e00ff */
[----:B0-----:R-:W-:Y:S01]  /*6ab0*/  IMAD.MOV.U32 R9, RZ, RZ, RZ ;  /* 0x000000ffff097224 */ /* 0x001fe200078e00ff */
[----:B------:R-:W-:Y:S06]  /*6ac0*/  @P0 BRA `(.L_x_206) ;  /* 0x0000000000140947 */ /* 0x000fec0003800000 */
[----:B------:R-:W0:Y:S01]  /*6ad0*/  LDC.64 R6, c[0x0][0x3d0] ;  /* 0x0000f400ff067b82 */ /* 0x000e220000000a00 */
[----:B------:R-:W1:Y:S01]  /*6ae0*/  LDCU.64 UR6, c[0x0][0x3c8] ;  /* 0x00007900ff0677ac */ /* 0x000e620008000a00 */
[----:B0-----:R-:W1:Y:S02]  /*6af0*/  LDG.E.64 R6, desc[UR8][R6.64] ;  /* 0x0000000806067981 */ /* 0x001e64000c1e1b00 */
[----:B-1----:R-:W-:-:S04]  /*6b00*/  IADD3 R0, P0, PT, -R6, UR6, RZ ;  /* 0x0000000606007c10 */ /* 0x002fc8000ff1e1ff */
[----:B------:R-:W-:-:S09]  /*6b10*/  IADD3.X R9, PT, PT, ~R7, UR7, RZ, P0, !PT ;  /* 0x0000000707097c10 */ /* 0x000fd200087fe5ff */
.L_x_206:
[----:B------:R-:W-:Y:S05]  /*6b20*/  BSYNC.RECONVERGENT B1 ;  /* 0x0000000000017941 */ /* 0x000fea0003800200 */
.L_x_205:
[----:B------:R-:W0:Y:S01]  /*6b30*/  LDCU.64 UR6, c[0x0][0x3c0] ;  /* 0x00007800ff0677ac */ /* 0x000e220008000a00 */
[----:B------:R-:W-:-:S04]  /*6b40*/  IADD3 R0, P0, P1, R0, R8, R3 ;  /* 0x0000000800007210 */ /* 0x000fc8000791e003 */
[----:B------:R-:W-:Y:S02]  /*6b50*/  LOP3.LUT R0, RZ, R0, RZ, 0x33, !PT ;  /* 0x00000000ff007212 */ /* 0x000fe400078e33ff */
[----:B------:R-:W-:Y:S02]  /*6b60*/  IADD3.X R4, PT, PT, R9, RZ, R4, P0, P1 ;  /* 0x000000ff09047210 */ /* 0x000fe400007e2404 */
[----:B0-----:R-:W-:Y:S02]  /*6b70*/  IADD3 R12, P0, PT, R0, UR6, RZ ;  /* 0x00000006000c7c10 */ /* 0x001fe4000ff1e0ff */
[----:B------:R-:W-:-:S04]  /*6b80*/  LOP3.LUT R0, RZ, R4, RZ, 0x33, !PT ;  /* 0x00000004ff007212 */ /* 0x000fc800078e33ff */
[----:B------:R-:W-:-:S07]  /*6b90*/  IADD3.X R7, PT, PT, R0, UR7, RZ, P0, !PT ;  /* 0x0000000700077c10 */ /* 0x000fce00087fe4ff */
.L_x_204:
[----:B------:R-:W-:Y:S05]  /*6ba0*/  BSYNC.RECONVERGENT B0 ;  /* 0x0000000000007941 */ /* 0x000fea0003800200 */
.L_x_200:
[----:B------:R-:W0:Y:S01]  /*6bb0*/  LDS R5, [R5+0x4780] ;  /* 0x0047800005057984 */ /* 0x000e220000000800 */
[----:B------:R-:W-:-:S04]  /*6bc0*/  LEA R2, P0, R12, UR4, 0x2 ;  /* 0x000000040c027c11 */ /* 0x000fc8000f8010ff */
[----:B------:R-:W-:-:S05]  /*6bd0*/  LEA.HI.X R3, R12, UR5, R7, 0x2, P0 ;  /* 0x000000050c037c11 */ /* 0x000fca00080f1407 */
[----:B0-----:R-:W-:Y:S01]  /*6be0*/  STG.E desc[UR8][R2.64], R5 ;  /* 0x0000000502007986 */ /* 0x001fe2000c101908 */
[----:B------:R-:W-:Y:S05]  /*6bf0*/  EXIT ;  /* 0x000000000000794d */ /* 0x000fea0003800000 */
.L_x_0:
[----:B------:R-:W0:Y:S01]  /*6c00*/  LDC R43, c[0x0][0x3ac] ;  /* 0x0000eb00ff2b7b82 */ /* 0x000e220000000800 */
[----:B------:R-:W-:Y:S01]  /*6c10*/  ISETP.NE.AND P0, PT, R44, RZ, PT ;  /* 0x000000ff2c00720c */ /* 0x000fe20003f05270 */
[----:B------:R-:W-:Y:S01]  /*6c20*/  BSSY.RECONVERGENT B0, `(.L_x_207) ;  /* 0x0000731000007945 */ /* 0x000fe20003800200 */
[----:B0-----:R-:W-:-:S11]  /*6c30*/  VIADD R43, R43, -UR7 ;  /* 0x800000072b2b7c36 */ /* 0x001fd60008000000 */
        /* <DEDUP_REMOVED lines=9> */
[----:B0-----:R-:W-:-:S04]  /*6cd0*/  IMAD R26, R0, 0xe, RZ ;  /* 0x0000000e001a7824 */ /* 0x001fc800078e02ff */
[C---:B------:R-:W-:Y:S01]  /*6ce0*/  VIADD R8, R26.reuse, 0x1 ;  /* 0x000000011a087836 */ /* 0x040fe20000000000 */
[C---:B------:R-:W-:Y:S01]  /*6cf0*/  IADD3 R5, P0, P1, R26.reuse, UR7, R5 ;  /* 0x000000071a057c10 */ /* 0x040fe2000f91e005 */
[C---:B------:R-:W-:Y:S02]  /*6d00*/  VIADD R10, R26.reuse, 0x2 ;  /* 0x000000021a0a7836 */ /* 0x040fe40000000000 */
[C---:B------:R-:W-:Y:S01]  /*6d10*/  VIADD R12, R26.reuse, 0x3 ;  /* 0x000000031a0c7836 */ /* 0x040fe20000000000 */
[----:B------:R-:W-:Y:S01]  /*6d20*/  IADD3.X R24, PT, PT, RZ, R4, RZ, P0, P1 ;  /* 0x00000004ff187210 */ /* 0x000fe200007e24ff */
[C---:B------:R-:W-:Y:S01]  /*6d30*/  VIADD R14, R26.reuse, 0x4 ;  /* 0x000000041a0e7836 */ /* 0x040fe20000000000 */
[C---:B---3--:R-:W-:Y:S01]  /*6d40*/  LEA R6, P1, R5.reuse, UR4, 0x2 ;  /* 0x0000000405067c11 */ /* 0x048fe2000f8210ff */
[C---:B------:R-:W-:Y:S01]  /*6d50*/  VIADD R18, R26.reuse, 0x5 ;  /* 0x000000051a127836 */ /* 0x040fe20000000000 */
[C---:B----4-:R-:W-:Y:S01]  /*6d60*/  LEA R4, P0, R5.reuse, UR10, 0x2 ;  /* 0x0000000a05047c11 */ /* 0x050fe2000f8010ff */
[C---:B------:R-:W-:Y:S01]  /*6d70*/  VIADD R20, R26.reuse, 0x6 ;  /* 0x000000061a147836 */ /* 0x040fe20000000000 */
[C-C-:B------:R-:W-:Y:S01]  /*6d80*/  LEA.HI.X R7, R5.reuse, UR5, R24.reuse, 0x2, P1 ;  /* 0x0000000505077c11 */ /* 0x140fe200088f1418 */
[C---:B------:R-:W-:Y:S01]  /*6d90*/  VIADD R30, R26.reuse, 0x8 ;  /* 0x000000081a1e7836 */ /* 0x040fe20000000000 */
[----:B------:R-:W-:Y:S01]  /*6da0*/  LEA.HI.X R5, R5, UR11, R24, 0x2, P0 ;  /* 0x0000000b05057c11 */ /* 0x000fe200080f1418 */
[----:B------:R-:W-:Y:S01]  /*6db0*/  VIADD R24, R26, 0x7 ;  /* 0x000000071a187836 */ /* 0x000fe20000000000 */
[-C--:B------:R-:W-:Y:S01]  /*6dc0*/  ISETP.GE.AND P6, PT, R10, R43.reuse, PT ;  /* 0x0000002b0a00720c */ /* 0x080fe20003fc6270 */
        /* <DEDUP_REMOVED lines=8> */
[C---:B------:R-:W-:Y:S01]  /*6e50*/  VIADD R48, R26.reuse, 0xd ;  /* 0x0000000d1a307836 */ /* 0x040fe20000000000 */
[----:B------:R-:W-:-:S02]  /*6e60*/  ISETP.GE.AND P0, PT, R26, R43, PT ;  /* 0x0000002b1a00720c */ /* 0x000fc40003f06270 */
[-C--:B------:R-:W-:Y:S01]  /*6e70*/  ISETP.GE.AND P1, PT, R8, R43.reuse, PT ;  /* 0x0000002b0800720c */ /* 0x080fe20003f26270 */
[----:B------:R-:W2:Y:S01]  /*6e80*/  @!P6 LDG.E R42, desc[UR8][R6.64+0x8] ;  /* 0x00000808062ae981 */ /* 0x000ea2000c1e1900 */
[----:B------:R-:W-:-:S03]  /*6e90*/  ISETP.GE.AND P6, PT, R48, R43, PT ;  /* 0x0000002b3000720c */ /* 0x000fc60003fc6270 */
[----:B------:R-:W3:Y:S01]  /*6ea0*/  @!P5 LDG.E R41, desc[UR8][R6.64+0xc] ;  /* 0x00000c080629d981 */ /* 0x000ee2000c1e1900 */
[----:B------:R-:W-:-:S03]  /*6eb0*/  ISETP.GE.AND P5, PT, R46, R43, PT ;  /* 0x0000002b2e00720c */ /* 0x000fc60003fa6270 */
[----:B------:R-:W4:Y:S01]  /*6ec0*/  @!P4 LDG.E R38, desc[UR8][R6.64+0x10] ;  /* 0x000010080626c981 */ /* 0x000f22000c1e1900 */
[----:B------:R-:W-:-:S03]  /*6ed0*/  ISETP.GE.AND P4, PT, R44, R43, PT ;  /* 0x0000002b2c00720c */ /* 0x000fc60003f86270 */
[----:B------:R-:W5:Y:S01]  /*6ee0*/  @!P0 LDG.E R27, desc[UR8][R6.64] ;  /* 0x00000008061b8981 */ /* 0x000f62000c1e1900 */
[----:B------:R-:W-:-:S03]  /*6ef0*/  ISETP.GE.AND P0, PT, R24, R43, PT ;  /* 0x0000002b1800720c */ /* 0x000fc60003f06270 */
[----:B------:R-:W2:Y:S01]  /*6f00*/  @!P1 LDG.E R45, desc[UR8][R6.64+0x4] ;  /* 0x00000408062d9981 */ /* 0x000ea2000c1e1900 */
[----:B------:R-:W-:-:S03]  /*6f10*/  ISETP.GE.AND P1, PT, R30, R43, PT ;  /* 0x0000002b1e00720c */ /* 0x000fc60003f26270 */
[----:B------:R-:W4:Y:S01]  /*6f20*/  @!P3 LDG.E R37, desc[UR8][R6.64+0x14] ;  /* 0x000014080625b981 */ /* 0x000f22000c1e1900 */
[----:B------:R-:W-:-:S03]  /*6f30*/  ISETP.GE.AND P3, PT, R40, R43, PT ;  /* 0x0000002b2800720c */ /* 0x000fc60003f66270 */
[----:B------:R-:W4:Y:S01]  /*6f40*/  @!P2 LDG.E R34, desc[UR8][R6.64+0x18] ;  /* 0x000018080622a981 */ /* 0x000f22000c1e1900 */
[----:B------:R-:W-:-:S03]  /*6f50*/  ISETP.GE.AND P2, PT, R36, R43, PT ;  /* 0x0000002b2400720c */ /* 0x000fc60003f46270 */
[----:B------:R-:W4:Y:S04]  /*6f60*/  @!P0 LDG.E R32, desc[UR8][R6.64+0x1c] ;  /* 0x00001c0806208981 */ /* 0x000f28000c1e1900 */
[----:B------:R-:W4:Y:S04]  /*6f70*/  @!P1 LDG.E R28, desc[UR8][R6.64+0x20] ;  /* 0x00002008061c9981 */ /* 0x000f28000c1e1900 */
[----:B------:R-:W4:Y:S04]  /*6f80*/  @!P3 LDG.E R21, desc[UR8][R6.64+0x28] ;  /* 0x000028080615b981 */ /* 0x000f28000c1e1900 */
[----:B------:R-:W4:Y:S04]  /*6f90*/  @!P2 LDG.E R22, desc[UR8][R6.64+0x24] ;  /* 0x000024080616a981 */ /* 0x000f28000c1e1900 */
[----:B------:R-:W4:Y:S04]  /*6fa0*/  @!P4 LDG.E R19, desc[UR8][R6.64+0x2c] ;  /* 0x00002c080613c981 */ /* 0x000f28000c1e1900 */
[----:B------:R-:W4:Y:S04]  /*6fb0*/  @!P5 LDG.E R17, desc[UR8][R6.64+0x30] ;  /* 0x000030080611d981 */ /* 0x000f28000c1e1900 */
[----:B------:R0:W4:Y:S01]  /*6fc0*/  @!P6 LDG.E R16, desc[UR8][R6.64+0x34] ;  /* 0x000034080610e981 */ /* 0x000122000c1e1900 */
[----:B------:R-:W-:-:S02]  /*6fd0*/  P2R R13, PR, RZ, 0x1 ;  /* 0x00000001ff0d7803 */ /* 0x000fc40000000000 */
[-C--:B------:R-:W-:Y:S01]  /*6fe0*/  ISETP.GE.AND P0, PT, R26, R43.reuse, PT ;  /* 0x0000002b1a00720c */ /* 0x080fe20003f06270 */
[----:B------:R-:W-:Y:S01]  /*6ff0*/  BAR.SYNC.DEFER_BLOCKING 0x0 ;  /* 0x0000000000007b1d */ /* 0x000fe20000010000 */
[----:B------:R-:W-:Y:S02]  /*7000*/  P2R R11, PR, RZ, 0x2 ;  /* 0x00000002ff0b7803 */ /* 0x000fe40000000000 */
[----:B------:R-:W-:-:S09]  /*7010*/  ISETP.GE.AND P1, PT, R8, R43, PT ;  /* 0x0000002b0800720c */ /* 0x000fd20003f26270 */
[----:B------:R-:W3:Y:S04]  /*7020*/  @!P0 LDG.E R9, desc[UR8][R4.64] ;  /* 0x0000000804098981 */ /* 0x000ee8000c1e1900 */
[----:B------:R-:W5:Y:S01]  /*7030*/  @!P1 LDG.E R8, desc[UR8][R4.64+0x4] ;  /* 0x0000040804089981 */ /* 0x000f62000c1e1900 */
[----:B------:R-:W-:Y:S02]  /*7040*/  IMAD.MOV.U32 R49, RZ, RZ, 0x1 ;  /* 0x00000001ff317424 */ /* 0x000fe400078e00ff */
[----:B------:R-:W-:Y:S01]  /*7050*/  IMAD.MOV.U32 R44, RZ, RZ, 0x1 ;  /* 0x00000001ff2c7424 */ /* 0x000fe200078e00ff */
[----:B---3--:R-:W-:Y:S02]  /*7060*/  @!P0 LOP3.LUT R49, R9, 0x1, RZ, 0xc, !PT ;  /* 0x0000000109318812 */ /* 0x008fe400078e0cff */
[-C--:B------:R-:W-:Y:S01]  /*7070*/  ISETP.GE.AND P0, PT, R10, R43.reuse, PT ;  /* 0x0000002b0a00720c */ /* 0x080fe20003f06270 */
[----:B------:R-:W-:Y:S01]  /*7080*/  IMAD.MOV.U32 R47, RZ, RZ, 0x1 ;  /* 0x00000001ff2f7424 */ /* 0x000fe200078e00ff */
[----:B-----5:R-:W-:Y:S01]  /*7090*/  @!P1 LOP3.LUT R44, R8, 0x1, RZ, 0xc, !PT ;  /* 0x00000001082c9812 */ /* 0x020fe200078e0cff */
[----:B------:R-:W-:Y:S01]  /*70a0*/  IMAD.MOV.U32 R35, RZ, RZ, 0x1 ;  /* 0x00000001ff237424 */ /* 0x000fe200078e00ff */
[----:B------:R-:W-:Y:S01]  /*70b0*/  ISETP.GE.AND P1, PT, R12, R43, PT ;  /* 0x0000002b0c00720c */ /* 0x000fe20003f26270 */
[----:B------:R-:W-:Y:S01]  /*70c0*/  IMAD.MOV.U32 R40, RZ, RZ, 0x1 ;  /* 0x00000001ff287424 */ /* 0x000fe200078e00ff */
[----:B------:R-:W3:Y:S01]  /*70d0*/  @!P3 LDG.E R9, desc[UR8][R4.64+0x28] ;  /* 0x000028080409b981 */ /* 0x000ee2000c1e1900 */
[----:B------:R-:W-:-:S02]  /*70e0*/  IMAD.MOV.U32 R36, RZ, RZ, 0x1 ;  /* 0x00000001ff247424 */ /* 0x000fc400078e00ff */
[----:B------:R-:W-:Y:S01]  /*70f0*/  IMAD.MOV.U32 R39, RZ, RZ, 0x1 ;  /* 0x00000001ff277424 */ /* 0x000fe200078e00ff */
[----:B------:R-:W5:Y:S04]  /*7100*/  @!P4 LDG.E R10, desc[UR8][R4.64+0x2c] ;  /* 0x00002c08040ac981 */ /* 0x000f68000c1e1900 */
[----:B------:R-:W2:Y:S04]  /*7110*/  @!P0 LDG.E R8, desc[UR8][R4.64+0x8] ;  /* 0x0000080804088981 */ /* 0x000ea8000c1e1900 */
[----:B------:R-:W4:Y:S04]  /*7120*/  @!P1 LDG.E R6, desc[UR8][R4.64+0xc] ;  /* 0x00000c0804069981 */ /* 0x000f28000c1e1900 */
[----:B------:R-:W5:Y:S01]  /*7130*/  @!P6 LDG.E R12, desc[UR8][R4.64+0x34] ;  /* 0x00003408040ce981 */ /* 0x000f62000c1e1900 */
[----:B--2---:R-:W-:-:S02]  /*7140*/  @!P0 LOP3.LUT R47, R8, 0x1, RZ, 0xc, !PT ;  /* 0x00000001082f8812 */ /* 0x004fc400078e0cff */
[----:B------:R-:W-:Y:S01]  /*7150*/  ISETP.GE.AND P0, PT, R14, R43, PT ;  /* 0x0000002b0e00720c */ /* 0x000fe20003f06270 */
[----:B------:R-:W2:Y:S01]  /*7160*/  @!P2 LDG.E R8, desc[UR8][R4.64+0x24] ;  /* 0x000024080408a981 */ /* 0x000ea2000c1e1900 */
[----:B----4-:R-:W-:-:S11]  /*7170*/  @!P1 LOP3.LUT R35, R6, 0x1, RZ, 0xc, !PT ;  /* 0x0000000106239812 */ /* 0x010fd600078e0cff */
[----:B------:R-:W4:Y:S01]  /*7180*/  @!P0 LDG.E R6, desc[UR8][R4.64+0x10] ;  /* 0x0000100804068981 */ /* 0x000f22000c1e1900 */
[----:B------:R-:W-:Y:S02]  /*7190*/  ISETP.GE.AND P1, PT, R18, R43, PT ;  /* 0x0000002b1200720c */ /* 0x000fe40003f26270 */
[----:B----4-:R-:W-:-:S11]  /*71a0*/  @!P0 LOP3.LUT R40, R6, 0x1, RZ, 0xc, !PT ;  /* 0x0000000106288812 */ /* 0x010fd600078e0cff */
[----:B------:R-:W4:Y:S01]  /*71b0*/  @!P1 LDG.E R6, desc[UR8][R4.64+0x14] ;  /* 0x0000140804069981 */ /* 0x000f22000c1e1900 */
[----:B------:R-:W-:Y:S02]  /*71c0*/  ISETP.GE.AND P0, PT, R20, R43, PT ;  /* 0x0000002b1400720c */ /* 0x000fe40003f06270 */
[----:B----4-:R-:W-:-:S11]  /*71d0*/  @!P1 LOP3.LUT R36, R6, 0x1, RZ, 0xc, !PT ;  /* 0x0000000106249812 */ /* 0x010fd600078e0cff */
[----:B------:R-:W4:Y:S01]  /*71e0*/  @!P0 LDG.E R6, desc[UR8][R4.64+0x18] ;  /* 0x0000180804068981 */ /* 0x000f22000c1e1900 */
[----:B------:R-:W-:-:S03]  /*71f0*/  ISETP.NE.AND P1, PT, R11, RZ, PT ;  /* 0x000000ff0b00720c */ /* 0x000fc60003f25270 */
[----:B------:R-:W5:Y:S10]  /*7200*/  @!P5 LDG.E R11, desc[UR8][R4.64+0x30] ;  /* 0x00003008040bd981 */ /* 0x000f74000c1e1900 */
[----:B------:R-:W3:Y:S01]  /*7210*/  @!P1 LDG.E R7, desc[UR8][R4.64+0x20] ;  /* 0x0000200804079981 */ /* 0x000ee2000c1e1900 */
[----:B----4-:R-:W-:-:S02]  /*7220*/  @!P0 LOP3.LUT R39, R6, 0x1, RZ, 0xc, !PT ;  /* 0x0000000106278812 */ /* 0x010fc400078e0cff */
[----:B------:R-:W-:-:S13]  /*7230*/  ISETP.NE.AND P0, PT, R13, RZ, PT ;  /* 0x000000ff0d00720c */ /* 0x000fda0003f05270 */
[----:B------:R-:W4:Y:S01]  /*7240*/  @!P0 LDG.E R6, desc[UR8][R4.64+0x1c] ;  /* 0x00001c0804068981 */ /* 0x000f22000c1e1900 */
[----:B------:R-:W-:Y:S01]  /*7250*/  IADD3 R13, PT, PT, R47, R44, R49 ;  /* 0x0000002c2f0d7210 */ /* 0x000fe20007ffe031 */
[----:B------:R-:W-:-:S03]  /*7260*/  IMAD.MOV.U32 R24, RZ, RZ, 0x1 ;  /* 0x00000001ff187424 */ /* 0x000fc600078e00ff */
[----:B------:R-:W-:Y:S01]  /*7270*/  IADD3 R13, PT, PT, R40, R35, R13 ;  /* 0x00000023280d7210 */ /* 0x000fe20007ffe00d */
[----:B------:R-:W-:Y:S01]  /*7280*/  IMAD.MOV.U32 R31, RZ, RZ, 0x1 ;  /* 0x00000001ff1f7424 */ /* 0x000fe200078e00ff */
[----:B---3--:R-:W-:Y:S02]  /*7290*/  @!P1 LOP3.LUT R31, R7, 0x1, RZ, 0xc, !PT ;  /* 0x00000001071f9812 */ /* 0x008fe400078e0cff */
[----:B------:R-:W-:Y:S01]  /*72a0*/  IADD3 R13, PT, PT, R39, R36, R13 ;  /* 0x00000024270d7210 */ /* 0x000fe20007ffe00d */
[----:B------:R-:W-:Y:S01]  /*72b0*/  IMAD.MOV.U32 R20, RZ, RZ, 0x1 ;  /* 0x00000001ff147424 */ /* 0x000fe200078e00ff */
[----:B--2---:R-:W-:Y:S01]  /*72c0*/  @!P2 LOP3.LUT R20, R8, 0x1, RZ, 0xc, !PT ;  /* 0x000000010814a812 */ /* 0x004fe200078e0cff */
[----:B------:R-:W-:Y:S01]  /*72d0*/  IMAD.MOV.U32 R29, RZ, RZ, 0x1 ;  /* 0x00000001ff1d7424 */ /* 0x000fe200078e00ff */
[----:B------:R-:W-:Y:S01]  /*72e0*/  @!P3 LOP3.LUT R29, R9, 0x1, RZ, 0xc, !PT ;  /* 0x00000001091db812 */ /* 0x000fe200078e0cff */
[----:B------:R-:W-:Y:S01]  /*72f0*/  IMAD.MOV.U32 R18, RZ, RZ, 0x1 ;  /* 0x00000001ff127424 */ /* 0x000fe200078e00ff */
[----:B-----5:R-:W-:Y:S01]  /*7300*/  @!P4 LOP3.LUT R18, R10, 0x1, RZ, 0xc, !PT ;  /* 0x000000010a12c812 */ /* 0x020fe200078e0cff */
[----:B------:R-:W-:Y:S01]  /*7310*/  IMAD.MOV.U32 R23, RZ, RZ, 0x1 ;  /* 0x00000001ff177424 */ /* 0x000fe200078e00ff */
[----:B------:R-:W-:Y:S01]  /*7320*/  @!P5 LOP3.LUT R23, R11, 0x1, RZ, 0xc, !PT ;  /* 0x000000010b17d812 */ /* 0x000fe200078e0cff */
[----:B------:R-:W-:Y:S01]  /*7330*/  IMAD.MOV.U32 R46, RZ, RZ, 0x1 ;  /* 0x00000001ff2e7424 */ /* 0x000fe200078e00ff */
[----:B------:R-:W-:Y:S01]  /*7340*/  @!P6 LOP3.LUT R46, R12, 0x1, RZ, 0xc, !PT ;  /* 0x000000010c2ee812 */ /* 0x000fe200078e0cff */
[----:B------:R-:W1:Y:S01]  /*7350*/  S2R R33, SR_LANEID ;  /* 0x0000000000217919 */ /* 0x000e620000000000 */
[----:B------:R-:W2:Y:S01]  /*7360*/  S2UR UR5, SR_CgaCtaId ;  /* 0x00000000000579c3 */ /* 0x000ea20000008800 */
[----:B------:R-:W-:-:S07]  /*7370*/  UMOV UR4, 0x400 ;  /* 0x0000040000047882 */ /* 0x000fce0000000000 */
[----:B------:R-:W-:Y:S01]  /*7380*/  BAR.SYNC.DEFER_BLOCKING 0x0 ;  /* 0x0000000000007b1d */ /* 0x000fe20000010000 */
[----:B-1----:R-:W-:Y:S01]  /*7390*/  ISETP.NE.AND P1, PT, R33, 0x1f, PT ;  /* 0x0000001f2100780c */ /* 0x002fe20003f25270 */
[----:B--2---:R-:W-:Y:S01]  /*73a0*/  ULEA UR4, UR5, UR4, 0x18 ;  /* 0x0000000405047291 */ /* 0x004fe2000f8ec0ff */
[----:B------:R-:W-:Y:S02]  /*73b0*/  SHF.R.U32.HI R30, RZ, 0x5, R0 ;  /* 0x00000005ff1e7819 */ /* 0x000fe40000011600 */
[----:B----4-:R-:W-:-:S04]  /*73c0*/  @!P0 LOP3.LUT R24, R6, 0x1, RZ, 0xc, !PT ;  /* 0x0000000106188812 */ /* 0x010fc800078e0cff */
[----:B------:R-:W-:-:S04]  /*73d0*/  IADD3 R13, PT, PT, R31, R24, R13 ;  /* 0x000000181f0d7210 */ /* 0x000fc80007ffe00d */
[----:B------:R-:W-:-:S04]  /*73e0*/  IADD3 R13, PT, PT, R29, R20, R13 ;  /* 0x000000141d0d7210 */ /* 0x000fc80007ffe00d */
[----:B------:R-:W-:-:S05]  /*73f0*/  IADD3 R13, PT, PT, R23, R18, R13 ;  /* 0x00000012170d7210 */ /* 0x000fca0007ffe00d */
[----:B------:R-:W-:-:S05]  /*7400*/  IMAD.IADD R13, R13, 0x1, R46 ;  /* 0x000000010d0d7824 */ /* 0x000fca00078e022e */
[----:B------:R-:W1:Y:S02]  /*7410*/  SHFL.UP P0, R4, R13, 0x1, RZ ;  /* 0x042000000d047989 */ /* 0x000e6400000000ff */
[----:B-1----:R-:W-:-:S05]  /*7420*/  @P0 IMAD.IADD R4, R13, 0x1, R4 ;  /* 0x000000010d040824 */ /* 0x002fca00078e0204 */
[----:B------:R-:W1:Y:S02]  /*7430*/  SHFL.UP P0, R5, R4, 0x2, RZ ;  /* 0x0440000004057989 */ /* 0x000e6400000000ff */
[----:B-1----:R-:W-:-:S05]  /*7440*/  @P0 IMAD.IADD R5, R4, 0x1, R5 ;  /* 0x0000000104050824 */ /* 0x002fca00078e0205 */
[----:B0-----:R-:W0:Y:S02]  /*7450*/  SHFL.UP P0, R6, R5, 0x4, RZ ;  /* 0x0480000005067989 */ /* 0x001e2400000000ff */
[----:B0-----:R-:W-:-:S05]  /*7460*/  @P0 IMAD.IADD R6, R5, 0x1, R6 ;  /* 0x0000000105060824 */ /* 0x001fca00078e0206 */
[----:B------:R-:W0:Y:S02]  /*7470*/  SHFL.UP P0, R8, R6, 0x8, RZ ;  /* 0x0500000006087989 */ /* 0x000e2400000000ff */
[----:B0-----:R-:W-:-:S05]  /*7480*/  @P0 IMAD.IADD R8, R6, 0x1, R8 ;  /* 0x0000000106080824 */ /* 0x001fca00078e0208 */
[----:B------:R-:W0:Y:S01]  /*7490*/  SHFL.UP P0, R25, R8, 0x10, RZ ;  /* 0x0600000008197989 */ /* 0x000e2200000000ff */
[----:B------:R-:W-:-:S04]  /*74a0*/  @!P1 SHF.R.U32.HI R4, RZ, 0x3, R0 ;  /* 0x00000003ff049819 */ /* 0x000fc80000011600 */
[----:B------:R-:W-:Y:S01]  /*74b0*/  @!P1 LOP3.LUT R48, R4, 0x7c, RZ, 0xc0, !PT ;  /* 0x0000007c04309812 */ /* 0x000fe200078ec0ff */
[----:B0-----:R-:W-:-:S05]  /*74c0*/  @P0 IMAD.IADD R25, R8, 0x1, R25 ;  /* 0x0000000108190824 */ /* 0x001fca00078e0219 */
[----:B------:R-:W-:Y:S01]  /*74d0*/  @!P1 STS [R48+UR4], R25 ;  /* 0x0000001930009988 */ /* 0x000fe20008000804 */
[----:B------:R-:W-:Y:S06]  /*74e0*/  BAR.SYNC.DEFER_BLOCKING 0x0 ;  /* 0x0000000000007b1d */ /* 0x000fec0000010000 */
[----:B------:R-:W0:Y:S04]  /*74f0*/  LDS.128 R4, [UR4] ;  /* 0x00000004ff047984 */ /* 0x000e280008000c00 */
[----:B------:R-:W1:Y:S01]  /*7500*/  LDS.128 R8, [UR4+0x10] ;  /* 0x00001004ff087984 */ /* 0x000e620008000c00 */
[----:B------:R-:W-:-:S03]  /*7510*/  ISETP.NE.AND P0, PT, R30, 0x2, PT ;  /* 0x000000021e00780c */ /* 0x000fc60003f05270 */
[----:B------:R-:W2:Y:S01]  /*7520*/  LDS.128 R12, [UR4+0x20] ;  /* 0x00002004ff0c7984 */ /* 0x000ea20008000c00 */
[----:B0-----:R-:W-:-:S04]  /*7530*/  IMAD.IADD R5, R4, 0x1, R5 ;  /* 0x0000000104057824 */ /* 0x001fc800078e0205 */
[----:B------:R-:W-:Y:S01]  /*7540*/  IMAD.IADD R6, R6, 0x1, R5 ;  /* 0x0000000106067824 */ /* 0x000fe200078e0205 */
[----:B------:R-:W-:Y:S01]  /*7550*/  SEL R4, R5, R4, !P0 ;  /* 0x0000000405047207 */ /* 0x000fe20004000000 */
[----:B------:R-:W-:Y:S01]  /*7560*/  BAR.SYNC.DEFER_BLOCKING 0x0 ;  /* 0x0000000000007b1d */ /* 0x000fe20000010000 */
[----:B------:R-:W-:Y:S01]  /*7570*/  ISETP.NE.AND P0, PT, R30, 0x3, PT ;  /* 0x000000031e00780c */ /* 0x000fe20003f05270 */
[----:B------:R-:W-:-:S03]  /*7580*/  IMAD.IADD R7, R7, 0x1, R6 ;  /* 0x0000000107077824 */ /* 0x000fc600078e0206 */
[----:B------:R-:W-:Y:S02]  /*7590*/  SEL R4, R6, R4, !P0 ;  /* 0x0000000406047207 */ /* 0x000fe40004000000 */
[----:B------:R-:W-:Y:S01]  /*75a0*/  ISETP.NE.AND P0, PT, R30, 0x4, PT ;  /* 0x000000041e00780c */ /* 0x000fe20003f05270 */
[----:B-1----:R-:W-:-:S03]  /*75b0*/  IMAD.IADD R8, R7, 0x1, R8 ;  /* 0x0000000107087824 */ /* 0x002fc600078e0208 */
[----:B------:R-:W-:Y:S01]  /*75c0*/  SEL R5, R7, R4, !P0 ;  /* 0x0000000407057207 */ /* 0x000fe20004000000 */
[----:B------:R-:W-:Y:S01]  /*75d0*/  IMAD.IADD R4, R44, 0x1, R49 ;  /* 0x000000012c047824 */ /* 0x000fe200078e0231 */
[----:B------:R-:W-:Y:S01]  /*75e0*/  ISETP.NE.AND P0, PT, R30, 0x5, PT ;  /* 0x000000051e00780c */ /* 0x000fe20003f05270 */
[----:B------:R-:W-:Y:S02]  /*75f0*/  IMAD.IADD R9, R9, 0x1, R8 ;  /* 0x0000000109097824 */ /* 0x000fe400078e0208 */
[----:B------:R-:W-:Y:S01]  /*7600*/  IMAD.IADD R6, R4, 0x1, R47 ;  /* 0x0000000104067824 */ /* 0x000fe200078e022f */
[----:B------:R-:W-:Y:S02]  /*7610*/  SEL R7, R8, R5, !P0 ;  /* 0x0000000508077207 */ /* 0x000fe40004000000 */
[----:B------:R-:W-:Y:S01]  /*7620*/  ISETP.NE.AND P0, PT, R30, 0x6, PT ;  /* 0x000000061e00780c */ /* 0x000fe20003f05270 */
[----:B------:R-:W-:Y:S02]  /*7630*/  IMAD.IADD R5, R6, 0x1, R35 ;  /* 0x0000000106057824 */ /* 0x000fe400078e0223 */
[----:B------:R-:W-:Y:S01]  /*7640*/  IMAD.IADD R10, R10, 0x1, R9 ;  /* 0x000000010a0a7824 */ /* 0x000fe200078e0209 */
[----:B------:R-:W-:Y:S01]  /*7650*/  SEL R8, R9, R7, !P0 ;  /* 0x0000000709087207 */ /* 0x000fe20004000000 */
[----:B------:R-:W-:Y:S01]  /*7660*/  IMAD.IADD R7, R5, 0x1, R40 ;  /* 0x0000000105077824 */ /* 0x000fe200078e0228 */
[----:B------:R-:W-:-:S04]  /*7670*/  ISETP.NE.AND P0, PT, R30, 0x7, PT ;  /* 0x000000071e00780c */ /* 0x000fc80003f05270 */
[----:B------:R-:W-:Y:S01]  /*7680*/  SEL R48, R10, R8, !P0 ;  /* 0x000000080a307207 */ /* 0x000fe20004000000 */
[----:B------:R-:W-:Y:S01]  /*7690*/  IMAD.IADD R8, R7, 0x1, R36 ;  /* 0x0000000107087824 */ /* 0x000fe200078e0224 */
[----:B------:R-:W-:Y:S01]  /*76a0*/  ISETP.NE.AND P0, PT, R30, 0x8, PT ;  /* 0x000000081e00780c */ /* 0x000fe20003f05270 */
[----:B------:R-:W-:Y:S02]  /*76b0*/  IMAD.IADD R11, R11, 0x1, R10 ;  /* 0x000000010b0b7824 */ /* 0x000fe400078e020a */
[----:B------:R-:W-:Y:S02]  /*76c0*/  IMAD.IADD R9, R8, 0x1, R39 ;  /* 0x0000000108097824 */ /* 0x000fe400078e0227 */
[----:B--2---:R-:W-:Y:S02]  /*76d0*/  IMAD.IADD R12, R11, 0x1, R12 ;  /* 0x000000010b0c7824 */ /* 0x004fe400078e020c */
[----:B------:R-:W-:Y:S01]  /*76e0*/  IMAD.IADD R10, R9, 0x1, R24 ;  /* 0x00000001090a7824 */ /* 0x000fe200078e0218 */
[----:B------:R-:W-:-:S02]  /*76f0*/  SEL R48, R11, R48, !P0 ;  /* 0x000000300b307207 */ /* 0x000fc40004000000 */
[----:B------:R-:W-:Y:S01]  /*7700*/  ISETP.NE.AND P0, PT, R30, 0x9, PT ;  /* 0x000000091e00780c */ /* 0x000fe20003f05270 */
[----:B------:R-:W-:Y:S02]  /*7710*/  IMAD.IADD R11, R10, 0x1, R31 ;  /* 0x000000010a0b7824 */ /* 0x000fe400078e021f */
[----:B------:R-:W-:Y:S01]  /*7720*/  IMAD.IADD R15, R13, 0x1, R12 ;  /* 0x000000010d0f7824 */ /* 0x000fe200078e020c */
[----:B------:R-:W-:Y:S01]  /*7730*/  SEL R48, R12, R48, !P0 ;  /* 0x000000300c307207 */ /* 0x000fe20004000000 */
[----:B------:R-:W-:Y:S01]  /*7740*/  IMAD.IADD R12, R11, 0x1, R20 ;  /* 0x000000010b0c7824 */ /* 0x000fe200078e0214 */
[----:B------:R-:W-:-:S03]  /*7750*/  ISETP.NE.AND P1, PT, R30, 0xa, PT ;  /* 0x0000000a1e00780c */ /* 0x000fc60003f25270 */
[----:B------:R-:W-:Y:S01]  /*7760*/  IMAD.IADD R13, R12, 0x1, R29 ;  /* 0x000000010c0d7824 */ /* 0x000fe200078e021d */
[----:B------:R-:W-:-:S03]  /*7770*/  SEL R48, R15, R48, !P1 ;  /* 0x000000300f307207 */ /* 0x000fc60004800000 */
[----:B------:R-:W-:Y:S01]  /*7780*/  IMAD.IADD R30, R13, 0x1, R18 ;  /* 0x000000010d1e7824 */ /* 0x000fe200078e0212 */
[----:B------:R-:W-:-:S03]  /*7790*/  IADD3 R14, PT, PT, R15, R43, R14 ;  /* 0x0000002b0f0e7210 */ /* 0x000fc60007ffe00e */
[----:B------:R-:W-:Y:S01]  /*77a0*/  IMAD.IADD R15, R30, 0x1, R23 ;  /* 0x000000011e0f7824 */ /* 0x000fe200078e0217 */
[----:B------:R-:W-:Y:S02]  /*77b0*/  ISETP.NE.AND P2, PT, R33, RZ, PT ;  /* 0x000000ff2100720c */ /* 0x000fe40003f45270 */
[----:B------:R-:W-:Y:S02]  /*77c0*/  ISETP.GE.U32.AND P0, PT, R0, 0x20, PT ;  /* 0x000000200000780c */ /* 0x000fe40003f06070 */
[----:B------:R-:W-:Y:S02]  /*77d0*/  IADD3 R25, PT, PT, R25, -R46, -R15 ;  /* 0x8000002e19197210 */ /* 0x000fe40007ffe80f */
[----:B------:R-:W-:Y:S02]  /*77e0*/  SEL R33, R48, RZ, P0 ;  /* 0x000000ff30217207 */ /* 0x000fe40000000000 */
[----:B------:R-:W-:Y:S01]  /*77f0*/  SEL R50, R25, RZ, P2 ;  /* 0x000000ff19327207 */ /* 0x000fe20001000000 */
[----:B------:R-:W-:-:S04]  /*7800*/  VIADD R14, R14, 0xffffecc0 ;  /* 0xffffecc00e0e7836 */ /* 0x000fc80000000000 */
[----:B------:R-:W-:Y:S02]  /*7810*/  IMAD.IADD R33, R33, 0x1, R50 ;  /* 0x0000000121217824 */ /* 0x000fe400078e0232 */
[----:B------:R-:W-:Y:S02]  /*7820*/  IMAD.IADD R25, R43, 0x1, -R14 ;  /* 0x000000012b197824 */ /* 0x000fe400078e0a0e */
[C-C-:B------:R-:W-:Y:S01]  /*7830*/  IMAD.IADD R51, R26.reuse, 0x1, -R33.reuse ;  /* 0x000000011a337824 */ /* 0x140fe200078e0a21 */
[C---:B------:R-:W-:Y:S01]  /*7840*/  IADD3 R4, PT, PT, R26.reuse, -R4, -R33 ;  /* 0x800000041a047210 */ /* 0x040fe20007ffe821 */
[----:B------:R-:W-:Y:S01]  /*7850*/  IMAD.IADD R48, R33, 0x1, R25 ;  /* 0x0000000121307824 */ /* 0x000fe200078e0219 */
[C-C-:B------:R-:W-:Y:S02]  /*7860*/  IADD3 R6, PT, PT, R26.reuse, -R6, -R33.reuse ;  /* 0x800000061a067210 */ /* 0x140fe40007ffe821 */
[C-C-:B------:R-:W-:Y:S02]  /*7870*/  IADD3 R5, PT, PT, R26.reuse, -R5, -R33.reuse ;  /* 0x800000051a057210 */ /* 0x140fe40007ffe821 */
[----:B------:R-:W-:-:S02]  /*7880*/  IADD3 R7, PT, PT, R26, -R7, -R33 ;  /* 0x800000071a077210 */ /* 0x000fc40007ffe821 */
[C-C-:B------:R-:W-:Y:S02]  /*7890*/  IADD3 R8, PT, PT, R26.reuse, -R8, -R33.reuse ;  /* 0x800000081a087210 */ /* 0x140fe40007ffe821 */
[C-C-:B------:R-:W-:Y:S02]  /*78a0*/  IADD3 R9, PT, PT, R26.reuse, -R9, -R33.reuse ;  /* 0x800000091a097210 */ /* 0x140fe40007ffe821 */
[C-C-:B------:R-:W-:Y:S02]  /*78b0*/  IADD3 R10, PT, PT, R26.reuse, -R10, -R33.reuse ;  /* 0x8000000a1a0a7210 */ /* 0x140fe40007ffe821 */
[C-C-:B------:R-:W-:Y:S02]  /*78c0*/  IADD3 R11, PT, PT, R26.reuse, -R11, -R33.reuse ;  /* 0x8000000b1a0b7210 */ /* 0x140fe40007ffe821 */
[C-C-:B------:R-:W-:Y:S02]  /*78d0*/  IADD3 R12, PT, PT, R26.reuse, -R12, -R33.reuse ;  /* 0x8000000c1a0c7210 */ /* 0x140fe40007ffe821 */
[----:B------:R-:W-:-:S02]  /*78e0*/  IADD3 R13, PT, PT, R26, -R13, -R33 ;  /* 0x8000000d1a0d7210 */ /* 0x000fc40007ffe821 */
[C-C-:B------:R-:W-:Y:S02]  /*78f0*/  IADD3 R30, PT, PT, R26.reuse, -R30, -R33.reuse ;  /* 0x8000001e1a1e7210 */ /* 0x140fe40007ffe821 */
[C---:B------:R-:W-:Y:S02]  /*7900*/  IADD3 R15, PT, PT, R26.reuse, -R15, -R33 ;  /* 0x8000000f1a0f7210 */ /* 0x040fe40007ffe821 */
[--C-:B------:R-:W-:Y:S02]  /*7910*/  IADD3 R26, PT, PT, R26, -R33, -R49.reuse ;  /* 0x800000211a1a7210 */ /* 0x100fe40007ffe831 */
[----:B------:R-:W-:Y:S01]  /*7920*/  ISETP.NE.AND P0, PT, R49, RZ, PT ;  /* 0x000000ff3100720c */ /* 0x000fe20003f05270 */
[----:B------:R-:W-:Y:S01]  /*7930*/  IMAD.IADD R49, R48, 0x1, R49 ;  /* 0x0000000130317824 */ /* 0x000fe200078e0231 */
[----:B------:R-:W-:Y:S01]  /*7940*/  ISETP.NE.AND P1, PT, R44, RZ, PT ;  /* 0x000000ff2c00720c */ /* 0x000fe20003f25270 */
[----:B------:R-:W-:Y:S02]  /*7950*/  VIADD R26, R26, 0x1 ;  /* 0x000000011a1a7836 */ /* 0x000fe40000000000 */
[----:B------:R-:W-:Y:S01]  /*7960*/  IMAD.IADD R44, R49, 0x1, R44 ;  /* 0x00000001312c7824 */ /* 0x000fe200078e022c */
[----:B------:R-:W-:-:S02]  /*7970*/  SEL R51, R51, R48, !P0 ;  /* 0x0000003033337207 */ /* 0x000fc40004000000 */
[----:B------:R-:W-:Y:S02]  /*7980*/  SEL R26, R26, R49, !P1 ;  /* 0x000000311a1a7207 */ /* 0x000fe40004800000 */
[----:B------:R-:W-:Y:S01]  /*7990*/  ISETP.NE.AND P1, PT, R47, RZ, PT ;  /* 0x000000ff2f00720c */ /* 0x000fe20003f25270 */
[----:B------:R-:W-:Y:S01]  /*79a0*/  IMAD.IADD R47, R44, 0x1, R47 ;  /* 0x000000012c2f7824 */ /* 0x000fe200078e022f */
[----:B------:R-:W-:Y:S01]  /*79b0*/  LEA R50, R51, UR4, 0x2 ;  /* 0x0000000433327c11 */ /* 0x000fe2000f8e10ff */
[----:B------:R-:W-:Y:S01]  /*79c0*/  VIADD R5, R5, 0x4 ;  /* 0x0000000405057836 */ /* 0x000fe20000000000 */
[----:B------:R-:W-:Y:S01]  /*79d0*/  ISETP.NE.AND P2, PT, R35, RZ, PT ;  /* 0x000000ff2300720c */ /* 0x000fe20003f45270 */
[----:B------:R-:W-:Y:S01]  /*79e0*/  IMAD.IADD R35, R47, 0x1, R35 ;  /* 0x000000012f237824 */ /* 0x000fe200078e0223 */
[----:B------:R-:W-:Y:S01]  /*79f0*/  ISETP.NE.AND P3, PT, R40, RZ, PT ;  /* 0x000000ff2800720c */ /* 0x000fe20003f65270 */
[----:B------:R-:W-:Y:S01]  /*7a00*/  VIADD R4, R4, 0x2 ;  /* 0x0000000204047836 */ /* 0x000fe20000000000 */
[----:B------:R0:W-:Y:S01]  /*7a10*/  STS [R50], R27 ;  /* 0x0000001b32007388 */ /* 0x0001e20000000800 */
[----:B------:R-:W-:-:S03]  /*7a20*/  VIADD R7, R7, 0x5 ;  /* 0x0000000507077836 */ /* 0x000fc60000000000 */
[----:B------:R-:W-:Y:S02]  /*7a30*/  SEL R4, R4, R44, !P1 ;  /* 0x0000002c04047207 */ /* 0x000fe40004800000 */
[----:B------:R-:W-:Y:S02]  /*7a40*/  ISETP.NE.AND P1, PT, R36, RZ, PT ;  /* 0x000000ff2400720c */ /* 0x000fe40003f25270 */
[----:B0-----:R-:W-:Y:S01]  /*7a50*/  SEL R27, R5, R35, !P3 ;  /* 0x00000023051b7207 */ /* 0x001fe20005800000 */
[----:B------:R-:W-:Y:S02]  /*7a60*/  IMAD.IADD R35, R35, 0x1, R40 ;  /* 0x0000000123237824 */ /* 0x000fe400078e0228 */
[----:B------:R-:W-:-:S03]  /*7a70*/  VIADD R6, R6, 0x3 ;  /* 0x0000000306067836 */ /* 0x000fc60000000000 */
[----:B------:R-:W-:Y:S01]  /*7a80*/  SEL R7, R7, R35, !P1 ;  /* 0x0000002307077207 */ /* 0x000fe20004800000 */
[----:B------:R-:W-:Y:S01]  /*7a90*/  IMAD.IADD R35, R35, 0x1, R36 ;  /* 0x0000000123237824 */ /* 0x000fe200078e0224 */
[----:B------:R-:W-:-:S03]  /*7aa0*/  ISETP.NE.AND P1, PT, R39, RZ, PT ;  /* 0x000000ff2700720c */ /* 0x000fc60003f25270 */
[----:B------:R-:W-:Y:S01]  /*7ab0*/  IMAD.IADD R39, R35, 0x1, R39 ;  /* 0x0000000123277824 */ /* 0x000fe200078e0227 */
[----:B------:R-:W-:Y:S01]  /*7ac0*/  SEL R6, R6, R47, !P2 ;  /* 0x0000002f06067207 */ /* 0x000fe20005000000 */
[----:B------:R-:W-:Y:S01]  /*7ad0*/  VIADD R10, R10, 0x8 ;  /* 0x000000080a0a7836 */ /* 0x000fe20000000000 */
[----:B------:R-:W-:Y:S01]  /*7ae0*/  ISETP.NE.AND P2, PT, R24, RZ, PT ;  /* 0x000000ff1800720c */ /* 0x000fe20003f45270 */
[----:B------:R-:W-:Y:S01]  /*7af0*/  IMAD.IADD R24, R39, 0x1, R24 ;  /* 0x0000000127187824 */ /* 0x000fe200078e0218 */
[----:B------:R-:W-:Y:S01]  /*7b00*/  ISETP.NE.AND P3, PT, R31, RZ, PT ;  /* 0x000000ff1f00720c */ /* 0x000fe20003f65270 */
[----:B------:R-:W-:-:S03]  /*7b10*/  VIADD R8, R8, 0x6 ;  /* 0x0000000608087836 */ /* 0x000fc60000000000 */
[----:B------:R-:W-:Y:S01]  /*7b20*/  SEL R10, R10, R24, !P3 ;  /* 0x000000180a0a7207 */ /* 0x000fe20005800000 */
[----:B------:R-:W-:Y:S01]  /*7b30*/  IMAD.IADD R24, R24, 0x1, R31 ;  /* 0x0000000118187824 */ /* 0x000fe200078e021f */
[----:B------:R-:W-:Y:S01]  /*7b40*/  SEL R8, R8, R35, !P1 ;  /* 0x0000002308087207 */ /* 0x000fe20004800000 */
[----:B------:R-:W-:Y:S01]  /*7b50*/  VIADD R11, R11, 0x9 ;  /* 0x000000090b0b7836 */ /* 0x000fe20000000000 */
[----:B------:R-:W-:Y:S01]  /*7b60*/  ISETP.NE.AND P1, PT, R20, RZ, PT ;  /* 0x000000ff1400720c */ /* 0x000fe20003f25270 */
[----:B------:R-:W-:Y:S01]  /*7b70*/  IMAD.IADD R20, R24, 0x1, R20 ;  /* 0x0000000118147824 */ /* 0x000fe200078e0214 */
[----:B------:R-:W-:Y:S01]  /*7b80*/  ISETP.NE.AND P0, PT, R46, RZ, PT ;  /* 0x000000ff2e00720c */ /* 0x000fe20003f05270 */
[----:B------:R-:W-:Y:S01]  /*7b90*/  VIADD R9, R9, 0x7 ;  /* 0x0000000709097836 */ /* 0x000fe20000000000 */
[----:B------:R-:W-:Y:S02]  /*7ba0*/  SEL R11, R11, R24, !P1 ;  /* 0x000000180b0b7207 */ /* 0x000fe40004800000 */
[----:B------:R-:W-:Y:S01]  /*7bb0*/  ISETP.NE.AND P1, PT, R29, RZ, PT ;  /* 0x000000ff1d00720c */ /* 0x000fe20003f25270 */
[----:B------:R-:W-:Y:S01]  /*7bc0*/  IMAD.IADD R29, R20, 0x1, R29 ;  /* 0x00000001141d7824 */ /* 0x000fe200078e021d */
[----:B------:R-:W-:Y:S01]  /*7bd0*/  LEA R26, R26, UR4, 0x2 ;  /* 0x000000041a1a7c11 */ /* 0x000fe2000f8e10ff */
[----:B------:R-:W-:Y:S01]  /*7be0*/  VIADD R12, R12, 0xa ;  /* 0x0000000a0c0c7836 */ /* 0x000fe20000000000 */
[----:B------:R-:W-:-:S02]  /*7bf0*/  LEA R5, R4, UR4, 0x2 ;  /* 0x0000000404057c11 */ /* 0x000fc4000f8e10ff */
[----:B------:R-:W-:Y:S01]  /*7c00*/  SEL R9, R9, R39, !P2 ;  /* 0x0000002709097207 */ /* 0x000fe20005000000 */
[----:B------:R-:W-:Y:S01]  /*7c10*/  VIADD R13, R13, 0xb ;  /* 0x0000000b0d0d7836 */ /* 0x000fe20000000000 */
[----:B------:R-:W-:Y:S01]  /*7c20*/  ISETP.NE.AND P2, PT, R18, RZ, PT ;  /* 0x000000ff1200720c */ /* 0x000fe20003f45270 */
[----:B------:R-:W-:Y:S01]  /*7c30*/  IMAD.IADD R18, R29, 0x1, R18 ;  /* 0x000000011d127824 */ /* 0x000fe200078e0212 */
[----:B------:R-:W-:Y:S01]  /*7c40*/  LEA R6, R6, UR4, 0x2 ;  /* 0x0000000406067c11 */ /* 0x000fe2000f8e10ff */
[----:B------:R-:W-:Y:S01]  /*7c50*/  VIADD R30, R30, 0xc ;  /* 0x0000000c1e1e7836 */ /* 0x000fe20000000000 */
[----:B------:R-:W-:Y:S01]  /*7c60*/  STS [R26], R45 ;  /* 0x0000002d1a007388 */ /* 0x000fe20000000800 */
[----:B------:R-:W-:Y:S01]  /*7c70*/  LEA R27, R27, UR4, 0x2 ;  /* 0x000000041b1b7c11 */ /* 0x000fe2000f8e10ff */
[----:B------:R-:W-:Y:S01]  /*7c80*/  VIADD R15, R15, 0xd ;  /* 0x0000000d0f0f7836 */ /* 0x000fe20000000000 */
[----:B------:R-:W-:Y:S01]  /*7c90*/  ISETP.NE.AND P3, PT, R23, RZ, PT ;  /* 0x000000ff1700720c */ /* 0x000fe20003f65270 */
[----:B------:R0:W-:Y:S01]  /*7ca0*/  STS [R5], R42 ;  /* 0x0000002a05007388 */ /* 0x0001e20000000800 */
[----:B------:R-:W-:Y:S01]  /*7cb0*/  LEA R4, R7, UR4, 0x2 ;  /* 0x0000000407047c11 */ /* 0x000fe2000f8e10ff */
[----:B------:R-:W-:Y:S01]  /*7cc0*/  @P0 IMAD.IADD R15, R18, 0x1, R23 ;  /* 0x00000001120f0824 */ /* 0x000fe200078e0217 */
[----:B------:R-:W-:Y:S01]  /*7cd0*/  SEL R12, R12, R20, !P1 ;  /* 0x000000140c0c7207 */ /* 0x000fe20004800000 */
[----:B------:R-:W-:Y:S01]  /*7ce0*/  STS [R6], R41 ;  /* 0x0000002906007388 */ /* 0x000fe20000000800 */
[----:B------:R-:W-:-:S02]  /*7cf0*/  LEA R9, R9, UR4, 0x2 ;  /* 0x0000000409097c11 */ /* 0x000fc4000f8e10ff */
[----:B------:R-:W-:Y:S02]  /*7d00*/  SEL R13, R13, R29, !P2 ;  /* 0x0000001d0d0d7207 */ /* 0x000fe40005000000 */
[----:B------:R-:W-:Y:S02]  /*7d10*/  ISETP.GE.AND P0, PT, R0, R25, PT ;  /* 0x000000190000720c */ /* 0x000fe40003f06270 */
[----:B0-----:R-:W-:Y:S01]  /*7d20*/  LEA R5, R8, UR4, 0x2 ;  /* 0x0000000408057c11 */ /* 0x001fe2000f8e10ff */
[----:B------:R-:W-:Y:S01]  /*7d30*/  STS [R27], R38 ;  /* 0x000000261b007388 */ /* 0x000fe20000000800 */
[----:B------:R-:W-:Y:S02]  /*7d40*/  LEA R7, R10, UR4, 0x2 ;  /* 0x000000040a077c11 */ /* 0x000fe4000f8e10ff */
[----:B------:R-:W-:Y:S01]  /*7d50*/  SEL R30, R30, R18, !P3 ;  /* 0x000000121e1e7207 */ /* 0x000fe20005800000 */
[----:B------:R0:W-:Y:S01]  /*7d60*/  STS [R4], R37 ;  /* 0x0000002504007388 */ /* 0x0001e20000000800 */
[----:B------:R-:W-:-:S02]  /*7d70*/  LEA R11, R11, UR4, 0x2 ;  /* 0x000000040b0b7c11 */ /* 0x000fc4000f8e10ff */
[----:B------:R-:W-:Y:S01]  /*7d80*/  LEA R12, R12, UR4, 0x2 ;  /* 0x000000040c0c7c11 */ /* 0x000fe2000f8e10ff */
[----:B------:R1:W-:Y:S01]  /*7d90*/  STS [R5], R34 ;  /* 0x0000002205007388 */ /* 0x0003e20000000800 */
[----:B------:R-:W-:Y:S02]  /*7da0*/  LEA R30, R30, UR4, 0x2 ;  /* 0x000000041e1e7c11 */ /* 0x000fe4000f8e10ff */
[----:B------:R-:W-:Y:S01]  /*7db0*/  LEA R15, R15, UR4, 0x2 ;  /* 0x000000040f0f7c11 */ /* 0x000fe2000f8e10ff */
[----:B------:R1:W-:Y:S01]  /*7dc0*/  STS [R9], R32 ;  /* 0x0000002009007388 */ /* 0x0003e20000000800 */
[----:B0-----:R-:W-:-:S03]  /*7dd0*/  LEA R4, R13, UR4, 0x2 ;  /* 0x000000040d047c11 */ /* 0x001fc6000f8e10ff */
        /* <DEDUP_REMOVED lines=10> */
[----:B-1----:R-:W-:Y:S01]  /*7e80*/  CS2R R6, SRZ ;  /* 0x0000000000067805 */ /* 0x002fe2000001ff00 */
[----:B------:R-:W0:Y:S04]  /*7e90*/  LDCU.64 UR10, c[0x0][0x3c0] ;  /* 0x00007800ff0a77ac */ /* 0x000e280008000a00 */
[----:B------:R-:W-:-:S13]  /*7ea0*/  PLOP3.LUT P0, PT, PT, PT, UP0, 0x80, 0x8 ;  /* 0x000000000008781c */ /* 0x000fda0003f0f008 */
[----:B------:R-:W-:Y:S05]  /*7eb0*/  @P0 BRA `(.L_x_211) ;  /* 0x0000000000100947 */ /* 0x000fea0003800000 */
[----:B------:R-:W1:Y:S02]  /*7ec0*/  LDC.64 R4, c[0x0][0x3d0] ;  /* 0x0000f400ff047b82 */ /* 0x000e640000000a00 */
[----:B-1----:R-:W2:Y:S02]  /*7ed0*/  LDG.E.64 R4, desc[UR8][R4.64] ;  /* 0x0000000804047981 */ /* 0x002ea4000c1e1b00 */
[----:B--2---:R-:W-:-:S05]  /*7ee0*/  IADD3 R7, P1, PT, -R4, R2, RZ ;  /* 0x0000000204077210 */ /* 0x004fca0007f3e1ff */
[----:B------:R-:W-:-:S08]  /*7ef0*/  IMAD.X R6, R3, 0x1, ~R5, P1 ;  /* 0x0000000103067824 */ /* 0x000fd000008e0e05 */
.L_x_211:
[----:B------:R-:W-:-:S04]  /*7f00*/  IADD3 R8, P1, PT, R0, R7, RZ ;  /* 0x0000000700087210 */ /* 0x000fc80007f3e0ff */
[----:B------:R-:W-:Y:S01]  /*7f10*/  LOP3.LUT R8, RZ, R8, RZ, 0x33, !PT ;  /* 0x00000008ff087212 */ /* 0x000fe200078e33ff */
[----:B------:R-:W-:-:S03]  /*7f20*/  IMAD.X R7, RZ, RZ, R6, P1 ;  /* 0x000000ffff077224 */ /* 0x000fc600008e0606 */
[----:B0-----:R-:W-:Y:S02]  /*7f30*/  IADD3 R8, P1, PT, R8, UR10, RZ ;  /* 0x0000000a08087c10 */ /* 0x001fe4000ff3e0ff */
[----:B------:R-:W-:-:S04]  /*7f40*/  LOP3.LUT R7, RZ, R7, RZ, 0x33, !PT ;  /* 0x00000007ff077212 */ /* 0x000fc800078e33ff */
[----:B------:R-:W-:Y:S01]  /*7f50*/  IADD3.X R7, PT, PT, R7, UR11, RZ, P1, !PT ;  /* 0x0000000b07077c10 */ /* 0x000fe20008ffe4ff */
[----:B------:R-:W-:Y:S06]  /*7f60*/  BRA `(.L_x_212) ;  /* 0x0000000000247947 */ /* 0x000fec0003800000 */
.L_x_210:
[----:B------:R-:W-:Y:S01]  /*7f70*/  UISETP.NE.AND UP0, UPT, UR6, URZ, UPT ;  /* 0x000000ff0600728c */ /* 0x000fe2000bf05270 */
[----:B-1----:R-:W-:Y:S01]  /*7f80*/  IMAD.IADD R7, R0, 0x1, -R25 ;  /* 0x0000000100077824 */ /* 0x002fe200078e0a19 */
[----:B------:R-:W-:-:S04]  /*7f90*/  CS2R R4, SRZ ;  /* 0x0000000000047805 */ /* 0x000fc8000001ff00 */
[----:B------:R-:W-:-:S13]  /*7fa0*/  PLOP3.LUT P0, PT, PT, PT, UP0, 0x80, 0x8 ;  /* 0x000000000008781c */ /* 0x000fda0003f0f008 */
[----:B------:R-:W-:Y:S05]  /*7fb0*/  @P0 BRA `(.L_x_213) ;  /* 0x0000000000080947 */ /* 0x000fea0003800000 */
[----:B------:R-:W0:Y:S02]  /*7fc0*/  LDC.64 R4, c[0x0][0x3d0] ;  /* 0x0000f400ff047b82 */ /* 0x000e240000000a00 */
[----:B0-----:R-:W5:Y:S02]  /*7fd0*/  LDG.E.64 R4, desc[UR8][R4.64] ;  /* 0x0000000804047981 */ /* 0x001f64000c1e1b00 */
.L_x_213:
[----:B-----5:R-:W-:-:S04]  /*7fe0*/  IADD3 R8, P1, PT, R7, R4, RZ ;  /* 0x0000000407087210 */ /* 0x020fc80007f3e0ff */
[----:B------:R-:W-:-:S09]  /*7ff0*/  LEA.HI.X.SX32 R7, R7, R5, 0x1, P1 ;  /* 0x0000000507077211 */ /* 0x000fd200008f0eff */
.L_x_212:
[----:B------:R-:W-:Y:S05]  /*8000*/  BSYNC.RECONVERGENT B1 ;  /* 0x0000000000017941 */ /* 0x000fea0003800200 */
.L_x_209:
[C---:B------:R-:W-:Y:S01]  /*8010*/  ISETP.GE.AND P1, PT, R0.reuse, R43, PT ;  /* 0x0000002b0000720c */ /* 0x040fe20003f26270 */
[----:B------:R-:W-:Y:S01]  /*8020*/  BSSY.RECONVERGENT B1, `(.L_x_214) ;  /* 0x0000024000017945 */ /* 0x000fe20003800200 */
[----:B------:R-:W-:-:S11]  /*8030*/  LEA R4, R0, UR4, 0x2 ;  /* 0x0000000400047c11 */ /* 0x000fd6000f8e10ff */
[----:B------:R-:W0:Y:S01]  /*8040*/  @!P1 LDS R5, [R4] ;  /* 0x0000000004059984 */ /* 0x000e220000000800 */
[----:B------:R-:W1:Y:S02]  /*8050*/  @!P1 LDC.64 R10, c[0x0][0x390] ;  /* 0x0000e400ff0a9b82 */ /* 0x000e640000000a00 */
[----:B-1----:R-:W-:Y:S01]  /*8060*/  @!P1 LEA R6, P2, R8, R10, 0x2 ;  /* 0x0000000a08069211 */ /* 0x002fe200078410ff */
[----:B------:R-:W-:-:S03]  /*8070*/  VIADD R10, R0, 0x160 ;  /* 0x00000160000a7836 */ /* 0x000fc60000000000 */
[----:B------:R-:W-:-:S05]  /*8080*/  @!P1 LEA.HI.X R7, R8, R11, R7, 0x2, P2 ;  /* 0x0000000b08079211 */ /* 0x000fca00010f1407 */
[----:B0-----:R0:W-:Y:S01]  /*8090*/  @!P1 STG.E desc[UR8][R6.64], R5 ;  /* 0x0000000506009986 */ /* 0x0011e2000c101908 */
[----:B------:R-:W-:-:S13]  /*80a0*/  ISETP.GE.AND P1, PT, R10, R25, PT ;  /* 0x000000190a00720c */ /* 0x000fda0003f26270 */
[----:B0-----:R-:W-:Y:S05]  /*80b0*/  @!P1 BRA `(.L_x_215) ;  /* 0x0000000000289947 */ /* 0x001fea0003800000 */
[----:B------:R-:W-:Y:S01]  /*80c0*/  BSSY.RECONVERGENT B2, `(.L_x_216) ;  /* 0x0000006000027945 */ /* 0x000fe20003800200 */
[----:B------:R-:W-:Y:S01]  /*80d0*/  IMAD.IADD R5, R10, 0x1, -R25 ;  /* 0x000000010a057824 */ /* 0x000fe200078e0a19 */
[----:B------:R-:W-:Y:S02]  /*80e0*/  CS2R R6, SRZ ;  /* 0x0000000000067805 */ /* 0x000fe4000001ff00 */
[----:B------:R-:W-:Y:S05]  /*80f0*/  @P0 BRA `(.L_x_217) ;  /* 0x0000000000080947 */ /* 0x000fea0003800000 */
[----:B------:R-:W0:Y:S02]  /*8100*/  LDC.64 R6, c[0x0][0x3d0] ;  /* 0x0000f400ff067b82 */ /* 0x000e240000000a00 */
[----:B0-----:R-:W5:Y:S02]  /*8110*/  LDG.E.64 R6, desc[UR8][R6.64] ;  /* 0x0000000806067981 */ /* 0x001f64000c1e1b00 */
.L_x_217:
[----:B------:R-:W-:Y:S05]  /*8120*/  BSYNC.RECONVERGENT B2 ;  /* 0x0000000000027941 */ /* 0x000fea0003800200 */
.L_x_216:
[----:B-----5:R-:W-:-:S04]  /*8130*/  IADD3 R8, P1, PT, R5, R6, RZ ;  /* 0x0000000605087210 */ /* 0x020fc80007f3e0ff */
[----:B------:R-:W-:Y:S01]  /*8140*/  LEA.HI.X.SX32 R7, R5, R7, 0x1, P1 ;  /* 0x0000000705077211 */ /* 0x000fe200008f0eff */
[----:B------:R-:W-:Y:S08]  /*8150*/  BRA `(.L_x_218) ;  /* 0x0000000000407947 */ /* 0x000ff00003800000 */
.L_x_215:
[----:B------:R-:W-:Y:S01]  /*8160*/  BSSY.RECONVERGENT B2, `(.L_x_219) ;  /* 0x0000008000027945 */ /* 0x000fe20003800200 */
[----:B------:R-:W-:Y:S02]  /*8170*/  IMAD.MOV.U32 R5, RZ, RZ, RZ ;  /* 0x000000ffff057224 */ /* 0x000fe400078e00ff */
[----:B------:R-:W-:Y:S01]  /*8180*/  IMAD.MOV.U32 R8, RZ, RZ, RZ ;  /* 0x000000ffff087224 */ /* 0x000fe200078e00ff */
[----:B------:R-:W-:Y:S06]  /*8190*/  @P0 BRA `(.L_x_220) ;  /* 0x0000000000100947 */ /* 0x000fec0003800000 */
[----:B------:R-:W0:Y:S02]  /*81a0*/  LDC.64 R6, c[0x0][0x3d0] ;  /* 0x0000f400ff067b82 */ /* 0x000e240000000a00 */
[----:B0-----:R-:W2:Y:S02]  /*81b0*/  LDG.E.64 R6, desc[UR8][R6.64] ;  /* 0x0000000806067981 */ /* 0x001ea4000c1e1b00 */
[----:B--2---:R-:W-:-:S05]  /*81c0*/  IADD3 R5, P1, PT, -R6, R2, RZ ;  /* 0x0000000206057210 */ /* 0x004fca0007f3e1ff */
[----:B------:R-:W-:-:S08]  /*81d0*/  IMAD.X R8, R3, 0x1, ~R7, P1 ;  /* 0x0000000103087824 */ /* 0x000fd000008e0e07 */
.L_x_220:
[----:B------:R-:W-:Y:S05]  /*81e0*/  BSYNC.RECONVERGENT B2 ;  /* 0x0000000000027941 */ /* 0x000fea0003800200 */
.L_x_219:
[----:B------:R-:W0:Y:S01]  /*81f0*/  LDCU.64 UR4, c[0x0][0x3c0] ;  /* 0x00007800ff0477ac */ /* 0x000e220008000a00 */
[----:B------:R-:W-:-:S04]  /*8200*/  IADD3 R5, P1, PT, R10, R5, RZ ;  /* 0x000000050a057210 */ /* 0x000fc80007f3e0ff */
[----:B------:R-:W-:Y:S01]  /*8210*/  LOP3.LUT R5, RZ, R5, RZ, 0x33, !PT ;  /* 0x00000005ff057212 */ /* 0x000fe200078e33ff */
[----:B------:R-:W-:-:S03]  /*8220*/  IMAD.X R6, RZ, RZ, R8, P1 ;  /* 0x000000ffff067224 */ /* 0x000fc600008e0608 */
[----:B0-----:R-:W-:Y:S02]  /*8230*/  IADD3 R8, P1, PT, R5, UR4, RZ ;  /* 0x0000000405087c10 */ /* 0x001fe4000ff3e0ff */
[----:B------:R-:W-:-:S04]  /*8240*/  LOP3.LUT R5, RZ, R6, RZ, 0x33, !PT ;  /* 0x00000006ff057212 */ /* 0x000fc800078e33ff */
[----:B------:R-:W-:-:S07]  /*8250*/  IADD3.X R7, PT, PT, R5, UR5, RZ, P1, !PT ;  /* 0x0000000505077c10 */ /* 0x000fce0008ffe4ff */
.L_x_218:
[----:B------:R-:W-:Y:S05]  /*8260*/  BSYNC.RECONVERGENT B1 ;  /* 0x0000000000017941 */ /* 0x000fea0003800200 */
.L_x_214:
[----:B------:R-:W-:Y:S01]  /*8270*/  ISETP.GE.AND P1, PT, R10, R43, PT ;  /* 0x0000002b0a00720c */ /* 0x000fe20003f26270 */
[----:B------:R-:W-:-:S12]  /*8280*/  BSSY.RECONVERGENT B1, `(.L_x_221) ;  /* 0x0000023000017945 */ /* 0x000fd80003800200 */
[----:B------:R-:W0:Y:S01]  /*8290*/  @!P1 LDS R5, [R4+0x580] ;  /* 0x0005800004059984 */ /* 0x000e220000000800 */
        /* <DEDUP_REMOVED lines=13> */
.L_x_224:
[----:B------:R-:W-:Y:S05]  /*8370*/  BSYNC.RECONVERGENT B2 ;  /* 0x0000000000027941 */ /* 0x000fea0003800200 */
.L_x_223:
[----:B-----5:R-:W-:-:S04]  /*8380*/  IADD3 R8, P1, PT, R5, R6, RZ ;  /* 0x0000000605087210 */ /* 0x020fc80007f3e0ff */
[----:B------:R-:W-:Y:S01]  /*8390*/  LEA.HI.X.SX32 R7, R5, R7, 0x1, P1 ;  /* 0x0000000705077211 */ /* 0x000fe200008f0eff */
[----:B------:R-:W-:Y:S08]  /*83a0*/  BRA `(.L_x_225) ;  /* 0x0000000000407947 */ /* 0x000ff00003800000 */
.L_x_222:
        /* <DEDUP_REMOVED lines=8> */
.L_x_227:
[----:B------:R-:W-:Y:S05]  /*8430*/  BSYNC.RECONVERGENT B2 ;  /* 0x0000000000027941 */ /* 0x000fea0003800200 */
.L_x_226:
[----:B------:R-:W0:Y:S01]  /*8440*/  LDCU.64 UR4, c[0x0][0x3c0] ;  /* 0x00007800ff0477ac */ /* 0x000e220008000a00 */
[----:B------:R-:W-:-:S04]  /*8450*/  IADD3 R5, P1, PT, R10, R5, RZ ;  /* 0x000000050a057210 */ /* 0x000fc80007f3e0ff */
[----:B------:R-:W-:Y:S01]  /*8460*/  LOP3.LUT R5, RZ, R5, RZ, 0x33, !PT ;  /* 0x00000005ff057212 */ /* 0x000fe200078e33ff */
[----:B------:R-:W-:-:S03]  /*8470*/  IMAD.X R6, RZ, RZ, R8, P1 ;  /* 0x000000ffff067224 */ /* 0x000fc600008e0608 */
[----:B0-----:R-:W-:Y:S02]  /*8480*/  IADD3 R8, P1, PT, R5, UR4, RZ ;  /* 0x0000000405087c10 */ /* 0x001fe4000ff3e0ff */
[----:B------:R-:W-:-:S04]  /*8490*/  LOP3.LUT R5, RZ, R6, RZ, 0x33, !PT ;  /* 0x00000006ff057212 */ /* 0x000fc800078e33ff */
[----:B------:R-:W-:-:S07]  /*84a0*/  IADD3.X R7, PT, PT, R5, UR5, RZ, P1, !PT ;  /* 0x0000000505077c10 */ /* 0x000fce0008ffe4ff */
.L_x_225:
[----:B------:R-:W-:Y:S05]  /*84b0*/  BSYNC.RECONVERGENT B1 ;  /* 0x0000000000017941 */ /* 0x000fea0003800200 */
.L_x_221:
        /* <DEDUP_REMOVED lines=16> */
.L_x_231:
[----:B------:R-:W-:Y:S05]  /*85c0*/  BSYNC.RECONVERGENT B2 ;  /* 0x0000000000027941 */ /* 0x000fea0003800200 */
.L_x_230:
[----:B-----5:R-:W-:-:S04]  /*85d0*/  IADD3 R8, P1, PT, R5, R6, RZ ;  /* 0x0000000605087210 */ /* 0x020fc80007f3e0ff */
[----:B------:R-:W-:Y:S01]  /*85e0*/  LEA.HI.X.SX32 R7, R5, R7, 0x1, P1 ;  /* 0x0000000705077211 */ /* 0x000fe200008f0eff */
[----:B------:R-:W-:Y:S08]  /*85f0*/  BRA `(.L_x_232) ;  /* 0x0000000000407947 */ /* 0x000ff00003800000 */
.L_x_229:
        /* <DEDUP_REMOVED lines=8> */
.L_x_234:
[----:B------:R-:W-:Y:S05]  /*8680*/  BSYNC.RECONVERGENT B2 ;  /* 0x0000000000027941 */ /* 0x000fea0003800200 */
.L_x_233:
[----:B------:R-:W0:Y:S01]  /*8690*/  LDCU.64 UR4, c[0x0][0x3c0] ;  /* 0x00007800ff0477ac */ /* 0x000e220008000a00 */
[----:B------:R-:W-:-:S04]  /*86a0*/  IADD3 R5, P1, PT, R10, R5, RZ ;  /* 0x000000050a057210 */ /* 0x000fc80007f3e0ff */
[----:B------:R-:W-:Y:S01]  /*86b0*/  LOP3.LUT R5, RZ, R5, RZ, 0x33, !PT ;  /* 0x00000005ff057212 */ /* 0x000fe200078e33ff */
[----:B------:R-:W-:-:S03]  /*86c0*/  IMAD.X R6, RZ, RZ, R8, P1 ;  /* 0x000000ffff067224 */ /* 0x000fc600008e0608 */
[----:B0-----:R-:W-:Y:S02]  /*86d0*/  IADD3 R8, P1, PT, R5, UR4, RZ ;  /* 0x0000000405087c10 */ /* 0x001fe4000ff3e0ff */
[----:B------:R-:W-:-:S04]  /*86e0*/  LOP3.LUT R5, RZ, R6, RZ, 0x33, !PT ;  /* 0x00000006ff057212 */ /* 0x000fc800078e33ff */
[----:B------:R-:W-:-:S07]  /*86f0*/  IADD3.X R7, PT, PT, R5, UR5, RZ, P1, !PT ;  /* 0x0000000505077c10 */ /* 0x000fce0008ffe4ff */
.L_x_232:
[----:B------:R-:W-:Y:S05]  /*8700*/  BSYNC.RECONVERGENT B1 ;  /* 0x0000000000017941 */ /* 0x000fea0003800200 */
.L_x_228:
        /* <DEDUP_REMOVED lines=16> */
.L_x_238:
[----:B------:R-:W-:Y:S05]  /*8810*/  BSYNC.RECONVERGENT B2 ;  /* 0x0000000000027941 */ /* 0x000fea0003800200 */
.L_x_237:
[----:B-----5:R-:W-:-:S04]  /*8820*/  IADD3 R8, P1, PT, R5, R6, RZ ;  /* 0x0000000605087210 */ /* 0x020fc80007f3e0ff */
[----:B------:R-:W-:Y:S01]  /*8830*/  LEA.HI.X.SX32 R7, R5, R7, 0x1, P1 ;  /* 0x0000000705077211 */ /* 0x000fe200008f0eff */
[----:B------:R-:W-:Y:S08]  /*8840*/  BRA `(.L_x_239) ;  /* 0x0000000000407947 */ /* 0x000ff00003800000 */
.L_x_236:
        /* <DEDUP_REMOVED lines=8> */
.L_x_241:
[----:B------:R-:W-:Y:S05]  /*88d0*/  BSYNC.RECONVERGENT B2 ;  /* 0x0000000000027941 */ /* 0x000fea0003800200 */
.L_x_240:
[----:B------:R-:W0:Y:S01]  /*88e0*/  LDCU.64 UR4, c[0x0][0x3c0] ;  /* 0x00007800ff0477ac */ /* 0x000e220008000a00 */
[----:B------:R-:W-:-:S04]  /*88f0*/  IADD3 R5, P1, PT, R10, R5, RZ ;  /* 0x000000050a057210 */ /* 0x000fc80007f3e0ff */
[----:B------:R-:W-:Y:S01]  /*8900*/  LOP3.LUT R5, RZ, R5, RZ, 0x33, !PT ;  /* 0x00000005ff057212 */ /* 0x000fe200078e33ff */
[----:B------:R-:W-:-:S03]  /*8910*/  IMAD.X R6, RZ, RZ, R8, P1 ;  /* 0x000000ffff067224 */ /* 0x000fc600008e0608 */
[----:B0-----:R-:W-:Y:S02]  /*8920*/  IADD3 R8, P1, PT, R5, UR4, RZ ;  /* 0x0000000405087c10 */ /* 0x001fe4000ff3e0ff */
[----:B------:R-:W-:-:S04]  /*8930*/  LOP3.LUT R5, RZ, R6, RZ, 0x33, !PT ;  /* 0x00000006ff057212 */ /* 0x000fc800078e33ff */
[----:B------:R-:W-:-:S07]  /*8940*/  IADD3.X R7, PT, PT, R5, UR5, RZ, P1, !PT ;  /* 0x0000000505077c10 */ /* 0x000fce0008ffe4ff */
.L_x_239:
[----:B------:R-:W-:Y:S05]  /*8950*/  BSYNC.RECONVERGENT B1 ;  /* 0x0000000000017941 */ /* 0x000fea0003800200 */
.L_x_235:
        /* <DEDUP_REMOVED lines=16> */
.L_x_245:
[----:B------:R-:W-:Y:S05]  /*8a60*/  BSYNC.RECONVERGENT B2 ;  /* 0x0000000000027941 */ /* 0x000fea0003800200 */
.L_x_244:
[----:B-----5:R-:W-:-:S04]  /*8a70*/  IADD3 R8, P1, PT, R5, R6, RZ ;  /* 0x0000000605087210 */ /* 0x020fc80007f3e0ff */
[----:B------:R-:W-:Y:S01]  /*8a80*/  LEA.HI.X.SX32 R7, R5, R7, 0x1, P1 ;  /* 0x0000000705077211 */ /* 0x000fe200008f0eff */
[----:B------:R-:W-:Y:S08]  /*8a90*/  BRA `(.L_x_246) ;  /* 0x0000000000407947 */ /* 0x000ff00003800000 */
.L_x_243:
        /* <DEDUP_REMOVED lines=8> */
.L_x_248:
[----:B------:R-:W-:Y:S05]  /*8b20*/  BSYNC.RECONVERGENT B2 ;  /* 0x0000000000027941 */ /* 0x000fea0003800200 */
.L_x_247:
[----:B------:R-:W0:Y:S01]  /*8b30*/  LDCU.64 UR4, c[0x0][0x3c0] ;  /* 0x00007800ff0477ac */ /* 0x000e220008000a00 */
[----:B------:R-:W-:-:S04]  /*8b40*/  IADD3 R5, P1, PT, R10, R5, RZ ;  /* 0x000000050a057210 */ /* 0x000fc80007f3e0ff */
[----:B------:R-:W-:Y:S01]  /*8b50*/  LOP3.LUT R5, RZ, R5, RZ, 0x33, !PT ;  /* 0x00000005ff057212 */ /* 0x000fe200078e33ff */
[----:B------:R-:W-:-:S03]  /*8b60*/  IMAD.X R6, RZ, RZ, R8, P1 ;  /* 0x000000ffff067224 */ /* 0x000fc600008e0608 */
[----:B0-----:R-:W-:Y:S02]  /*8b70*/  IADD3 R8, P1, PT, R5, UR4, RZ ;  /* 0x0000000405087c10 */ /* 0x001fe4000ff3e0ff */
[----:B------:R-:W-:-:S04]  /*8b80*/  LOP3.LUT R5, RZ, R6, RZ, 0x33, !PT ;  /* 0x00000006ff057212 */ /* 0x000fc800078e33ff */
[----:B------:R-:W-:-:S07]  /*8b90*/  IADD3.X R7, PT, PT, R5, UR5, RZ, P1, !PT ;  /* 0x0000000505077c10 */ /* 0x000fce0008ffe4ff */
.L_x_246:
[----:B------:R-:W-:Y:S05]  /*8ba0*/  BSYNC.RECONVERGENT B1 ;  /* 0x0000000000017941 */ /* 0x000fea0003800200 */
.L_x_242:
        /* <DEDUP_REMOVED lines=16> */
.L_x_252:
[----:B------:R-:W-:Y:S05]  /*8cb0*/  BSYNC.RECONVERGENT B2 ;  /* 0x0000000000027941 */ /* 0x000fea0003800200 */
.L_x_251:
[----:B-----5:R-:W-:-:S04]  /*8cc0*/  IADD3 R8, P1, PT, R5, R6, RZ ;  /* 0x0000000605087210 */ /* 0x020fc80007f3e0ff */
[----:B------:R-:W-:Y:S01]  /*8cd0*/  LEA.HI.X.SX32 R7, R5, R7, 0x1, P1 ;  /* 0x0000000705077211 */ /* 0x000fe200008f0eff */
[----:B------:R-:W-:Y:S08]  /*8ce0*/  BRA `(.L_x_253) ;  /* 0x0000000000407947 */ /* 0x000ff00003800000 */
.L_x_250:
        /* <DEDUP_REMOVED lines=8> */
.L_x_255:
[----:B------:R-:W-:Y:S05]  /*8d70*/  BSYNC.RECONVERGENT B2 ;  /* 0x0000000000027941 */ /* 0x000fea0003800200 */
.L_x_254:
[----:B------:R-:W0:Y:S01]  /*8d80*/  LDCU.64 UR4, c[0x0][0x3c0] ;  /* 0x00007800ff0477ac */ /* 0x000e220008000a00 */
[----:B------:R-:W-:-:S04]  /*8d90*/  IADD3 R5, P1, PT, R10, R5, RZ ;  /* 0x000000050a057210 */ /* 0x000fc80007f3e0ff */
[----:B------:R-:W-:Y:S01]  /*8da0*/  LOP3.LUT R5, RZ, R5, RZ, 0x33, !PT ;  /* 0x00000005ff057212 */ /* 0x000fe200078e33ff */
[----:B------:R-:W-:-:S03]  /*8db0*/  IMAD.X R6, RZ, RZ, R8, P1 ;  /* 0x000000ffff067224 */ /* 0x000fc600008e0608 */
[----:B0-----:R-:W-:Y:S02]  /*8dc0*/  IADD3 R8, P1, PT, R5, UR4, RZ ;  /* 0x0000000405087c10 */ /* 0x001fe4000ff3e0ff */
[----:B------:R-:W-:-:S04]  /*8dd0*/  LOP3.LUT R5, RZ, R6, RZ, 0x33, !PT ;  /* 0x00000006ff057212 */ /* 0x000fc800078e33ff */
[----:B------:R-:W-:-:S07]  /*8de0*/  IADD3.X R7, PT, PT, R5, UR5, RZ, P1, !PT ;  /* 0x0000000505077c10 */ /* 0x000fce0008ffe4ff */
.L_x_253:
[----:B------:R-:W-:Y:S05]  /*8df0*/  BSYNC.RECONVERGENT B1 ;  /* 0x0000000000017941 */ /* 0x000fea0003800200 */
.L_x_249:
        /* <DEDUP_REMOVED lines=16> */
.L_x_259:
[----:B------:R-:W-:Y:S05]  /*8f00*/  BSYNC.RECONVERGENT B2 ;  /* 0x0000000000027941 */ /* 0x000fea0003800200 */
.L_x_258:
[----:B-----5:R-:W-:-:S04]  /*8f10*/  IADD3 R8, P1, PT, R5, R6, RZ ;  /* 0x0000000605087210 */ /* 0x020fc80007f3e0ff */
[----:B------:R-:W-:Y:S01]  /*8f20*/  LEA.HI.X.SX32 R7, R5, R7, 0x1, P1 ;  /* 0x0000000705077211 */ /* 0x000fe200008f0eff */
[----:B------:R-:W-:Y:S08]  /*8f30*/  BRA `(.L_x_260) ;  /* 0x0000000000407947 */ /* 0x000ff00003800000 */
.L_x_257:
        /* <DEDUP_REMOVED lines=8> */
.L_x_262:
[----:B------:R-:W-:Y:S05]  /*8fc0*/  BSYNC.RECONVERGENT B2 ;  /* 0x0000000000027941 */ /* 0x000fea0003800200 */
.L_x_261:
[----:B------:R-:W0:Y:S01]  /*8fd0*/  LDCU.64 UR4, c[0x0][0x3c0] ;  /* 0x00007800ff0477ac */ /* 0x000e220008000a00 */
[----:B------:R-:W-:-:S04]  /*8fe0*/  IADD3 R5, P1, PT, R10, R5, RZ ;  /* 0x000000050a057210 */ /* 0x000fc80007f3e0ff */
[----:B------:R-:W-:Y:S01]  /*8ff0*/  LOP3.LUT R5, RZ, R5, RZ, 0x33, !PT ;  /* 0x00000005ff057212 */ /* 0x000fe200078e33ff */
[----:B------:R-:W-:-:S03]  /*9000*/  IMAD.X R6, RZ, RZ, R8, P1 ;  /* 0x000000ffff067224 */ /* 0x000fc600008e0608 */
[----:B0-----:R-:W-:Y:S02]  /*9010*/  IADD3 R8, P1, PT, R5, UR4, RZ ;  /* 0x0000000405087c10 */ /* 0x001fe4000ff3e0ff */
[----:B------:R-:W-:-:S04]  /*9020*/  LOP3.LUT R5, RZ, R6, RZ, 0x33, !PT ;  /* 0x00000006ff057212 */ /* 0x000fc800078e33ff */
[----:B------:R-:W-:-:S07]  /*9030*/  IADD3.X R7, PT, PT, R5, UR5, RZ, P1, !PT ;  /* 0x0000000505077c10 */ /* 0x000fce0008ffe4ff */
.L_x_260:
[----:B------:R-:W-:Y:S05]  /*9040*/  BSYNC.RECONVERGENT B1 ;  /* 0x0000000000017941 */ /* 0x000fea0003800200 */
.L_x_256:
        /* <DEDUP_REMOVED lines=16> */
.L_x_266:
[----:B------:R-:W-:Y:S05]  /*9150*/  BSYNC.RECONVERGENT B2 ;  /* 0x0000000000027941 */ /* 0x000fea0003800200 */
.L_x_265:
[----:B-----5:R-:W-:-:S04]  /*9160*/  IADD3 R8, P1, PT, R5, R6, RZ ;  /* 0x0000000605087210 */ /* 0x020fc80007f3e0ff */
[----:B------:R-:W-:Y:S01]  /*9170*/  LEA.HI.X.SX32 R7, R5, R7, 0x1, P1 ;  /* 0x0000000705077211 */ /* 0x000fe200008f0eff */
[----:B------:R-:W-:Y:S08]  /*9180*/  BRA `(.L_x_267) ;  /* 0x0000000000407947 */ /* 0x000ff00003800000 */
.L_x_264:
        /* <DEDUP_REMOVED lines=8> */
.L_x_269:
[----:B------:R-:W-:Y:S05]  /*9210*/  BSYNC.RECONVERGENT B2 ;  /* 0x0000000000027941 */ /* 0x000fea0003800200 */
.L_x_268:
[----:B------:R-:W0:Y:S01]  /*9220*/  LDCU.64 UR4, c[0x0][0x3c0] ;  /* 0x00007800ff0477ac */ /* 0x000e220008000a00 */
[----:B------:R-:W-:-:S04]  /*9230*/  IADD3 R5, P1, PT, R10, R5, RZ ;  /* 0x000000050a057210 */ /* 0x000fc80007f3e0ff */
[----:B------:R-:W-:Y:S01]  /*9240*/  LOP3.LUT R5, RZ, R5, RZ, 0x33, !PT ;  /* 0x00000005ff057212 */ /* 0x000fe200078e33ff */
[----:B------:R-:W-:-:S03]  /*9250*/  IMAD.X R6, RZ, RZ, R8, P1 ;  /* 0x000000ffff067224 */ /* 0x000fc600008e0608 */
[----:B0-----:R-:W-:Y:S02]  /*9260*/  IADD3 R8, P1, PT, R5, UR4, RZ ;  /* 0x0000000405087c10 */ /* 0x001fe4000ff3e0ff */
[----:B------:R-:W-:-:S04]  /*9270*/  LOP3.LUT R5, RZ, R6, RZ, 0x33, !PT ;  /* 0x00000006ff057212 */ /* 0x000fc800078e33ff */
[----:B------:R-:W-:-:S07]  /*9280*/  IADD3.X R7, PT, PT, R5, UR5, RZ, P1, !PT ;  /* 0x0000000505077c10 */ /* 0x000fce0008ffe4ff */
.L_x_267:
[----:B------:R-:W-:Y:S05]  /*9290*/  BSYNC.RECONVERGENT B1 ;  /* 0x0000000000017941 */ /* 0x000fea0003800200 */
.L_x_263:
        /* <DEDUP_REMOVED lines=16> */
.L_x_273:
[----:B------:R-:W-:Y:S05]  /*93a0*/  BSYNC.RECONVERGENT B2 ;  /* 0x0000000000027941 */ /* 0x000fea0003800200 */
.L_x_272:
[----:B-----5:R-:W-:-:S04]  /*93b0*/  IADD3 R8, P1, PT, R5, R6, RZ ;  /* 0x0000000605087210 */ /* 0x020fc80007f3e0ff */
[----:B------:R-:W-:Y:S01]  /*93c0*/  LEA.HI.X.SX32 R7, R5, R7, 0x1, P1 ;  /* 0x0000000705077211 */ /* 0x000fe200008f0eff */
[----:B------:R-:W-:Y:S08]  /*93d0*/  BRA `(.L_x_274) ;  /* 0x0000000000407947 */ /* 0x000ff00003800000 */
.L_x_271:
        /* <DEDUP_REMOVED lines=8> */
.L_x_276:
[----:B------:R-:W-:Y:S05]  /*9460*/  BSYNC.RECONVERGENT B2 ;  /* 0x0000000000027941 */ /* 0x000fea0003800200 */
.L_x_275:
[----:B------:R-:W0:Y:S01]  /*9470*/  LDCU.64 UR4, c[0x0][0x3c0] ;  /* 0x00007800ff0477ac */ /* 0x000e220008000a00 */
[----:B------:R-:W-:-:S04]  /*9480*/  IADD3 R5, P1, PT, R10, R5, RZ ;  /* 0x000000050a057210 */ /* 0x000fc80007f3e0ff */
[----:B------:R-:W-:Y:S01]  /*9490*/  LOP3.LUT R5, RZ, R5, RZ, 0x33, !PT ;  /* 0x00000005ff057212 */ /* 0x000fe200078e33ff */
[----:B------:R-:W-:-:S03]  /*94a0*/  IMAD.X R6, RZ, RZ, R8, P1 ;  /* 0x000000ffff067224 */ /* 0x000fc600008e0608 */
[----:B0-----:R-:W-:Y:S02]  /*94b0*/  IADD3 R8, P1, PT, R5, UR4, RZ ;  /* 0x0000000405087c10 */ /* 0x001fe4000ff3e0ff */
[----:B------:R-:W-:-:S04]  /*94c0*/  LOP3.LUT R5, RZ, R6, RZ, 0x33, !PT ;  /* 0x00000006ff057212 */ /* 0x000fc800078e33ff */
[----:B------:R-:W-:-:S07]  /*94d0*/  IADD3.X R7, PT, PT, R5, UR5, RZ, P1, !PT ;  /* 0x0000000505077c10 */ /* 0x000fce0008ffe4ff */
.L_x_274:
[----:B------:R-:W-:Y:S05]  /*94e0*/  BSYNC.RECONVERGENT B1 ;  /* 0x0000000000017941 */ /* 0x000fea0003800200 */
.L_x_270:
        /* <DEDUP_REMOVED lines=16> */
.L_x_280:
[----:B------:R-:W-:Y:S05]  /*95f0*/  BSYNC.RECONVERGENT B2 ;  /* 0x0000000000027941 */ /* 0x000fea0003800200 */
.L_x_279:
[----:B-----5:R-:W-:-:S04]  /*9600*/  IADD3 R8, P1, PT, R5, R6, RZ ;  /* 0x0000000605087210 */ /* 0x020fc80007f3e0ff */
[----:B------:R-:W-:Y:S01]  /*9610*/  LEA.HI.X.SX32 R7, R5, R7, 0x1, P1 ;  /* 0x0000000705077211 */ /* 0x000fe200008f0eff */
[----:B------:R-:W-:Y:S08]  /*9620*/  BRA `(.L_x_281) ;  /* 0x0000000000407947 */ /* 0x000ff00003800000 */
.L_x_278:
        /* <DEDUP_REMOVED lines=8> */
.L_x_283:
[----:B------:R-:W-:Y:S05]  /*96b0*/  BSYNC.RECONVERGENT B2 ;  /* 0x0000000000027941 */ /* 0x000fea0003800200 */
.L_x_282:
[----:B------:R-:W0:Y:S01]  /*96c0*/  LDCU.64 UR4, c[0x0][0x3c0] ;  /* 0x00007800ff0477ac */ /* 0x000e220008000a00 */
[----:B------:R-:W-:-:S04]  /*96d0*/  IADD3 R5, P1, PT, R10, R5, RZ ;  /* 0x000000050a057210 */ /* 0x000fc80007f3e0ff */
[----:B------:R-:W-:Y:S01]  /*96e0*/  LOP3.LUT R5, RZ, R5, RZ, 0x33, !PT ;  /* 0x00000005ff057212 */ /* 0x000fe200078e33ff */
[----:B------:R-:W-:-:S03]  /*96f0*/  IMAD.X R6, RZ, RZ, R8, P1 ;  /* 0x000000ffff067224 */ /* 0x000fc600008e0608 */
[----:B0-----:R-:W-:Y:S02]  /*9700*/  IADD3 R8, P1, PT, R5, UR4, RZ ;  /* 0x0000000405087c10 */ /* 0x001fe4000ff3e0ff */
[----:B------:R-:W-:-:S04]  /*9710*/  LOP3.LUT R5, RZ, R6, RZ, 0x33, !PT ;  /* 0x00000006ff057212 */ /* 0x000fc800078e33ff */
[----:B------:R-:W-:-:S07]  /*9720*/  IADD3.X R7, PT, PT, R5, UR5, RZ, P1, !PT ;  /* 0x0000000505077c10 */ /* 0x000fce0008ffe4ff */
.L_x_281:
[----:B------:R-:W-:Y:S05]  /*9730*/  BSYNC.RECONVERGENT B1 ;  /* 0x0000000000017941 */ /* 0x000fea0003800200 */
.L_x_277:
        /* <DEDUP_REMOVED lines=16> */
.L_x_287:
[----:B------:R-:W-:Y:S05]  /*9840*/  BSYNC.RECONVERGENT B2 ;  /* 0x0000000000027941 */ /* 0x000fea0003800200 */
.L_x_286:
[----:B-----5:R-:W-:-:S04]  /*9850*/  IADD3 R8, P1, PT, R5, R6, RZ ;  /* 0x0000000605087210 */ /* 0x020fc80007f3e0ff */
[----:B------:R-:W-:Y:S01]  /*9860*/  LEA.HI.X.SX32 R7, R5, R7, 0x1, P1 ;  /* 0x0000000705077211 */ /* 0x000fe200008f0eff */
[----:B------:R-:W-:Y:S08]  /*9870*/  BRA `(.L_x_288) ;  /* 0x0000000000407947 */ /* 0x000ff00003800000 */
.L_x_285:
        /* <DEDUP_REMOVED lines=8> */
.L_x_290:
[----:B------:R-:W-:Y:S05]  /*9900*/  BSYNC.RECONVERGENT B2 ;  /* 0x0000000000027941 */ /* 0x000fea0003800200 */
.L_x_289:
[----:B------:R-:W0:Y:S01]  /*9910*/  LDCU.64 UR4, c[0x0][0x3c0] ;  /* 0x00007800ff0477ac */ /* 0x000e220008000a00 */
[----:B------:R-:W-:-:S04]  /*9920*/  IADD3 R5, P1, PT, R10, R5, RZ ;  /* 0x000000050a057210 */ /* 0x000fc80007f3e0ff */
[----:B------:R-:W-:Y:S01]  /*9930*/  LOP3.LUT R5, RZ, R5, RZ, 0x33, !PT ;  /* 0x00000005ff057212 */ /* 0x000fe200078e33ff */
[----:B------:R-:W-:-:S03]  /*9940*/  IMAD.X R6, RZ, RZ, R8, P1 ;  /* 0x000000ffff067224 */ /* 0x000fc600008e0608 */
[----:B0-----:R-:W-:Y:S02]  /*9950*/  IADD3 R8, P1, PT, R5, UR4, RZ ;  /* 0x0000000405087c10 */ /* 0x001fe4000ff3e0ff */
[----:B------:R-:W-:-:S04]  /*9960*/  LOP3.LUT R5, RZ, R6, RZ, 0x33, !PT ;  /* 0x00000006ff057212 */ /* 0x000fc800078e33ff */
[----:B------:R-:W-:-:S07]  /*9970*/  IADD3.X R7, PT, PT, R5, UR5, RZ, P1, !PT ;  /* 0x0000000505077c10 */ /* 0x000fce0008ffe4ff */
.L_x_288:
[----:B------:R-:W-:Y:S05]  /*9980*/  BSYNC.RECONVERGENT B1 ;  /* 0x0000000000017941 */ /* 0x000fea0003800200 */
.L_x_284:
        /* <DEDUP_REMOVED lines=16> */
.L_x_294:
[----:B------:R-:W-:Y:S05]  /*9a90*/  BSYNC.RECONVERGENT B2 ;  /* 0x0000000000027941 */ /* 0x000fea0003800200 */
.L_x_293:
[----:B-----5:R-:W-:-:S04]  /*9aa0*/  IADD3 R8, P1, PT, R5, R6, RZ ;  /* 0x0000000605087210 */ /* 0x020fc80007f3e0ff */
[----:B------:R-:W-:Y:S01]  /*9ab0*/  LEA.HI.X.SX32 R7, R5, R7, 0x1, P1 ;  /* 0x0000000705077211 */ /* 0x000fe200008f0eff */
[----:B------:R-:W-:Y:S08]  /*9ac0*/  BRA `(.L_x_295) ;  /* 0x0000000000407947 */ /* 0x000ff00003800000 */
.L_x_292:
        /* <DEDUP_REMOVED lines=8> */
.L_x_297:
[----:B------:R-:W-:Y:S05]  /*9b50*/  BSYNC.RECONVERGENT B2 ;  /* 0x0000000000027941 */ /* 0x000fea0003800200 */
.L_x_296:
[----:B------:R-:W0:Y:S01]  /*9b60*/  LDCU.64 UR4, c[0x0][0x3c0] ;  /* 0x00007800ff0477ac */ /* 0x000e220008000a00 */
[----:B------:R-:W-:-:S04]  /*9b70*/  IADD3 R5, P1, PT, R10, R5, RZ ;  /* 0x000000050a057210 */ /* 0x000fc80007f3e0ff */
[----:B------:R-:W-:Y:S01]  /*9b80*/  LOP3.LUT R5, RZ, R5, RZ, 0x33, !PT ;  /* 0x00000005ff057212 */ /* 0x000fe200078e33ff */
[----:B------:R-:W-:-:S03]  /*9b90*/  IMAD.X R6, RZ, RZ, R8, P1 ;  /* 0x000000ffff067224 */ /* 0x000fc600008e0608 */
[----:B0-----:R-:W-:Y:S02]  /*9ba0*/  IADD3 R8, P1, PT, R5, UR4, RZ ;  /* 0x0000000405087c10 */ /* 0x001fe4000ff3e0ff */
[----:B------:R-:W-:-:S04]  /*9bb0*/  LOP3.LUT R5, RZ, R6, RZ, 0x33, !PT ;  /* 0x00000006ff057212 */ /* 0x000fc800078e33ff */
[----:B------:R-:W-:-:S07]  /*9bc0*/  IADD3.X R7, PT, PT, R5, UR5, RZ, P1, !PT ;  /* 0x0000000505077c10 */ /* 0x000fce0008ffe4ff */
.L_x_295:
[----:B------:R-:W-:Y:S05]  /*9bd0*/  BSYNC.RECONVERGENT B1 ;  /* 0x0000000000017941 */ /* 0x000fea0003800200 */
.L_x_291:
[----:B------:R-:W-:Y:S01]  /*9be0*/  ISETP.GE.AND P1, PT, R10, R43, PT ;  /* 0x0000002b0a00720c */ /* 0x000fe20003f26270 */
[----:B------:R-:W-:-:S12]  /*9bf0*/  BSSY.RECONVERGENT B1, `(.L_x_298) ;  /* 0x0000023000017945 */ /* 0x000fd80003800200 */
[----:B------:R-:W0:Y:S01]  /*9c00*/  @!P1 LDS R5, [R4+0x4200] ;  /* 0x0042000004059984 */ /* 0x000e220000000800 */
[----:B------:R-:W1:Y:S02]  /*9c10*/  @!P1 LDC.64 R10, c[0x0][0x390] ;  /* 0x0000e400ff0a9b82 */ /* 0x000e640000000a00 */
[----:B-1----:R-:W-:-:S04]  /*9c20*/  @!P1 LEA R6, P2, R8, R10, 0x2 ;  /* 0x0000000a08069211 */ /* 0x002fc800078410ff */
[----:B------:R-:W-:Y:S01]  /*9c30*/  @!P1 LEA.HI.X R7, R8, R11, R7, 0x2, P2 ;  /* 0x0000000b08079211 */ /* 0x000fe200010f1407 */
[----:B------:R-:W-:-:S04]  /*9c40*/  VIADD R8, R0, 0x11e0 ;  /* 0x000011e000087836 */ /* 0x000fc80000000000 */
        /* <DEDUP_REMOVED lines=9> */
.L_x_301:
[----:B------:R-:W-:Y:S05]  /*9ce0*/  BSYNC.RECONVERGENT B2 ;  /* 0x0000000000027941 */ /* 0x000fea0003800200 */
.L_x_300:
[----:B-----5:R-:W-:-:S04]  /*9cf0*/  IADD3 R6, P1, PT, R25, R2, RZ ;  /* 0x0000000219067210 */ /* 0x020fc80007f3e0ff */
[----:B------:R-:W-:Y:S01]  /*9d00*/  LEA.HI.X.SX32 R3, R25, R3, 0x1, P1 ;  /* 0x0000000319037211 */ /* 0x000fe200008f0eff */
[----:B------:R-:W-:Y:S08]  /*9d10*/  BRA `(.L_x_302) ;  /* 0x0000000000407947 */ /* 0x000ff00003800000 */
.L_x_299:
        /* <DEDUP_REMOVED lines=8> */
.L_x_304:
[----:B------:R-:W-:Y:S05]  /*9da0*/  BSYNC.RECONVERGENT B2 ;  /* 0x0000000000027941 */ /* 0x000fea0003800200 */
.L_x_303:
[----:B------:R-:W0:Y:S01]  /*9db0*/  LDCU.64 UR4, c[0x0][0x3c0] ;  /* 0x00007800ff0477ac */ /* 0x000e220008000a00 */
[----:B------:R-:W-:-:S04]  /*9dc0*/  IADD3 R0, P1, PT, R8, R0, RZ ;  /* 0x0000000008007210 */ /* 0x000fc80007f3e0ff */
[----:B------:R-:W-:Y:S01]  /*9dd0*/  LOP3.LUT R0, RZ, R0, RZ, 0x33, !PT ;  /* 0x00000000ff007212 */ /* 0x000fe200078e33ff */
[----:B------:R-:W-:-:S03]  /*9de0*/  IMAD.X R2, RZ, RZ, R5, P1 ;  /* 0x000000ffff027224 */ /* 0x000fc600008e0605 */
[----:B0-----:R-:W-:Y:S02]  /*9df0*/  IADD3 R6, P1, PT, R0, UR4, RZ ;  /* 0x0000000400067c10 */ /* 0x001fe4000ff3e0ff */
[----:B------:R-:W-:-:S04]  /*9e00*/  LOP3.LUT R0, RZ, R2, RZ, 0x33, !PT ;  /* 0x00000002ff007212 */ /* 0x000fc800078e33ff */
[----:B------:R-:W-:-:S07]  /*9e10*/  IADD3.X R3, PT, PT, R0, UR5, RZ, P1, !PT ;  /* 0x0000000500037c10 */ /* 0x000fce0008ffe4ff */
.L_x_302:
[----:B------:R-:W-:Y:S05]  /*9e20*/  BSYNC.RECONVERGENT B1 ;  /* 0x0000000000017941 */ /* 0x000fea0003800200 */
.L_x_298:
[----:B------:R-:W-:-:S13]  /*9e30*/  ISETP.GE.AND P1, PT, R8, R43, PT ;  /* 0x0000002b0800720c */ /* 0x000fda0003f26270 */
[----:B------:R-:W-:Y:S05]  /*9e40*/  @P1 BRA `(.L_x_305) ;  /* 0x0000004000381947 */ /* 0x000fea0003800000 */
[----:B------:R-:W0:Y:S01]  /*9e50*/  LDS R5, [R4+0x4780] ;  /* 0x0047800004057984 */ /* 0x000e220000000800 */
[----:B------:R-:W1:Y:S02]  /*9e60*/  LDCU.64 UR4, c[0x0][0x390] ;  /* 0x00007200ff0477ac */ /* 0x000e640008000a00 */
[----:B-1----:R-:W-:-:S04]  /*9e70*/  LEA R2, P1, R6, UR4, 0x2 ;  /* 0x0000000406027c11 */ /* 0x002fc8000f8210ff */
[----:B------:R-:W-:-:S05]  /*9e80*/  LEA.HI.X R3, R6, UR5, R3, 0x2, P1 ;  /* 0x0000000506037c11 */ /* 0x000fca00088f1403 */
[----:B0-----:R1:W-:Y:S01]  /*9e90*/  STG.E desc[UR8][R2.64], R5 ;  /* 0x0000000502007986 */ /* 0x0013e2000c101908 */
[----:B------:R-:W-:Y:S05]  /*9ea0*/  BRA `(.L_x_305) ;  /* 0x0000004000207947 */ /* 0x000fea0003800000 */
.L_x_208:
[----:B------:R-:W0:Y:S01]  /*9eb0*/  S2R R0, SR_TID.X ;  /* 0x0000000000007919 */ /* 0x000e220000002100 */
[----:B------:R-:W1:Y:S01]  /*9ec0*/  LDC.64 R12, c[0x0][0x3c8] ;  /* 0x0000f200ff0c7b82 */ /* 0x000e620000000a00 */
[----:B------:R-:W2:Y:S01]  /*9ed0*/  LDCU.U8 UR4, c[0x0][0x3b8] ;  /* 0x00007700ff0477ac */ /* 0x000ea20008000000 */
[----:B------:R-:W3:Y:S01]  /*9ee0*/  LDCU.64 UR10, c[0x0][0x380] ;  /* 0x00007000ff0a77ac */ /* 0x000ee20008000a00 */
[----:B------:R-:W4:Y:S01]  /*9ef0*/  LDCU.64 UR12, c[0x0][0x388] ;  /* 0x00007100ff0c77ac */ /* 0x000f220008000a00 */
[----:B--2---:R-:W-:Y:S01]  /*9f00*/  ISETP.NE.AND P0, PT, RZ, UR4, PT ;  /* 0x00000004ff007c0c */ /* 0x004fe2000bf05270 */
[----:B------:R-:W-:-:S03]  /*9f10*/  USHF.R.S32.HI UR4, URZ, 0x1f, UR7 ;  /* 0x0000001fff047899 */ /* 0x000fc60008011407 */
[----:B-1----:R-:W-:Y:S02]  /*9f20*/  SEL R12, R12, RZ, !P0 ;  /* 0x000000ff0c0c7207 */ /* 0x002fe40004000000 */
[----:B------:R-:W-:Y:S01]  /*9f30*/  SEL R13, R13, RZ, !P0 ;  /* 0x000000ff0d0d7207 */ /* 0x000fe20004000000 */
[----:B0-----:R-:W-:-:S04]  /*9f40*/  IMAD R11, R0, 0xe, RZ ;  /* 0x0000000e000b7824 */ /* 0x001fc800078e02ff */
[C---:B------:R-:W-:Y:S01]  /*9f50*/  VIADD R18, R11.reuse, 0x1 ;  /* 0x000000010b127836 */ /* 0x040fe20000000000 */
[C---:B------:R-:W-:Y:S01]  /*9f60*/  IADD3 R16, P0, P1, R11.reuse, UR7, R12 ;  /* 0x000000070b107c10 */ /* 0x040fe2000f91e00c */
[C---:B------:R-:W-:Y:S02]  /*9f70*/  VIADD R20, R11.reuse, 0x2 ;  /* 0x000000020b147836 */ /* 0x040fe40000000000 */
[C---:B------:R-:W-:Y:S01]  /*9f80*/  VIADD R22, R11.reuse, 0x3 ;  /* 0x000000030b167836 */ /* 0x040fe20000000000 */
[----:B------:R-:W-:Y:S01]  /*9f90*/  IADD3.X R13, PT, PT, RZ, UR4, R13, P0, P1 ;  /* 0x00000004ff0d7c10 */ /* 0x000fe200087e240d */
        /* <DEDUP_REMOVED lines=8> */
[C---:B------:R-:W-:Y:S01]  /*a020*/  VIADD R16, R11.reuse, 0x7 ;  /* 0x000000070b107836 */ /* 0x040fe20000000000 */
[-C--:B------:R-:W-:Y:S01]  /*a030*/  ISETP.GE.AND P6, PT, R20, R43.reuse, PT ;  /* 0x0000002b1400720c */ /* 0x080fe20003fc6270 */
        /* <DEDUP_REMOVED lines=9> */
[----:B------:R-:W-:-:S02]  /*a0d0*/  ISETP.GE.AND P0, PT, R11, R43, PT ;  /* 0x0000002b0b00720c */ /* 0x000fc40003f06270 */
[-C--:B------:R-:W-:Y:S01]  /*a0e0*/  ISETP.GE.AND P1, PT, R18, R43.reuse, PT ;  /* 0x0000002b1200720c */ /* 0x080fe20003f26270 */
[----:B------:R-:W5:Y:S01]  /*a0f0*/  @!P6 LDG.E R39, desc[UR8][R14.64+0x8] ;  /* 0x000008080e27e981 */ /* 0x000f62000c1e1900 */
[----:B------:R-:W-:-:S03]  /*a100*/  ISETP.GE.AND P6, PT, R46, R43, PT ;  /* 0x0000002b2e00720c */ /* 0x000fc60003fc6270 */
        /* <DEDUP_REMOVED lines=12> */
[----:B------:R-:W5:Y:S04]  /*a1d0*/  @!P0 LDG.E R4, desc[UR8][R14.64+0x1c] ;  /* 0x00001c080e048981 */ /* 0x000f68000c1e1900 */
[----:B------:R-:W5:Y:S04]  /*a1e0*/  @!P1 LDG.E R5, desc[UR8][R14.64+0x20] ;  /* 0x000020080e059981 */ /* 0x000f68000c1e1900 */
[----:B------:R-:W5:Y:S04]  /*a1f0*/  @!P3 LDG.E R7, desc[UR8][R14.64+0x28] ;  /* 0x000028080e07b981 */ /* 0x000f68000c1e1900 */
[----:B------:R-:W5:Y:S04]  /*a200*/  @!P2 LDG.E R6, desc[UR8][R14.64+0x24] ;  /* 0x000024080e06a981 */ /* 0x000f68000c1e1900 */
[----:B------:R-:W5:Y:S04]  /*a210*/  @!P4 LDG.E R8, desc[UR8][R14.64+0x2c] ;  /* 0x00002c080e08c981 */ /* 0x000f68000c1e1900 */
[----:B------:R-:W5:Y:S04]  /*a220*/  @!P5 LDG.E R9, desc[UR8][R14.64+0x30] ;  /* 0x000030080e09d981 */ /* 0x000f68000c1e1900 */
[----:B------:R0:W5:Y:S01]  /*a230*/  @!P6 LDG.E R10, desc[UR8][R14.64+0x34] ;  /* 0x000034080e0ae981 */ /* 0x000162000c1e1900 */
[----:B------:R-:W-:-:S02]  /*a240*/  P2R R19, PR, RZ, 0x1 ;  /* 0x00000001ff137803 */ /* 0x000fc40000000000 */
[-C--:B------:R-:W-:Y:S01]  /*a250*/  ISETP.GE.AND P0, PT, R11, R43.reuse, PT ;  /* 0x0000002b0b00720c */ /* 0x080fe20003f06270 */
[----:B------:R-:W-:Y:S01]  /*a260*/  BAR.SYNC.DEFER_BLOCKING 0x0 ;  /* 0x0000000000007b1d */ /* 0x000fe20000010000 */
[----:B------:R-:W-:Y:S02]  /*a270*/  P2R R17, PR, RZ, 0x2 ;  /* 0x00000002ff117803 */ /* 0x000fe40000000000 */
[----:B------:R-:W-:-:S09]  /*a280*/  ISETP.GE.AND P1, PT, R18, R43, PT ;  /* 0x0000002b1200720c */ /* 0x000fd20003f26270 */
[----:B------:R-:W2:Y:S04]  /*a290*/  @!P0 LDG.E R11, desc[UR8][R12.64] ;  /* 0x000000080c0b8981 */ /* 0x000ea8000c1e1900 */
[----:B------:R-:W3:Y:S01]  /*a2a0*/  @!P1 LDG.E R16, desc[UR8][R12.64+0x4] ;  /* 0x000004080c109981 */ /* 0x000ee2000c1e1900 */
[----:B------:R-:W-:Y:S02]  /*a2b0*/  IMAD.MOV.U32 R24, RZ, RZ, 0x1 ;  /* 0x00000001ff187424 */ /* 0x000fe400078e00ff */
[----:B------:R-:W-:Y:S01]  /*a2c0*/  IMAD.MOV.U32 R25, RZ, RZ, 0x1 ;  /* 0x00000001ff197424 */ /* 0x000fe200078e00ff */
[----:B------:R-:W4:Y:S01]  /*a2d0*/  @!P4 LDG.E R18, desc[UR8][R12.64+0x2c] ;  /* 0x00002c080c12c981 */ /* 0x000f22000c1e1900 */
[----:B--2---:R-:W-:Y:S02]  /*a2e0*/  @!P0 LOP3.LUT R24, R11, 0x1, RZ, 0xc, !PT ;  /* 0x000000010b188812 */ /* 0x004fe400078e0cff */
[-C--:B------:R-:W-:Y:S01]  /*a2f0*/  ISETP.GE.AND P0, PT, R20, R43.reuse, PT ;  /* 0x0000002b1400720c */ /* 0x080fe20003f06270 */
[----:B------:R-:W-:Y:S01]  /*a300*/  IMAD.MOV.U32 R11, RZ, RZ, 0x1 ;  /* 0x00000001ff0b7424 */ /* 0x000fe200078e00ff */
[----:B---3--:R-:W-:Y:S01]  /*a310*/  @!P1 LOP3.LUT R11, R16, 0x1, RZ, 0xc, !PT ;  /* 0x00000001100b9812 */ /* 0x008fe200078e0cff */
[----:B------:R-:W-:Y:S01]  /*a320*/  IMAD.MOV.U32 R27, RZ, RZ, 0x1 ;  /* 0x00000001ff1b7424 */ /* 0x000fe200078e00ff */
[----:B------:R-:W-:Y:S01]  /*a330*/  ISETP.GE.AND P1, PT, R22, R43, PT ;  /* 0x0000002b1600720c */ /* 0x000fe20003f26270 */
[----:B------:R-:W-:Y:S01]  /*a340*/  IMAD.MOV.U32 R29, RZ, RZ, 0x1 ;  /* 0x00000001ff1d7424 */ /* 0x000fe200078e00ff */
[----:B------:R-:W2:Y:S07]  /*a350*/  @!P6 LDG.E R20, desc[UR8][R12.64+0x34] ;  /* 0x000034080c14e981 */ /* 0x000eae000c1e1900 */
[----:B------:R-:W3:Y:S04]  /*a360*/  @!P0 LDG.E R16, desc[UR8][R12.64+0x8] ;  /* 0x000008080c108981 */ /* 0x000ee8000c1e1900 */
[----:B------:R-:W4:Y:S01]  /*a370*/  @!P1 LDG.E R14, desc[UR8][R12.64+0xc] ;  /* 0x00000c080c0e9981 */ /* 0x000f22000c1e1900 */
[----:B---3--:R-:W-:-:S02]  /*a380*/  @!P0 LOP3.LUT R25, R16, 0x1, RZ, 0xc, !PT ;  /* 0x0000000110198812 */ /* 0x008fc400078e0cff */
[-C--:B------:R-:W-:Y:S01]  /*a390*/  ISETP.GE.AND P0, PT, R26, R43.reuse, PT ;  /* 0x0000002b1a00720c */ /* 0x080fe20003f06270 */
[----:B------:R-:W-:Y:S01]  /*a3a0*/  IMAD.MOV.U32 R26, RZ, RZ, 0x1 ;  /* 0x00000001ff1a7424 */ /* 0x000fe200078e00ff */
[----:B----4-:R-:W-:Y:S01]  /*a3b0*/  @!P1 LOP3.LUT R26, R14, 0x1, RZ, 0xc, !PT ;  /* 0x000000010e1a9812 */ /* 0x010fe200078e0cff */
[----:B------:R-:W3:Y:S10]  /*a3c0*/  @!P2 LDG.E R16, desc[UR8][R12.64+0x24] ;  /* 0x000024080c10a981 */ /* 0x000ef4000c1e1900 */
[----:B------:R-:W4:Y:S01]  /*a3d0*/  @!P0 LDG.E R14, desc[UR8][R12.64+0x10] ;  /* 0x000010080c0e8981 */ /* 0x000f22000c1e1900 */
[----:B------:R-:W-:-:S02]  /*a3e0*/  ISETP.GE.AND P1, PT, R28, R43, PT ;  /* 0x0000002b1c00720c */ /* 0x000fc40003f26270 */
[----:B----4-:R-:W-:-:S11]  /*a3f0*/  @!P0 LOP3.LUT R27, R14, 0x1, RZ, 0xc, !PT ;  /* 0x000000010e1b8812 */ /* 0x010fd600078e0cff */
[----:B------:R-:W4:Y:S01]  /*a400*/  @!P1 LDG.E R14, desc[UR8][R12.64+0x14] ;  /* 0x000014080c0e9981 */ /* 0x000f22000c1e1900 */
[----:B------:R-:W-:Y:S01]  /*a410*/  ISETP.GE.AND P0, PT, R30, R43, PT ;  /* 0x0000002b1e00720c */ /* 0x000fe20003f06270 */
[----:B------:R-:W-:Y:S01]  /*a420*/  IMAD.MOV.U32 R28, RZ, RZ, 0x1 ;  /* 0x00000001ff1c7424 */ /* 0x000fe200078e00ff */
[----:B----4-:R-:W-:-:S11]  /*a430*/  @!P1 LOP3.LUT R28, R14, 0x1, RZ, 0xc, !PT ;  /* 0x000000010e1c9812 */ /* 0x010fd600078e0cff */
[----:B------:R-:W4:Y:S01]  /*a440*/  @!P0 LDG.E R14, desc[UR8][R12.64+0x18] ;  /* 0x000018080c0e8981 */ /* 0x000f22000c1e1900 */
[----:B------:R-:W-:-:S03]  /*a450*/  ISETP.NE.AND P1, PT, R17, RZ, PT ;  /* 0x000000ff1100720c */ /* 0x000fc60003f25270 */
[----:B------:R-:W2:Y:S10]  /*a460*/  @!P3 LDG.E R17, desc[UR8][R12.64+0x28] ;  /* 0x000028080c11b981 */ /* 0x000eb4000c1e1900 */
[----:B------:R-:W3:Y:S01]  /*a470*/  @!P1 LDG.E R15, desc[UR8][R12.64+0x20] ;  /* 0x000020080c0f9981 */ /* 0x000ee2000c1e1900 */
[----:B----4-:R-:W-:-:S02]  /*a480*/  @!P0 LOP3.LUT R29, R14, 0x1, RZ, 0xc, !PT ;  /* 0x000000010e1d8812 */ /* 0x010fc400078e0cff */
[----:B------:R-:W-:Y:S02]  /*a490*/  ISETP.NE.AND P0, PT, R19, RZ, PT ;  /* 0x000000ff1300720c */ /* 0x000fe40003f05270 */
[----:B------:R-:W4:Y:S11]  /*a4a0*/  @!P5 LDG.E R19, desc[UR8][R12.64+0x30] ;  /* 0x000030080c13d981 */ /* 0x000f36000c1e1900 */
        /* <DEDUP_REMOVED lines=8> */
[----:B------:R-:W-:Y:S01]  /*a530*/  @!P2 LOP3.LUT R32, R16, 0x1, RZ, 0xc, !PT ;  /* 0x000000011020a812 */ /* 0x000fe200078e0cff */
[----:B------:R-:W-:Y:S01]  /*a540*/  IMAD.MOV.U32 R33, RZ, RZ, 0x1 ;  /* 0x00000001ff217424 */ /* 0x000fe200078e00ff */
[----:B--2---:R-:W-:Y:S01]  /*a550*/  @!P3 LOP3.LUT R33, R17, 0x1, RZ, 0xc, !PT ;  /* 0x000000011121b812 */ /* 0x004fe200078e0cff */
[----:B------:R-:W-:Y:S01]  /*a560*/  IMAD.MOV.U32 R34, RZ, RZ, 0x1 ;  /* 0x00000001ff227424 */ /* 0x000fe200078e00ff */
[----:B------:R-:W-:Y:S01]  /*a570*/  @!P4 LOP3.LUT R34, R18, 0x1, RZ, 0xc, !PT ;  /* 0x000000011222c812 */ /* 0x000fe200078e0cff */
[----:B------:R-:W-:-:S02]  /*a580*/  IMAD.MOV.U32 R35, RZ, RZ, 0x1 ;  /* 0x00000001ff237424 */ /* 0x000fc400078e00ff */
        /* <DEDUP_REMOVED lines=9> */
[----:B----4-:R-:W-:Y:S02]  /*a620*/  @!P5 LOP3.LUT R35, R19, 0x1, RZ, 0xc, !PT ;  /* 0x000000011323d812 */ /* 0x010fe400078e0cff */
[----:B------:R-:W-:-:S04]  /*a630*/  @!P0 LOP3.LUT R30, R14, 0x1, RZ, 0xc, !PT ;  /* 0x000000010e1e8812 */ /* 0x000fc800078e0cff */
        /* <DEDUP_REMOVED lines=19> */
[----:B------:R-:W1:Y:S04]  /*a770*/  LDS.128 R16, [UR4+0x10] ;  /* 0x00001004ff107984 */ /* 0x000e680008000c00 */
[----:B------:R-:W2:Y:S01]  /*a780*/  LDS.128 R20, [UR4+0x20] ;  /* 0x00002004ff147984 */ /* 0x000ea20008000c00 */
        /* <DEDUP_REMOVED lines=8> */
[----:B-1----:R-:W-:-:S03]  /*a810*/  IMAD.IADD R16, R15, 0x1, R16 ;  /* 0x000000010f107824 */ /* 0x002fc600078e0210 */
[----:B------:R-:W-:Y:S02]  /*a820*/  SEL R12, R15, R12, !P0 ;  /* 0x0000000c0f0c7207 */ /* 0x000fe40004000000 */
[----:B------:R-:W-:Y:S01]  /*a830*/  ISETP.NE.AND P0, PT, R47, 0x5, PT ;  /* 0x000000052f00780c */ /* 0x000fe20003f05270 */
[----:B------:R-:W-:-:S03]  /*a840*/  IMAD.IADD R17, R17, 0x1, R16 ;  /* 0x0000000111117824 */ /* 0x000fc600078e0210 */
        /* <DEDUP_REMOVED lines=8> */
[----:B--2---:R-:W-:Y:S01]  /*a8d0*/  IMAD.IADD R20, R19, 0x1, R20 ;  /* 0x0000000113147824 */ /* 0x004fe200078e0214 */
[----:B------:R-:W-:Y:S02]  /*a8e0*/  ISETP.NE.AND P1, PT, R47, 0x9, PT ;  /* 0x000000092f00780c */ /* 0x000fe40003f25270 */
[----:B------:R-:W-:Y:S01]  /*a8f0*/  SEL R12, R19, R12, !P0 ;  /* 0x0000000c130c7207 */ /* 0x000fe20004000000 */
[----:B------:R-:W-:Y:S01]  /*a900*/  IMAD.IADD R21, R21, 0x1, R20 ;  /* 0x0000000115157824 */ /* 0x000fe200078e0214 */
[----:B------:R-:W-:Y:S02]  /*a910*/  ISETP.NE.AND P0, PT, R47, 0xa, PT ;  /* 0x0000000a2f00780c */ /* 0x000fe40003f05270 */
[----:B------:R-:W-:Y:S01]  /*a920*/  SEL R12, R20, R12, !P1 ;  /* 0x0000000c140c7207 */ /* 0x000fe20004800000 */
[----:B------:R-:W-:Y:S01]  /*a930*/  IMAD.IADD R19, R46, 0x1, -R45 ;  /* 0x000000012e137824 */ /* 0x000fe200078e0a2d */
[----:B------:R-:W-:-:S02]  /*a940*/  ISETP.NE.AND P2, PT, R42, RZ, PT ;  /* 0x000000ff2a00720c */ /* 0x000fc40003f45270 */
[----:B------:R-:W-:Y:S02]  /*a950*/  SEL R12, R21, R12, !P0 ;  /* 0x0000000c150c7207 */ /* 0x000fe40004000000 */
[C---:B------:R-:W-:Y:S02]  /*a960*/  ISETP.GT.U32.AND P0, PT, R0.reuse, 0x1f, PT ;  /* 0x0000001f0000780c */ /* 0x040fe40003f04070 */
[----:B------:R-:W-:Y:S02]  /*a970*/  SEL R13, R19, RZ, P2 ;  /* 0x000000ff130d7207 */ /* 0x000fe40001000000 */
[----:B------:R-:W-:-:S03]  /*a980*/  ISETP.GE.U32.AND P1, PT, R0, 0x20, PT ;  /* 0x000000200000780c */ /* 0x000fc60003f26070 */
[----:B------:R-:W-:Y:S02]  /*a990*/  IMAD.IADD R16, R12, 0x1, R13 ;  /* 0x000000010c107824 */ /* 0x000fe400078e020d */
[----:B------:R-:W-:-:S03]  /*a9a0*/  IMAD.IADD R15, R22, 0x1, R21 ;  /* 0x00000001160f7824 */ /* 0x000fc600078e0215 */
[----:B------:R-:W-:Y:S01]  /*a9b0*/  SEL R19, R19, R16, !P1 ;  /* 0x0000001013137207 */ /* 0x000fe20004800000 */
[----:B------:R-:W-:Y:S06]  /*a9c0*/  @P0 BRA `(.L_x_306) ;  /* 0x0000000800c00947 */ /* 0x000fec0003800000 */
[----:B------:R-:W0:Y:S01]  /*a9d0*/  LDC.64 R16, c[0x0][0x3a0] ;  /* 0x0000e800ff107b82 */ /* 0x000e220000000a00 */
[----:B------:R-:W-:Y:S02]  /*a9e0*/  ISETP.NE.AND P0, PT, R0, RZ, PT ;  /* 0x000000ff0000720c */ /* 0x000fe40003f05270 */
        /* <DEDUP_REMOVED lines=13> */
.L_x_452:
[----:B------:R-:W-:Y:S05]  /*aac0*/  @!P0 BRA `(.L_x_308) ;  /* 0x00000000007c8947 */ /* 0x000fea0003800000 */
[----:B------:R-:W-:-:S07]  /*aad0*/  IMAD.MOV.U32 R21, RZ, RZ, 0x2d2 ;  /* 0x000002d2ff157424 */ /* 0x000fce00078e00ff */
.L_x_310:
        /* <DEDUP_REMOVED lines=29> */
.L_x_455:
[----:B------:R-:W-:Y:S05]  /*acb0*/  @P0 BRA `(.L_x_310) ;  /* 0xfffffffc00880947 */ /* 0x000fea000383ffff */
.L_x_308:
[----:B------:R-:W-:Y:S01]  /*acc0*/  UMOV UR5, 0xffffffff ;  /* 0xffffffff00057882 */ /* 0x000fe20000000000 */
[----:B------:R-:W-:Y:S02]  /*acd0*/  ISETP.NE.AND P1, PT, R12, 0x65, PT ;  /* 0x000000650c00780c */ /* 0x000fe40003f25270 */
[----:B------:R-:W-:Y:S11]  /*ace0*/  BRA.DIV UR5, `(.L_x_311) ;  /* 0x0000003e05b07947 */ /* 0x000ff6000b800000 */
[----:B------:R-:W0:Y:S01]  /*acf0*/  S2R R21, SR_GEMASK ;  /* 0x0000000000157919 */ /* 0x000e220000003c00 */
[----:B------:R-:W-:Y:S01]  /*ad00*/  VOTE.ANY R14, PT, !P1 ;  /* 0x00000000000e7806 */ /* 0x000fe200048e0100 */
        /* <DEDUP_REMOVED lines=18> */
[----:B------:R-:W-:Y:S02]  /*ae30*/  IMAD.IADD R49, R23, 0x1, R18 ;  /* 0x0000000117317824 */ /* 0x000fe400078e0212 */
[----:B------:R-:W-:-:S03]  /*ae40*/  VIADD R23, R42, 0x8 ;  /* 0x000000082a177836 */ /* 0x000fc60000000000 */
[----:B------:R-:W0:Y:S02]  /*ae50*/  SHFL.DOWN PT, R18, R49, 0x4, R52 ;  /* 0x0880000031127989 */ /* 0x000e2400000e0034 */
[----:B0-----:R-:W-:Y:S02]  /*ae60*/  SEL R18, R18, RZ, !P0 ;  /* 0x000000ff12127207 */ /* 0x001fe40004000000 */
[----:B------:R-:W-:-:S03]  /*ae70*/  ISETP.GT.AND P0, PT, R23, R52, PT ;  /* 0x000000341700720c */ /* 0x000fc60003f04270 */
[----:B------:R-:W-:Y:S02]  /*ae80*/  IMAD.IADD R53, R49, 0x1, R18 ;  /* 0x0000000131357824 */ /* 0x000fe400078e0212 */
[----:B------:R-:W-:-:S03]  /*ae90*/  IMAD.X R49, RZ, RZ, R17, P2 ;  /* 0x000000ffff317224 */ /* 0x000fc600010e0611 */
[----:B------:R-:W0:Y:S02]  /*aea0*/  SHFL.DOWN PT, R18, R53, 0x8, R52 ;  /* 0x0900000035127989 */ /* 0x000e2400000e0034 */
[----:B0-----:R-:W-:Y:S02]  /*aeb0*/  SEL R18, R18, RZ, !P0 ;  /* 0x000000ff12127207 */ /* 0x001fe40004000000 */
[----:B------:R-:W-:-:S03]  /*aec0*/  ISETP.NE.AND P0, PT, R12, 0x65, PT ;  /* 0x000000650c00780c */ /* 0x000fc60003f05270 */
[----:B------:R-:W-:-:S05]  /*aed0*/  IMAD.IADD R47, R53, 0x1, R18 ;  /* 0x00000001352f7824 */ /* 0x000fca00078e0212 */
[----:B------:R-:W0:Y:S05]  /*aee0*/  SHFL.DOWN PT, R18, R47, 0x10, R52 ;  /* 0x0a0000002f127989 */ /* 0x000e2a00000e0034 */
[----:B------:R-:W-:Y:S02]  /*aef0*/  VOTE.ALL P0, P0 ;  /* 0x0000000000ff7806 */ /* 0x000fe40000000000 */
[----:B0-----:R-:W-:-:S05]  /*af00*/  SEL R18, R18, RZ, !P1 ;  /* 0x000000ff12127207 */ /* 0x001fca0004800000 */
[----:B------:R-:W-:-:S07]  /*af10*/  IMAD.IADD R46, R47, 0x1, R18 ;  /* 0x000000012f2e7824 */ /* 0x000fce00078e0212 */
.L_x_464:
[----:B------:R-:W-:Y:S05]  /*af20*/  @!P0 BRA `(.L_x_312) ;  /* 0x0000000400288947 */ /* 0x000fea0003800000 */
[----:B------:R-:W-:-:S07]  /*af30*/  IMAD.MOV.U32 R47, RZ, RZ, 0x2d2 ;  /* 0x000002d2ff2f7424 */ /* 0x000fce00078e00ff */
.L_x_318:
        /* <DEDUP_REMOVED lines=8> */
.L_x_467:
[----:B------:R-:W-:Y:S05]  /*afc0*/  @!P0 BRA `(.L_x_314) ;  /* 0x00000000007c8947 */ /* 0x000fea0003800000 */
[----:B------:R-:W-:-:S07]  /*afd0*/  IMAD.MOV.U32 R53, RZ, RZ, R47 ;  /* 0x000000ffff357224 */ /* 0x000fce00078e002f */
.L_x_316:
        /* <DEDUP_REMOVED lines=29> */
.L_x_470:
[----:B------:R-:W-:Y:S05]  /*b1b0*/  @P0 BRA `(.L_x_316) ;  /* 0xfffffffc00880947 */ /* 0x000fea000383ffff */
.L_x_314:
        /* <DEDUP_REMOVED lines=21> */
[----:B------:R-:W-:Y:S02]  /*b310*/  IMAD.IADD R13, R52, 0x1, R17 ;  /* 0x00000001340d7824 */ /* 0x000fe400078e0211 */
[----:B------:R-:W-:-:S03]  /*b320*/  VIADD R17, R42, 0x10 ;  /* 0x000000102a117836 */ /* 0x000fc60000000000 */
[----:B------:R-:W0:Y:S02]  /*b330*/  SHFL.DOWN PT, R18, R13, 0x8, R16 ;  /* 0x090000000d127989 */ /* 0x000e2400000e0010 */
[----:B------:R-:W-:Y:S02]  /*b340*/  ISETP.GT.AND P1, PT, R17, R16, PT ;  /* 0x000000101100720c */ /* 0x000fe40003f24270 */
[----:B0-----:R-:W-:Y:S02]  /*b350*/  SEL R18, R18, RZ, !P0 ;  /* 0x000000ff12127207 */ /* 0x001fe40004000000 */
[----:B------:R-:W-:-:S03]  /*b360*/  ISETP.NE.AND P0, PT, R12, 0x65, PT ;  /* 0x000000650c00780c */ /* 0x000fc60003f05270 */
[----:B------:R-:W-:-:S05]  /*b370*/  IMAD.IADD R53, R13, 0x1, R18 ;  /* 0x000000010d357824 */ /* 0x000fca00078e0212 */
[----:B------:R-:W0:Y:S05]  /*b380*/  SHFL.DOWN PT, R18, R53, 0x10, R16 ;  /* 0x0a00000035127989 */ /* 0x000e2a00000e0010 */
[----:B------:R-:W-:Y:S02]  /*b390*/  VOTE.ALL P0, P0 ;  /* 0x0000000000ff7806 */ /* 0x000fe40000000000 */
[----:B0-----:R-:W-:-:S04]  /*b3a0*/  SEL R18, R18, RZ, !P1 ;  /* 0x000000ff12127207 */ /* 0x001fc80004800000 */
[----:B------:R-:W-:-:S07]  /*b3b0*/  IADD3 R46, PT, PT, R53, R18, R46 ;  /* 0x00000012352e7210 */ /* 0x000fce0007ffe02e */
.L_x_479:
[----:B------:R-:W-:Y:S05]  /*b3c0*/  @P0 BRA `(.L_x_318) ;  /* 0xfffffff800dc0947 */ /* 0x000fea000383ffff */
.L_x_312:
        /* <DEDUP_REMOVED lines=9> */
[----:B0-----:R-:W-:Y:S02]  /*b460*/  @!P0 LEA R12, R13, R12, 0x18 ;  /* 0x0000000c0d0c8211 */ /* 0x001fe400078ec0ff */
[----:B-1----:R-:W-:-:S03]  /*b470*/  @!P1 LEA R17, R17, R16, 0x18 ;  /* 0x0000001011119211 */ /* 0x002fc600078ec0ff */
[----:B------:R2:W-:Y:S01]  /*b480*/  @!P0 STS [R12+0x48], R15 ;  /* 0x0000480f0c008388 */ /* 0x0005e20000000800 */
[----:B------:R-:W-:Y:S02]  /*b490*/  IMAD.MOV.U32 R16, RZ, RZ, R19 ;  /* 0x000000ffff107224 */ /* 0x000fe400078e0013 */
[----:B------:R-:W-:Y:S01]  /*b4a0*/  @!P1 IMAD.MOV.U32 R16, RZ, RZ, R46 ;  /* 0x000000ffff109224 */ /* 0x000fe200078e002e */
[----:B------:R2:W-:Y:S04]  /*b4b0*/  @!P0 STS [R12+0x44], R46 ;  /* 0x0000442e0c008388 */ /* 0x0005e80000000800 */
[----:B------:R2:W-:Y:S02]  /*b4c0*/  @!P1 STS [R17+0x38], R46 ;  /* 0x0000382e11009388 */ /* 0x0005e40000000800 */
.L_x_306:
[----:B------:R-:W-:Y:S05]  /*b4d0*/  WARPSYNC.ALL ;  /* 0x0000000000007948 */ /* 0x000fea0003800000 */
[----:B------:R-:W0:Y:S08]  /*b4e0*/  S2UR UR5, SR_CgaCtaId ;  /* 0x00000000000579c3 */ /* 0x000e300000008800 */
[----:B------:R-:W-:Y:S01]  /*b4f0*/  BAR.SYNC.DEFER_BLOCKING 0x0 ;  /* 0x0000000000007b1d */ /* 0x000fe20000010000 */
[----:B------:R-:W-:-:S02]  /*b500*/  ISETP.NE.AND P0, PT, R0, RZ, PT ;  /* 0x000000ff0000720c */ /* 0x000fc40003f05270 */
[----:B------:R-:W-:Y:S02]  /*b510*/  ISETP.NE.AND P1, PT, R11, RZ, PT ;  /* 0x000000ff0b00720c */ /* 0x000fe40003f25270 */
[----:B------:R-:W-:Y:S01]  /*b520*/  ISETP.NE.AND P2, PT, R34, RZ, PT ;  /* 0x000000ff2200720c */ /* 0x000fe20003f45270 */
[----:B------:R-:W-:Y:S01]  /*b530*/  UMOV UR4, 0x400 ;  /* 0x0000040000047882 */ /* 0x000fe20000000000 */
[----:B------:R-:W-:Y:S01]  /*b540*/  ISETP.NE.AND P3, PT, R35, RZ, PT ;  /* 0x000000ff2300720c */ /* 0x000fe20003f65270 */
[----:B------:R-:W1:Y:S01]  /*b550*/  S2R R22, SR_CTAID.X ;  /* 0x0000000000167919 */ /* 0x000e620000002500 */
[----:B------:R-:W-:Y:S01]  /*b560*/  BSSY.RECONVERGENT B1, `(.L_x_319) ;  /* 0x00000a6000017945 */ /* 0x000fe20003800200 */
[----:B0-----:R-:W-:Y:S01]  /*b570*/  ULEA UR4, UR5, UR4, 0x18 ;  /* 0x0000000405047291 */ /* 0x001fe2000f8ec0ff */
[----:B------:R-:W0:Y:S08]  /*b580*/  LDCU.U8 UR5, c[0x0][0x3b8] ;  /* 0x00007700ff0577ac */ /* 0x000e300008000000 */
[----:B--2---:R-:W2:Y:S04]  /*b590*/  LDS R17, [UR4+0x38] ;  /* 0x00003804ff117984 */ /* 0x004ea80008000800 */
[----:B------:R-:W3:Y:S01]  /*b5a0*/  LDS.128 R12, [UR4+0x40] ;  /* 0x00004004ff0c7984 */ /* 0x000ee20008000c00 */
[----:B--2---:R-:W-:Y:S01]  /*b5b0*/  SEL R17, R17, RZ, P0 ;  /* 0x000000ff11117207 */ /* 0x004fe20000000000 */
[----:B------:R-:W-:Y:S01]  /*b5c0*/  BAR.SYNC.DEFER_BLOCKING 0x0 ;  /* 0x0000000000007b1d */ /* 0x000fe20000010000 */
[----:B------:R-:W-:-:S03]  /*b5d0*/  ISETP.NE.AND P0, PT, R24, RZ, PT ;  /* 0x000000ff1800720c */ /* 0x000fc60003f05270 */
[----:B------:R-:W-:Y:S01]  /*b5e0*/  IMAD.IADD R18, R17, 0x1, R16 ;  /* 0x0000000111127824 */ /* 0x000fe200078e0210 */
[----:B------:R-:W-:-:S03]  /*b5f0*/  IADD3 R16, PT, PT, -R43, 0x1340, RZ ;  /* 0x000013402b107810 */ /* 0x000fc60007ffe1ff */
[----:B---3--:R-:W-:Y:S01]  /*b600*/  IMAD.IADD R12, R18, 0x1, -R13 ;  /* 0x00000001120c7824 */ /* 0x008fe200078e0a0d */
[----:B------:R-:W-:Y:S01]  /*b610*/  IADD3 R15, PT, PT, R43, R16, -R15 ;  /* 0x000000102b0f7210 */ /* 0x000fe20007ffe80f */
[----:B------:R-:W-:Y:S01]  /*b620*/  IMAD.IADD R14, R14, 0x1, -R16 ;  /* 0x000000010e0e7824 */ /* 0x000fe200078e0a10 */
[----:B------:R-:W-:Y:S01]  /*b630*/  IADD3 R19, PT, PT, R13, -R18, -R24 ;  /* 0x800000120d137210 */ /* 0x000fe20007ffe818 */
[----:B------:R-:W-:Y:S01]  /*b640*/  IMAD R17, R0, 0xe, -R12 ;  /* 0x0000000e00117824 */ /* 0x000fe200078e0a0c */
[----:B------:R-:W-:Y:S01]  /*b650*/  IADD3 R18, PT, PT, R18, R11, R24 ;  /* 0x0000000b12127210 */ /* 0x000fe20007ffe018 */
[----:B------:R-:W-:Y:S02]  /*b660*/  IMAD.IADD R12, R15, 0x1, R12 ;  /* 0x000000010f0c7824 */ /* 0x000fe400078e020c */
[----:B------:R-:W-:Y:S02]  /*b670*/  IMAD R19, R0, 0xe, R19 ;  /* 0x0000000e00137824 */ /* 0x000fe400078e0213 */
[----:B------:R-:W-:Y:S01]  /*b680*/  IMAD.IADD R24, R12, 0x1, R24 ;  /* 0x000000010c187824 */ /* 0x000fe200078e0218 */
[----:B------:R-:W-:Y:S01]  /*b690*/  SEL R17, R17, R12, !P0 ;  /* 0x0000000c11117207 */ /* 0x000fe20004000000 */
[----:B------:R-:W-:Y:S01]  /*b6a0*/  VIADD R19, R19, 0x1 ;  /* 0x0000000113137836 */ /* 0x000fe20000000000 */
[----:B------:R-:W-:Y:S01]  /*b6b0*/  ISETP.NE.AND P0, PT, R36, RZ, PT ;  /* 0x000000ff2400720c */ /* 0x000fe20003f05270 */
[----:B------:R-:W-:Y:S01]  /*b6c0*/  IMAD.IADD R21, R13, 0x1, -R18 ;  /* 0x000000010d157824 */ /* 0x000fe200078e0a12 */
[----:B------:R-:W-:Y:S01]  /*b6d0*/  LEA R12, R17, UR4, 0x2 ;  /* 0x00000004110c7c11 */ /* 0x000fe2000f8e10ff */
[----:B------:R-:W-:Y:S01]  /*b6e0*/  IMAD.IADD R18, R18, 0x1, R25 ;  /* 0x0000000112127824 */ /* 0x000fe200078e0219 */
[----:B------:R-:W-:Y:S01]  /*b6f0*/  SEL R19, R19, R24, !P1 ;  /* 0x0000001813137207 */ /* 0x000fe20004800000 */
[----:B------:R-:W-:Y:S01]  /*b700*/  IMAD R21, R0, 0xe, R21 ;  /* 0x0000000e00157824 */ /* 0x000fe200078e0215 */
[----:B------:R-:W-:Y:S01]  /*b710*/  ISETP.NE.AND P1, PT, R25, RZ, PT ;  /* 0x000000ff1900720c */ /* 0x000fe20003f25270 */
[----:B------:R-:W-:Y:S01]  /*b720*/  IMAD.IADD R24, R24, 0x1, R11 ;  /* 0x0000000118187824 */ /* 0x000fe200078e020b */
[----:B-----5:R2:W-:Y:S01]  /*b730*/  STS [R12], R41 ;  /* 0x000000290c007388 */ /* 0x0205e20000000800 */
[----:B------:R-:W-:Y:S01]  /*b740*/  IMAD.IADD R11, R13, 0x1, -R18 ;  /* 0x000000010d0b7824 */ /* 0x000fe200078e0a12 */
[----:B------:R-:W-:Y:S01]  /*b750*/  LEA R19, R19, UR4, 0x2 ;  /* 0x0000000413137c11 */ /* 0x000fe2000f8e10ff */
[----:B------:R-:W-:-:S02]  /*b760*/  VIADD R21, R21, 0x2 ;  /* 0x0000000215157836 */ /* 0x000fc40000000000 */
[----:B------:R-:W-:Y:S02]  /*b770*/  IMAD.IADD R18, R18, 0x1, R26 ;  /* 0x0000000112127824 */ /* 0x000fe400078e021a */
[----:B------:R-:W-:Y:S01]  /*b780*/  IMAD R11, R0, 0xe, R11 ;  /* 0x0000000e000b7824 */ /* 0x000fe200078e020b */
[----:B------:R-:W-:Y:S01]  /*b790*/  SEL R21, R21, R24, !P1 ;  /* 0x0000001815157207 */ /* 0x000fe20004800000 */
[----:B------:R-:W-:Y:S01]  /*b7a0*/  IMAD.IADD R17, R13, 0x1, -R18 ;  /* 0x000000010d117824 */ /* 0x000fe200078e0a12 */
[----:B------:R-:W-:Y:S01]  /*b7b0*/  ISETP.NE.AND P1, PT, R26, RZ, PT ;  /* 0x000000ff1a00720c */ /* 0x000fe20003f25270 */
[----:B------:R-:W-:Y:S01]  /*b7c0*/  IMAD.IADD R24, R24, 0x1, R25 ;  /* 0x0000000118187824 */ /* 0x000fe200078e0219 */
[----:B--2---:R-:W-:Y:S01]  /*b7d0*/  LEA R12, R21, UR4, 0x2 ;  /* 0x00000004150c7c11 */ /* 0x004fe2000f8e10ff */
[----:B------:R-:W-:Y:S01]  /*b7e0*/  VIADD R11, R11, 0x3 ;  /* 0x000000030b0b7836 */ /* 0x000fe20000000000 */
[----:B------:R2:W-:Y:S01]  /*b7f0*/  STS [R19], R40 ;  /* 0x0000002813007388 */ /* 0x0005e20000000800 */
[----:B------:R-:W-:-:S02]  /*b800*/  IMAD.IADD R18, R18, 0x1, R27 ;  /* 0x0000000112127824 */ /* 0x000fc400078e021b */
[----:B------:R-:W-:Y:S01]  /*b810*/  IMAD R17, R0, 0xe, R17 ;  /* 0x0000000e00117824 */ /* 0x000fe200078e0211 */
[----:B------:R-:W-:Y:S01]  /*b820*/  SEL R11, R11, R24, !P1 ;  /* 0x000000180b0b7207 */ /* 0x000fe20004800000 */
[----:B------:R-:W-:Y:S01]  /*b830*/  IMAD.IADD R21, R13, 0x1, -R18 ;  /* 0x000000010d157824 */ /* 0x000fe200078e0a12 */
[----:B------:R-:W-:Y:S01]  /*b840*/  ISETP.NE.AND P1, PT, R27, RZ, PT ;  /* 0x000000ff1b00720c */ /* 0x000fe20003f25270 */
[----:B------:R-:W-:Y:S01]  /*b850*/  IMAD.IADD R24, R24, 0x1, R26 ;  /* 0x0000000118187824 */ /* 0x000fe200078e021a */
[----:B------:R3:W-:Y:S01]  /*b860*/  STS [R12], R39 ;  /* 0x000000270c007388 */ /* 0x0007e20000000800 */
[----:B------:R-:W-:Y:S01]  /*b870*/  VIADD R17, R17, 0x4 ;  /* 0x0000000411117836 */ /* 0x000fe20000000000 */
[----:B------:R-:W-:Y:S01]  /*b880*/  LEA R11, R11, UR4, 0x2 ;  /* 0x000000040b0b7c11 */ /* 0x000fe2000f8e10ff */
[----:B------:R-:W-:Y:S02]  /*b890*/  IMAD.IADD R18, R18, 0x1, R28 ;  /* 0x0000000112127824 */ /* 0x000fe400078e021c */
[----:B------:R-:W-:Y:S01]  /*b8a0*/  IMAD R21, R0, 0xe, R21 ;  /* 0x0000000e00157824 */ /* 0x000fe200078e0215 */
[----:B------:R-:W-:Y:S01]  /*b8b0*/  SEL R17, R17, R24, !P1 ;  /* 0x0000001811117207 */ /* 0x000fe20004800000 */
[----:B--2---:R-:W-:Y:S01]  /*b8c0*/  IMAD.IADD R19, R13, 0x1, -R18 ;  /* 0x000000010d137824 */ /* 0x004fe200078e0a12 */
[----:B------:R-:W-:Y:S01]  /*b8d0*/  ISETP.NE.AND P1, PT, R28, RZ, PT ;  /* 0x000000ff1c00720c */ /* 0x000fe20003f25270 */
[----:B------:R-:W-:Y:S01]  /*b8e0*/  IMAD.IADD R24, R24, 0x1, R27 ;  /* 0x0000000118187824 */ /* 0x000fe200078e021b */
[----:B---3--:R-:W-:Y:S01]  /*b8f0*/  LEA R12, R17, UR4, 0x2 ;  /* 0x00000004110c7c11 */ /* 0x008fe2000f8e10ff */
        /* <DEDUP_REMOVED lines=8> */
[----:B------:R-:W-:Y:S01]  /*b980*/  LEA R21, R21, UR4, 0x2 ;  /* 0x0000000415157c11 */ /* 0x000fe2000f8e10ff */
[----:B------:R-:W-:Y:S01]  /*b990*/  VIADD R19, R19, 0x6 ;  /* 0x0000000613137836 */ /* 0x000fe20000000000 */
[----:B------:R3:W-:Y:S01]  /*b9a0*/  STS [R12], R37 ;  /* 0x000000250c007388 */ /* 0x0007e20000000800 */
[----:B------:R-:W-:Y:S02]  /*b9b0*/  IMAD.IADD R18, R18, 0x1, R30 ;  /* 0x0000000112127824 */ /* 0x000fe400078e021e */
[----:B------:R-:W-:Y:S01]  /*b9c0*/  IMAD R17, R0, 0xe, R17 ;  /* 0x0000000e00117824 */ /* 0x000fe200078e0211 */
[----:B------:R-:W-:Y:S01]  /*b9d0*/  SEL R19, R19, R24, !P1 ;  /* 0x0000001813137207 */ /* 0x000fe20004800000 */
[----:B--2---:R-:W-:Y:S01]  /*b9e0*/  IMAD.IADD R11, R13, 0x1, -R18 ;  /* 0x000000010d0b7824 */ /* 0x004fe200078e0a12 */
[----:B------:R-:W-:Y:S01]  /*b9f0*/  ISETP.NE.AND P1, PT, R30, RZ, PT ;  /* 0x000000ff1e00720c */ /* 0x000fe20003f25270 */
[----:B------:R-:W-:Y:S01]  /*ba00*/  IMAD.IADD R24, R24, 0x1, R29 ;  /* 0x0000000118187824 */ /* 0x000fe200078e021d */
[----:B------:R2:W-:Y:S01]  /*ba10*/  STS [R21], R2 ;  /* 0x0000000215007388 */ /* 0x0005e20000000800 */
[----:B------:R-:W-:Y:S01]  /*ba20*/  VIADD R17, R17, 0x7 ;  /* 0x0000000711117836 */ /* 0x000fe20000000000 */
[----:B---3--:R-:W-:Y:S01]  /*ba30*/  LEA R12, R19, UR4, 0x2 ;  /* 0x00000004130c7c11 */ /* 0x008fe2000f8e10ff */
[----:B------:R-:W-:Y:S01]  /*ba40*/  IMAD.IADD R18, R18, 0x1, R31 ;  /* 0x0000000112127824 */ /* 0x000fe200078e021f */
[----:B------:R-:W1:Y:S01]  /*ba50*/  LDC R19, c[0x0][0x374] ;  /* 0x0000dd00ff137b82 */ /* 0x000e620000000800 */
        /* <DEDUP_REMOVED lines=8> */
[----:B------:R-:W-:-:S02]  /*bae0*/  IMAD.IADD R18, R18, 0x1, R32 ;  /* 0x0000000112127824 */ /* 0x000fc400078e0220 */
[----:B------:R-:W-:Y:S01]  /*baf0*/  IMAD R23, R0, 0xe, R23 ;  /* 0x0000000e00177824 */ /* 0x000fe200078e0217 */
[----:B------:R-:W-:Y:S01]  /*bb00*/  SEL R11, R11, R24, !P1 ;  /* 0x000000180b0b7207 */ /* 0x000fe20004800000 */
[----:B--2---:R-:W-:Y:S01]  /*bb10*/  IMAD.IADD R2, R18, 0x1, R33 ;  /* 0x0000000112027824 */ /* 0x004fe200078e0221 */
[----:B------:R2:W-:Y:S01]  /*bb20*/  STS [R17], R4 ;  /* 0x0000000411007388 */ /* 0x0005e20000000800 */
[----:B------:R-:W-:Y:S01]  /*bb30*/  IMAD.IADD R24, R24, 0x1, R31 ;  /* 0x0000000118187824 */ /* 0x000fe200078e021f */
[----:B------:R-:W-:Y:S01]  /*bb40*/  LEA R20, R11, UR4, 0x2 ;  /* 0x000000040b147c11 */ /* 0x000fe2000f8e10ff */
[----:B------:R-:W-:Y:S01]  /*bb50*/  IMAD.IADD R11, R13, 0x1, -R2 ;  /* 0x000000010d0b7824 */ /* 0x000fe200078e0a02 */
[----:B------:R-:W-:Y:S01]  /*bb60*/  ISETP.NE.AND P1, PT, R32, RZ, PT ;  /* 0x000000ff2000720c */ /* 0x000fe20003f25270 */
[----:B------:R-:W-:Y:S02]  /*bb70*/  VIADD R23, R23, 0x9 ;  /* 0x0000000917177836 */ /* 0x000fe40000000000 */
[----:B---3--:R-:W-:Y:S01]  /*bb80*/  IMAD.IADD R3, R13, 0x1, -R18 ;  /* 0x000000010d037824 */ /* 0x008fe200078e0a12 */
[----:B------:R3:W-:Y:S01]  /*bb90*/  STS [R20], R5 ;  /* 0x0000000514007388 */ /* 0x0007e20000000800 */
[----:B------:R-:W-:Y:S01]  /*bba0*/  IMAD R11, R0, 0xe, R11 ;  /* 0x0000000e000b7824 */ /* 0x000fe200078e020b */
[----:B------:R-:W-:Y:S01]  /*bbb0*/  SEL R23, R23, R24, !P1 ;  /* 0x0000001817177207 */ /* 0x000fe20004800000 */
[----:B--2---:R-:W-:Y:S01]  /*bbc0*/  IMAD.IADD R4, R2, 0x1, R34 ;  /* 0x0000000102047824 */ /* 0x004fe200078e0222 */
[----:B------:R-:W-:Y:S01]  /*bbd0*/  ISETP.NE.AND P1, PT, R33, RZ, PT ;  /* 0x000000ff2100720c */ /* 0x000fe20003f25270 */
[----:B------:R-:W1:Y:S01]  /*bbe0*/  S2R R2, SR_CTAID.Y ;  /* 0x0000000000027919 */ /* 0x000e620000002600 */
[----:B------:R-:W-:Y:S01]  /*bbf0*/  IMAD.IADD R24, R24, 0x1, R32 ;  /* 0x0000000118187824 */ /* 0x000fe200078e0220 */
[----:B------:R-:W-:Y:S01]  /*bc00*/  LEA R23, R23, UR4, 0x2 ;  /* 0x0000000417177c11 */ /* 0x000fe2000f8e10ff */
[----:B------:R-:W-:Y:S01]  /*bc10*/  IMAD R3, R0, 0xe, R3 ;  /* 0x0000000e00037824 */ /* 0x000fe200078e0203 */
[C---:B------:R-:W-:Y:S01]  /*bc20*/  IADD3 R17, PT, PT, R13.reuse, -R4, -R35 ;  /* 0x800000040d117210 */ /* 0x040fe20007ffe823 */
[----:B---3--:R-:W-:-:S02]  /*bc30*/  IMAD.IADD R5, R13, 0x1, -R4 ;  /* 0x000000010d057824 */ /* 0x008fc400078e0a04 */
[----:B------:R-:W-:Y:S01]  /*bc40*/  IMAD.IADD R33, R24, 0x1, R33 ;  /* 0x0000000118217824 */ /* 0x000fe200078e0221 */
[----:B------:R-:W-:Y:S01]  /*bc50*/  STS [R23], R6 ;  /* 0x0000000617007388 */ /* 0x000fe20000000800 */
[C---:B------:R-:W-:Y:S02]  /*bc60*/  IMAD R5, R0.reuse, 0xe, R5 ;  /* 0x0000000e00057824 */ /* 0x040fe400078e0205 */
[----:B------:R-:W-:Y:S02]  /*bc70*/  IMAD R17, R0, 0xe, R17 ;  /* 0x0000000e00117824 */ /* 0x000fe400078e0211 */
[----:B------:R-:W-:Y:S02]  /*bc80*/  VIADD R3, R3, 0xa ;  /* 0x0000000a03037836 */ /* 0x000fe40000000000 */
[----:B------:R-:W-:Y:S02]  /*bc90*/  VIADD R11, R11, 0xb ;  /* 0x0000000b0b0b7836 */ /* 0x000fe40000000000 */
[----:B------:R-:W-:Y:S01]  /*bca0*/  IMAD.IADD R34, R33, 0x1, R34 ;  /* 0x0000000121227824 */ /* 0x000fe200078e0222 */
[----:B------:R-:W-:Y:S01]  /*bcb0*/  SEL R3, R3, R24, !P1 ;  /* 0x0000001803037207 */ /* 0x000fe20004800000 */
[----:B------:R-:W-:Y:S01]  /*bcc0*/  VIADD R5, R5, 0xc ;  /* 0x0000000c05057836 */ /* 0x000fe20000000000 */
[----:B------:R-:W-:Y:S01]  /*bcd0*/  SEL R11, R11, R33, !P2 ;  /* 0x000000210b0b7207 */ /* 0x000fe20005000000 */
[----:B------:R-:W-:Y:S01]  /*bce0*/  VIADD R17, R17, 0xd ;  /* 0x0000000d11117836 */ /* 0x000fe20000000000 */
[----:B------:R-:W-:Y:S01]  /*bcf0*/  LEA R4, R3, UR4, 0x2 ;  /* 0x0000000403047c11 */ /* 0x000fe2000f8e10ff */
[----:B------:R-:W-:Y:S01]  /*bd00*/  @P0 IMAD.IADD R17, R34, 0x1, R35 ;  /* 0x0000000122110824 */ /* 0x000fe200078e0223 */
[----:B------:R-:W-:-:S02]  /*bd10*/  ISETP.GE.AND P0, PT, R0, R15, PT ;  /* 0x0000000f0000720c */ /* 0x000fc40003f06270 */
[----:B------:R-:W-:Y:S01]  /*bd20*/  SEL R5, R5, R34, !P3 ;  /* 0x0000002205057207 */ /* 0x000fe20005800000 */
[----:B------:R2:W-:Y:S01]  /*bd30*/  STS [R4], R7 ;  /* 0x0000000704007388 */ /* 0x0005e20000000800 */
[----:B------:R-:W-:Y:S02]  /*bd40*/  LEA R11, R11, UR4, 0x2 ;  /* 0x000000040b0b7c11 */ /* 0x000fe4000f8e10ff */
[----:B------:R-:W-:Y:S02]  /*bd50*/  LEA R12, R5, UR4, 0x2 ;  /* 0x00000004050c7c11 */ /* 0x000fe4000f8e10ff */
[----:B------:R-:W-:Y:S01]  /*bd60*/  LEA R17, R17, UR4, 0x2 ;  /* 0x0000000411117c11 */ /* 0x000fe2000f8e10ff */
[----:B-1----:R-:W-:Y:S01]  /*bd70*/  IMAD R2, R22, R19, R2 ;  /* 0x0000001316027224 */ /* 0x002fe200078e0202 */
[----:B------:R1:W-:Y:S03]  /*bd80*/  STS [R11], R8 ;  /* 0x000000080b007388 */ /* 0x0003e60000000800 */
[--C-:B------:R-:W-:Y:S01]  /*bd90*/  IMAD R3, R2, 0x1340, -R13.reuse ;  /* 0x0000134002037824 */ /* 0x100fe200078e0a0d */
[----:B------:R1:W-:Y:S01]  /*bda0*/  STS [R12], R9 ;  /* 0x000000090c007388 */ /* 0x0003e20000000800 */
[----:B------:R-:W-:-:S03]  /*bdb0*/  SHF.R.S32.HI R2, RZ, 0x1f, R13 ;  /* 0x0000001fff027819 */ /* 0x000fc6000001140d */
[----:B------:R1:W-:Y:S01]  /*bdc0*/  STS [R17], R10 ;  /* 0x0000000a11007388 */ /* 0x0003e20000000800 */
[----:B--2---:R-:W-:Y:S01]  /*bdd0*/  SHF.R.S32.HI R4, RZ, 0x1f, R3 ;  /* 0x0000001fff047819 */ /* 0x004fe20000011403 */
        /* <DEDUP_REMOVED lines=13> */
.L_x_321:
[----:B------:R-:W-:-:S04]  /*beb0*/  IADD3 R8, P1, P2, R8, R0, R3 ;  /* 0x0000000008087210 */ /* 0x000fc80007a3e003 */
[----:B------:R-:W-:Y:S02]  /*bec0*/  LOP3.LUT R8, RZ, R8, RZ, 0x33, !PT ;  /* 0x00000008ff087212 */ /* 0x000fe400078e33ff */
[----:B------:R-:W-:Y:S02]  /*bed0*/  IADD3.X R7, PT, PT, R5, RZ, R4, P1, P2 ;  /* 0x000000ff05077210 */ /* 0x000fe40000fe4404 */
[----:B0-----:R-:W-:Y:S02]  /*bee0*/  IADD3 R8, P1, PT, R8, UR6, RZ ;  /* 0x0000000608087c10 */ /* 0x001fe4000ff3e0ff */
[----:B------:R-:W-:-:S04]  /*bef0*/  LOP3.LUT R7, RZ, R7, RZ, 0x33, !PT ;  /* 0x00000007ff077212 */ /* 0x000fc800078e33ff */
[----:B------:R-:W-:Y:S01]  /*bf00*/  IADD3.X R7, PT, PT, R7, UR7, RZ, P1, !PT ;  /* 0x0000000707077c10 */ /* 0x000fe20008ffe4ff */
[----:B------:R-:W-:Y:S06]  /*bf10*/  BRA `(.L_x_322) ;  /* 0x0000000000287947 */ /* 0x000fec0003800000 */
.L_x_320:
[----:B------:R-:W-:Y:S01]  /*bf20*/  UISETP.NE.AND UP0, UPT, UR5, URZ, UPT ;  /* 0x000000ff0500728c */ /* 0x000fe2000bf05270 */
[----:B------:R-:W-:Y:S01]  /*bf30*/  IMAD.IADD R5, R0, 0x1, -R15 ;  /* 0x0000000100057824 */ /* 0x000fe200078e0a0f */
[----:B------:R-:W-:-:S04]  /*bf40*/  CS2R R6, SRZ ;  /* 0x0000000000067805 */ /* 0x000fc8000001ff00 */
[----:B------:R-:W-:-:S13]  /*bf50*/  PLOP3.LUT P0, PT, PT, PT, UP0, 0x80, 0x8 ;  /* 0x000000000008781c */ /* 0x000fda0003f0f008 */
[----:B------:R-:W-:Y:S05]  /*bf60*/  @P0 BRA `(.L_x_323) ;  /* 0x0000000000080947 */ /* 0x000fea0003800000 */
[----:B------:R-:W0:Y:S02]  /*bf70*/  LDC.64 R6, c[0x0][0x3d0] ;  /* 0x0000f400ff067b82 */ /* 0x000e240000000a00 */
[----:B0-----:R-:W5:Y:S02]  /*bf80*/  LDG.E.64 R6, desc[UR8][R6.64] ;  /* 0x0000000806067981 */ /* 0x001f64000c1e1b00 */
.L_x_323:
[----:B-1---5:R-:W-:Y:S02]  /*bf90*/  IADD3 R8, P1, P2, R6, R5, R13 ;  /* 0x0000000506087210 */ /* 0x022fe40007a3e00d */
[----:B------:R-:W-:-:S04]  /*bfa0*/  SHF.R.S32.HI R5, RZ, 0x1f, R5 ;  /* 0x0000001fff057819 */ /* 0x000fc80000011405 */
[----:B------:R-:W-:-:S07]  /*bfb0*/  IADD3.X R7, PT, PT, R7, R5, R2, P1, P2 ;  /* 0x0000000507077210 */ /* 0x000fce0000fe4402 */
.L_x_322:
[----:B------:R-:W-:Y:S05]  /*bfc0*/  BSYNC.RECONVERGENT B1 ;  /* 0x0000000000017941 */ /* 0x000fea0003800200 */
.L_x_319:
[C---:B------:R-:W-:Y:S01]  /*bfd0*/  ISETP.GE.AND P2, PT, R0.reuse, R43, PT ;  /* 0x0000002b0000720c */ /* 0x040fe20003f46270 */
[C---:B------:R-:W-:Y:S01]  /*bfe0*/  VIADD R12, R0.reuse, 0x160 ;  /* 0x00000160000c7836 */ /* 0x040fe20000000000 */
[----:B------:R-:W-:Y:S01]  /*bff0*/  LEA R5, R0, UR4, 0x2 ;  /* 0x0000000400057c11 */ /* 0x000fe2000f8e10ff */
[----:B------:R-:W-:Y:S10]  /*c000*/  BSSY.RECONVERGENT B1, `(.L_x_324) ;  /* 0x0000023000017945 */ /* 0x000ff40003800200 */
[----:B------:R-:W0:Y:S01]  /*c010*/  @!P2 LDS R9, [R5] ;  /* 0x000000000509a984 */ /* 0x000e220000000800 */
[----:B------:R-:W1:Y:S02]  /*c020*/  @!P2 LDC.64 R10, c[0x0][0x390] ;  /* 0x0000e400ff0aab82 */ /* 0x000e640000000a00 */
[----:B-1----:R-:W-:-:S04]  /*c030*/  @!P2 LEA R6, P1, R8, R10, 0x2 ;  /* 0x0000000a0806a211 */ /* 0x002fc800078210ff */
[----:B------:R-:W-:Y:S02]  /*c040*/  @!P2 LEA.HI.X R7, R8, R11, R7, 0x2, P1 ;  /* 0x0000000b0807a211 */ /* 0x000fe400008f1407 */
[----:B------:R-:W-:-:S03]  /*c050*/  ISETP.GE.AND P1, PT, R12, R15, PT ;  /* 0x0000000f0c00720c */ /* 0x000fc60003f26270 */
[----:B0-----:R0:W-:Y:S10]  /*c060*/  @!P2 STG.E desc[UR8][R6.64], R9 ;  /* 0x000000090600a986 */ /* 0x0011f4000c101908 */
[----:B------:R-:W-:Y:S05]  /*c070*/  @!P1 BRA `(.L_x_325) ;  /* 0x00000000002c9947 */ /* 0x000fea0003800000 */
[----:B------:R-:W-:Y:S01]  /*c080*/  BSSY.RECONVERGENT B2, `(.L_x_326) ;  /* 0x0000006000027945 */ /* 0x000fe20003800200 */
[----:B------:R-:W-:Y:S01]  /*c090*/  IMAD.IADD R8, R12, 0x1, -R15 ;  /* 0x000000010c087824 */ /* 0x000fe200078e0a0f */
[----:B0-----:R-:W-:Y:S02]  /*c0a0*/  CS2R R6, SRZ ;  /* 0x0000000000067805 */ /* 0x001fe4000001ff00 */
[----:B------:R-:W-:Y:S05]  /*c0b0*/  @P0 BRA `(.L_x_327) ;  /* 0x0000000000080947 */ /* 0x000fea0003800000 */
[----:B------:R-:W0:Y:S02]  /*c0c0*/  LDC.64 R6, c[0x0][0x3d0] ;  /* 0x0000f400ff067b82 */ /* 0x000e240000000a00 */
[----:B0-----:R-:W5:Y:S02]  /*c0d0*/  LDG.E.64 R6, desc[UR8][R6.64] ;  /* 0x0000000806067981 */ /* 0x001f64000c1e1b00 */
.L_x_327:
[----:B------:R-:W-:Y:S05]  /*c0e0*/  BSYNC.RECONVERGENT B2 ;  /* 0x0000000000027941 */ /* 0x000fea0003800200 */
.L_x_326:
[----:B-----5:R-:W-:Y:S02]  /*c0f0*/  IADD3 R10, P1, P2, R6, R8, R13 ;  /* 0x00000008060a7210 */ /* 0x020fe40007a3e00d */
[----:B------:R-:W-:-:S04]  /*c100*/  SHF.R.S32.HI R9, RZ, 0x1f, R8 ;  /* 0x0000001fff097819 */ /* 0x000fc80000011408 */
[----:B------:R-:W-:Y:S01]  /*c110*/  IADD3.X R7, PT, PT, R7, R9, R2, P1, P2 ;  /* 0x0000000907077210 */ /* 0x000fe20000fe4402 */
[----:B------:R-:W-:Y:S06]  /*c120*/  BRA `(.L_x_328) ;  /* 0x0000000000407947 */ /* 0x000fec0003800000 */
.L_x_325:
        /* <DEDUP_REMOVED lines=8> */
.L_x_330:
[----:B------:R-:W-:Y:S05]  /*c1b0*/  BSYNC.RECONVERGENT B2 ;  /* 0x0000000000027941 */ /* 0x000fea0003800200 */
.L_x_329:
[----:B------:R-:W0:Y:S01]  /*c1c0*/  LDCU.64 UR4, c[0x0][0x3c0] ;  /* 0x00007800ff0477ac */ /* 0x000e220008000a00 */
[----:B------:R-:W-:-:S04]  /*c1d0*/  IADD3 R6, P1, P2, R8, R12, R3 ;  /* 0x0000000c08067210 */ /* 0x000fc80007a3e003 */
[----:B------:R-:W-:Y:S02]  /*c1e0*/  LOP3.LUT R6, RZ, R6, RZ, 0x33, !PT ;  /* 0x00000006ff067212 */ /* 0x000fe400078e33ff */
[----:B------:R-:W-:Y:S02]  /*c1f0*/  IADD3.X R7, PT, PT, R9, RZ, R4, P1, P2 ;  /* 0x000000ff09077210 */ /* 0x000fe40000fe4404 */
[----:B0-----:R-:W-:Y:S02]  /*c200*/  IADD3 R10, P1, PT, R6, UR4, RZ ;  /* 0x00000004060a7c10 */ /* 0x001fe4000ff3e0ff */
[----:B------:R-:W-:-:S04]  /*c210*/  LOP3.LUT R6, RZ, R7, RZ, 0x33, !PT ;  /* 0x00000007ff067212 */ /* 0x000fc800078e33ff */
[----:B------:R-:W-:-:S07]  /*c220*/  IADD3.X R7, PT, PT, R6, UR5, RZ, P1, !PT ;  /* 0x0000000506077c10 */ /* 0x000fce0008ffe4ff */
.L_x_328:
[----:B------:R-:W-:Y:S05]  /*c230*/  BSYNC.RECONVERGENT B1 ;  /* 0x0000000000017941 */ /* 0x000fea0003800200 */
.L_x_324:
[----:B------:R-:W-:Y:S01]  /*c240*/  ISETP.GE.AND P2, PT, R12, R43, PT ;  /* 0x0000002b0c00720c */ /* 0x000fe20003f46270 */
[----:B------:R-:W-:Y:S01]  /*c250*/  VIADD R12, R0, 0x2c0 ;  /* 0x000002c0000c7836 */ /* 0x000fe20000000000 */
[----:B------:R-:W-:Y:S11]  /*c260*/  BSSY.RECONVERGENT B1, `(.L_x_331) ;  /* 0x0000023000017945 */ /* 0x000ff60003800200 */
[----:B------:R-:W0:Y:S01]  /*c270*/  @!P2 LDS R9, [R5+0x580] ;  /* 0x000580000509a984 */ /* 0x000e220000000800 */
        /* <DEDUP_REMOVED lines=12> */
.L_x_334:
[----:B------:R-:W-:Y:S05]  /*c340*/  BSYNC.RECONVERGENT B2 ;  /* 0x0000000000027941 */ /* 0x000fea0003800200 */
.L_x_333:
[----:B-----5:R-:W-:Y:S02]  /*c350*/  IADD3 R10, P1, P2, R6, R8, R13 ;  /* 0x00000008060a7210 */ /* 0x020fe40007a3e00d */
[----:B------:R-:W-:-:S04]  /*c360*/  SHF.R.S32.HI R9, RZ, 0x1f, R8 ;  /* 0x0000001fff097819 */ /* 0x000fc80000011408 */
[----:B------:R-:W-:Y:S01]  /*c370*/  IADD3.X R7, PT, PT, R7, R9, R2, P1, P2 ;  /* 0x0000000907077210 */ /* 0x000fe20000fe4402 */
[----:B------:R-:W-:Y:S06]  /*c380*/  BRA `(.L_x_335) ;  /* 0x0000000000407947 */ /* 0x000fec0003800000 */
.L_x_332:
        /* <DEDUP_REMOVED lines=8> */
.L_x_337:
[----:B------:R-:W-:Y:S05]  /*c410*/  BSYNC.RECONVERGENT B2 ;  /* 0x0000000000027941 */ /* 0x000fea0003800200 */
.L_x_336:
[----:B------:R-:W0:Y:S01]  /*c420*/  LDCU.64 UR4, c[0x0][0x3c0] ;  /* 0x00007800ff0477ac */ /* 0x000e220008000a00 */
[----:B------:R-:W-:-:S04]  /*c430*/  IADD3 R6, P1, P2, R8, R12, R3 ;  /* 0x0000000c08067210 */ /* 0x000fc80007a3e003 */
[----:B------:R-:W-:Y:S02]  /*c440*/  LOP3.LUT R6, RZ, R6, RZ, 0x33, !PT ;  /* 0x00000006ff067212 */ /* 0x000fe400078e33ff */
[----:B------:R-:W-:Y:S02]  /*c450*/  IADD3.X R7, PT, PT, R9, RZ, R4, P1, P2 ;  /* 0x000000ff09077210 */ /* 0x000fe40000fe4404 */
[----:B0-----:R-:W-:Y:S02]  /*c460*/  IADD3 R10, P1, PT, R6, UR4, RZ ;  /* 0x00000004060a7c10 */ /* 0x001fe4000ff3e0ff */
[----:B------:R-:W-:-:S04]  /*c470*/  LOP3.LUT R6, RZ, R7, RZ, 0x33, !PT ;  /* 0x00000007ff067212 */ /* 0x000fc800078e33ff */
[----:B------:R-:W-:-:S07]  /*c480*/  IADD3.X R7, PT, PT, R6, UR5, RZ, P1, !PT ;  /* 0x0000000506077c10 */ /* 0x000fce0008ffe4ff */
.L_x_335:
[----:B------:R-:W-:Y:S05]  /*c490*/  BSYNC.RECONVERGENT B1 ;  /* 0x0000000000017941 */ /* 0x000fea0003800200 */
.L_x_331:
        /* <DEDUP_REMOVED lines=16> */
.L_x_341:
[----:B------:R-:W-:Y:S05]  /*c5a0*/  BSYNC.RECONVERGENT B2 ;  /* 0x0000000000027941 */ /* 0x000fea0003800200 */
.L_x_340:
[----:B-----5:R-:W-:Y:S02]  /*c5b0*/  IADD3 R10, P1, P2, R6, R8, R13 ;  /* 0x00000008060a7210 */ /* 0x020fe40007a3e00d */
[----:B------:R-:W-:-:S04]  /*c5c0*/  SHF.R.S32.HI R9, RZ, 0x1f, R8 ;  /* 0x0000001fff097819 */ /* 0x000fc80000011408 */
[----:B------:R-:W-:Y:S01]  /*c5d0*/  IADD3.X R7, PT, PT, R7, R9, R2, P1, P2 ;  /* 0x0000000907077210 */ /* 0x000fe20000fe4402 */
[----:B------:R-:W-:Y:S06]  /*c5e0*/  BRA `(.L_x_342) ;  /* 0x0000000000407947 */ /* 0x000fec0003800000 */
.L_x_339:
        /* <DEDUP_REMOVED lines=8> */
.L_x_344:
[----:B------:R-:W-:Y:S05]  /*c670*/  BSYNC.RECONVERGENT B2 ;  /* 0x0000000000027941 */ /* 0x000fea0003800200 */
.L_x_343:
[----:B------:R-:W0:Y:S01]  /*c680*/  LDCU.64 UR4, c[0x0][0x3c0] ;  /* 0x00007800ff0477ac */ /* 0x000e220008000a00 */
[----:B------:R-:W-:-:S04]  /*c690*/  IADD3 R6, P1, P2, R8, R12, R3 ;  /* 0x0000000c08067210 */ /* 0x000fc80007a3e003 */
[----:B------:R-:W-:Y:S02]  /*c6a0*/  LOP3.LUT R6, RZ, R6, RZ, 0x33, !PT ;  /* 0x00000006ff067212 */ /* 0x000fe400078e33ff */
[----:B------:R-:W-:Y:S02]  /*c6b0*/  IADD3.X R7, PT, PT, R9, RZ, R4, P1, P2 ;  /* 0x000000ff09077210 */ /* 0x000fe40000fe4404 */
[----:B0-----:R-:W-:Y:S02]  /*c6c0*/  IADD3 R10, P1, PT, R6, UR4, RZ ;  /* 0x00000004060a7c10 */ /* 0x001fe4000ff3e0ff */
[----:B------:R-:W-:-:S04]  /*c6d0*/  LOP3.LUT R6, RZ, R7, RZ, 0x33, !PT ;  /* 0x00000007ff067212 */ /* 0x000fc800078e33ff */
[----:B------:R-:W-:-:S07]  /*c6e0*/  IADD3.X R7, PT, PT, R6, UR5, RZ, P1, !PT ;  /* 0x0000000506077c10 */ /* 0x000fce0008ffe4ff */
.L_x_342:
[----:B------:R-:W-:Y:S05]  /*c6f0*/  BSYNC.RECONVERGENT B1 ;  /* 0x0000000000017941 */ /* 0x000fea0003800200 */
.L_x_338:
        /* <DEDUP_REMOVED lines=16> */
.L_x_348:
[----:B------:R-:W-:Y:S05]  /*c800*/  BSYNC.RECONVERGENT B2 ;  /* 0x0000000000027941 */ /* 0x000fea0003800200 */
.L_x_347:
[----:B-----5:R-:W-:Y:S02]  /*c810*/  IADD3 R10, P1, P2, R6, R8, R13 ;  /* 0x00000008060a7210 */ /* 0x020fe40007a3e00d */
[----:B------:R-:W-:-:S04]  /*c820*/  SHF.R.S32.HI R9, RZ, 0x1f, R8 ;  /* 0x0000001fff097819 */ /* 0x000fc80000011408 */
[----:B------:R-:W-:Y:S01]  /*c830*/  IADD3.X R7, PT, PT, R7, R9, R2, P1, P2 ;  /* 0x0000000907077210 */ /* 0x000fe20000fe4402 */
[----:B------:R-:W-:Y:S06]  /*c840*/  BRA `(.L_x_349) ;  /* 0x0000000000407947 */ /* 0x000fec0003800000 */
.L_x_346:
        /* <DEDUP_REMOVED lines=8> */
.L_x_351:
[----:B------:R-:W-:Y:S05]  /*c8d0*/  BSYNC.RECONVERGENT B2 ;  /* 0x0000000000027941 */ /* 0x000fea0003800200 */
.L_x_350:
[----:B------:R-:W0:Y:S01]  /*c8e0*/  LDCU.64 UR4, c[0x0][0x3c0] ;  /* 0x00007800ff0477ac */ /* 0x000e220008000a00 */
[----:B------:R-:W-:-:S04]  /*c8f0*/  IADD3 R6, P1, P2, R8, R12, R3 ;  /* 0x0000000c08067210 */ /* 0x000fc80007a3e003 */
[----:B------:R-:W-:Y:S02]  /*c900*/  LOP3.LUT R6, RZ, R6, RZ, 0x33, !PT ;  /* 0x00000006ff067212 */ /* 0x000fe400078e33ff */
[----:B------:R-:W-:Y:S02]  /*c910*/  IADD3.X R7, PT, PT, R9, RZ, R4, P1, P2 ;  /* 0x000000ff09077210 */ /* 0x000fe40000fe4404 */
[----:B0-----:R-:W-:Y:S02]  /*c920*/  IADD3 R10, P1, PT, R6, UR4, RZ ;  /* 0x00000004060a7c10 */ /* 0x001fe4000ff3e0ff */
[----:B------:R-:W-:-:S04]  /*c930*/  LOP3.LUT R6, RZ, R7, RZ, 0x33, !PT ;  /* 0x00000007ff067212 */ /* 0x000fc800078e33ff */
[----:B------:R-:W-:-:S07]  /*c940*/  IADD3.X R7, PT, PT, R6, UR5, RZ, P1, !PT ;  /* 0x0000000506077c10 */ /* 0x000fce0008ffe4ff */
.L_x_349:
[----:B------:R-:W-:Y:S05]  /*c950*/  BSYNC.RECONVERGENT B1 ;  /* 0x0000000000017941 */ /* 0x000fea0003800200 */
.L_x_345:
        /* <DEDUP_REMOVED lines=16> */
.L_x_355:
[----:B------:R-:W-:Y:S05]  /*ca60*/  BSYNC.RECONVERGENT B2 ;  /* 0x0000000000027941 */ /* 0x000fea0003800200 */
.L_x_354:
[----:B-----5:R-:W-:Y:S02]  /*ca70*/  IADD3 R10, P1, P2, R6, R8, R13 ;  /* 0x00000008060a7210 */ /* 0x020fe40007a3e00d */
[----:B------:R-:W-:-:S04]  /*ca80*/  SHF.R.S32.HI R9, RZ, 0x1f, R8 ;  /* 0x0000001fff097819 */ /* 0x000fc80000011408 */
[----:B------:R-:W-:Y:S01]  /*ca90*/  IADD3.X R7, PT, PT, R7, R9, R2, P1, P2 ;  /* 0x0000000907077210 */ /* 0x000fe20000fe4402 */
[----:B------:R-:W-:Y:S06]  /*caa0*/  BRA `(.L_x_356) ;  /* 0x0000000000407947 */ /* 0x000fec0003800000 */
.L_x_353:
        /* <DEDUP_REMOVED lines=8> */
.L_x_358:
[----:B------:R-:W-:Y:S05]  /*cb30*/  BSYNC.RECONVERGENT B2 ;  /* 0x0000000000027941 */ /* 0x000fea0003800200 */
.L_x_357:
[----:B------:R-:W0:Y:S01]  /*cb40*/  LDCU.64 UR4, c[0x0][0x3c0] ;  /* 0x00007800ff0477ac */ /* 0x000e220008000a00 */
[----:B------:R-:W-:-:S04]  /*cb50*/  IADD3 R6, P1, P2, R8, R12, R3 ;  /* 0x0000000c08067210 */ /* 0x000fc80007a3e003 */
[----:B------:R-:W-:Y:S02]  /*cb60*/  LOP3.LUT R6, RZ, R6, RZ, 0x33, !PT ;  /* 0x00000006ff067212 */ /* 0x000fe400078e33ff */
[----:B------:R-:W-:Y:S02]  /*cb70*/  IADD3.X R7, PT, PT, R9, RZ, R4, P1, P2 ;  /* 0x000000ff09077210 */ /* 0x000fe40000fe4404 */
[----:B0-----:R-:W-:Y:S02]  /*cb80*/  IADD3 R10, P1, PT, R6, UR4, RZ ;  /* 0x00000004060a7c10 */ /* 0x001fe4000ff3e0ff */
[----:B------:R-:W-:-:S04]  /*cb90*/  LOP3.LUT R6, RZ, R7, RZ, 0x33, !PT ;  /* 0x00000007ff067212 */ /* 0x000fc800078e33ff */
[----:B------:R-:W-:-:S07]  /*cba0*/  IADD3.X R7, PT, PT, R6, UR5, RZ, P1, !PT ;  /* 0x0000000506077c10 */ /* 0x000fce0008ffe4ff */
.L_x_356:
[----:B------:R-:W-:Y:S05]  /*cbb0*/  BSYNC.RECONVERGENT B1 ;  /* 0x0000000000017941 */ /* 0x000fea0003800200 */
.L_x_352:
        /* <DEDUP_REMOVED lines=16> */
.L_x_362:
[----:B------:R-:W-:Y:S05]  /*ccc0*/  BSYNC.RECONVERGENT B2 ;  /* 0x0000000000027941 */ /* 0x000fea0003800200 */
.L_x_361:
[----:B-----5:R-:W-:Y:S02]  /*ccd0*/  IADD3 R10, P1, P2, R6, R8, R13 ;  /* 0x00000008060a7210 */ /* 0x020fe40007a3e00d */
[----:B------:R-:W-:-:S04]  /*cce0*/  SHF.R.S32.HI R9, RZ, 0x1f, R8 ;  /* 0x0000001fff097819 */ /* 0x000fc80000011408 */
[----:B------:R-:W-:Y:S01]  /*ccf0*/  IADD3.X R7, PT, PT, R7, R9, R2, P1, P2 ;  /* 0x0000000907077210 */ /* 0x000fe20000fe4402 */
[----:B------:R-:W-:Y:S06]  /*cd00*/  BRA `(.L_x_363) ;  /* 0x0000000000407947 */ /* 0x000fec0003800000 */
.L_x_360:
        /* <DEDUP_REMOVED lines=8> */
.L_x_365:
[----:B------:R-:W-:Y:S05]  /*cd90*/  BSYNC.RECONVERGENT B2 ;  /* 0x0000000000027941 */ /* 0x000fea0003800200 */
.L_x_364:
[----:B------:R-:W0:Y:S01]  /*cda0*/  LDCU.64 UR4, c[0x0][0x3c0] ;  /* 0x00007800ff0477ac */ /* 0x000e220008000a00 */
[----:B------:R-:W-:-:S04]  /*cdb0*/  IADD3 R6, P1, P2, R8, R12, R3 ;  /* 0x0000000c08067210 */ /* 0x000fc80007a3e003 */
[----:B------:R-:W-:Y:S02]  /*cdc0*/  LOP3.LUT R6, RZ, R6, RZ, 0x33, !PT ;  /* 0x00000006ff067212 */ /* 0x000fe400078e33ff */
[----:B------:R-:W-:Y:S02]  /*cdd0*/  IADD3.X R7, PT, PT, R9, RZ, R4, P1, P2 ;  /* 0x000000ff09077210 */ /* 0x000fe40000fe4404 */
[----:B0-----:R-:W-:Y:S02]  /*cde0*/  IADD3 R10, P1, PT, R6, UR4, RZ ;  /* 0x00000004060a7c10 */ /* 0x001fe4000ff3e0ff */
[----:B------:R-:W-:-:S04]  /*cdf0*/  LOP3.LUT R6, RZ, R7, RZ, 0x33, !PT ;  /* 0x00000007ff067212 */ /* 0x000fc800078e33ff */
[----:B------:R-:W-:-:S07]  /*ce00*/  IADD3.X R7, PT, PT, R6, UR5, RZ, P1, !PT ;  /* 0x0000000506077c10 */ /* 0x000fce0008ffe4ff */
.L_x_363:
[----:B------:R-:W-:Y:S05]  /*ce10*/  BSYNC.RECONVERGENT B1 ;  /* 0x0000000000017941 */ /* 0x000fea0003800200 */
.L_x_359:
        /* <DEDUP_REMOVED lines=16> */
.L_x_369:
[----:B------:R-:W-:Y:S05]  /*cf20*/  BSYNC.RECONVERGENT B2 ;  /* 0x0000000000027941 */ /* 0x000fea0003800200 */
.L_x_368:
[----:B-----5:R-:W-:Y:S02]  /*cf30*/  IADD3 R10, P1, P2, R6, R8, R13 ;  /* 0x00000008060a7210 */ /* 0x020fe40007a3e00d */
[----:B------:R-:W-:-:S04]  /*cf40*/  SHF.R.S32.HI R9, RZ, 0x1f, R8 ;  /* 0x0000001fff097819 */ /* 0x000fc80000011408 */
[----:B------:R-:W-:Y:S01]  /*cf50*/  IADD3.X R7, PT, PT, R7, R9, R2, P1, P2 ;  /* 0x0000000907077210 */ /* 0x000fe20000fe4402 */
[----:B------:R-:W-:Y:S06]  /*cf60*/  BRA `(.L_x_370) ;  /* 0x0000000000407947 */ /* 0x000fec0003800000 */
.L_x_367:
        /* <DEDUP_REMOVED lines=8> */
.L_x_372:
[----:B------:R-:W-:Y:S05]  /*cff0*/  BSYNC.RECONVERGENT B2 ;  /* 0x0000000000027941 */ /* 0x000fea0003800200 */
.L_x_371:
[----:B------:R-:W0:Y:S01]  /*d000*/  LDCU.64 UR4, c[0x0][0x3c0] ;  /* 0x00007800ff0477ac */ /* 0x000e220008000a00 */
[----:B------:R-:W-:-:S04]  /*d010*/  IADD3 R6, P1, P2, R8, R12, R3 ;  /* 0x0000000c08067210 */ /* 0x000fc80007a3e003 */
[----:B------:R-:W-:Y:S02]  /*d020*/  LOP3.LUT R6, RZ, R6, RZ, 0x33, !PT ;  /* 0x00000006ff067212 */ /* 0x000fe400078e33ff */
[----:B------:R-:W-:Y:S02]  /*d030*/  IADD3.X R7, PT, PT, R9, RZ, R4, P1, P2 ;  /* 0x000000ff09077210 */ /* 0x000fe40000fe4404 */
[----:B0-----:R-:W-:Y:S02]  /*d040*/  IADD3 R10, P1, PT, R6, UR4, RZ ;  /* 0x00000004060a7c10 */ /* 0x001fe4000ff3e0ff */
[----:B------:R-:W-:-:S04]  /*d050*/  LOP3.LUT R6, RZ, R7, RZ, 0x33, !PT ;  /* 0x00000007ff067212 */ /* 0x000fc800078e33ff */
[----:B------:R-:W-:-:S07]  /*d060*/  IADD3.X R7, PT, PT, R6, UR5, RZ, P1, !PT ;  /* 0x0000000506077c10 */ /* 0x000fce0008ffe4ff */
.L_x_370:
[----:B------:R-:W-:Y:S05]  /*d070*/  BSYNC.RECONVERGENT B1 ;  /* 0x0000000000017941 */ /* 0x000fea0003800200 */
.L_x_366:
        /* <DEDUP_REMOVED lines=16> */
.L_x_376:
[----:B------:R-:W-:Y:S05]  /*d180*/  BSYNC.RECONVERGENT B2 ;  /* 0x0000000000027941 */ /* 0x000fea0003800200 */
.L_x_375:
[----:B-----5:R-:W-:Y:S02]  /*d190*/  IADD3 R10, P1, P2, R6, R8, R13 ;  /* 0x00000008060a7210 */ /* 0x020fe40007a3e00d */
[----:B------:R-:W-:-:S04]  /*d1a0*/  SHF.R.S32.HI R9, RZ, 0x1f, R8 ;  /* 0x0000001fff097819 */ /* 0x000fc80000011408 */
[----:B------:R-:W-:Y:S01]  /*d1b0*/  IADD3.X R7, PT, PT, R7, R9, R2, P1, P2 ;  /* 0x0000000907077210 */ /* 0x000fe20000fe4402 */
[----:B------:R-:W-:Y:S06]  /*d1c0*/  BRA `(.L_x_377) ;  /* 0x0000000000407947 */ /* 0x000fec0003800000 */
.L_x_374:
        /* <DEDUP_REMOVED lines=8> */
.L_x_379:
[----:B------:R-:W-:Y:S05]  /*d250*/  BSYNC.RECONVERGENT B2 ;  /* 0x0000000000027941 */ /* 0x000fea0003800200 */
.L_x_378:
[----:B------:R-:W0:Y:S01]  /*d260*/  LDCU.64 UR4, c[0x0][0x3c0] ;  /* 0x00007800ff0477ac */ /* 0x000e220008000a00 */
[----:B------:R-:W-:-:S04]  /*d270*/  IADD3 R6, P1, P2, R8, R12, R3 ;  /* 0x0000000c08067210 */ /* 0x000fc80007a3e003 */
[----:B------:R-:W-:Y:S02]  /*d280*/  LOP3.LUT R6, RZ, R6, RZ, 0x33, !PT ;  /* 0x00000006ff067212 */ /* 0x000fe400078e33ff */
[----:B------:R-:W-:Y:S02]  /*d290*/  IADD3.X R7, PT, PT, R9, RZ, R4, P1, P2 ;  /* 0x000000ff09077210 */ /* 0x000fe40000fe4404 */
[----:B0-----:R-:W-:Y:S02]  /*d2a0*/  IADD3 R10, P1, PT, R6, UR4, RZ ;  /* 0x00000004060a7c10 */ /* 0x001fe4000ff3e0ff */
[----:B------:R-:W-:-:S04]  /*d2b0*/  LOP3.LUT R6, RZ, R7, RZ, 0x33, !PT ;  /* 0x00000007ff067212 */ /* 0x000fc800078e33ff */
[----:B------:R-:W-:-:S07]  /*d2c0*/  IADD3.X R7, PT, PT, R6, UR5, RZ, P1, !PT ;  /* 0x0000000506077c10 */ /* 0x000fce0008ffe4ff */
.L_x_377:
[----:B------:R-:W-:Y:S05]  /*d2d0*/  BSYNC.RECONVERGENT B1 ;  /* 0x0000000000017941 */ /* 0x000fea0003800200 */
.L_x_373:
        /* <DEDUP_REMOVED lines=16> */
.L_x_383:
[----:B------:R-:W-:Y:S05]  /*d3e0*/  BSYNC.RECONVERGENT B2 ;  /* 0x0000000000027941 */ /* 0x000fea0003800200 */
.L_x_382:
[----:B-----5:R-:W-:Y:S02]  /*d3f0*/  IADD3 R10, P1, P2, R6, R8, R13 ;  /* 0x00000008060a7210 */ /* 0x020fe40007a3e00d */
[----:B------:R-:W-:-:S04]  /*d400*/  SHF.R.S32.HI R9, RZ, 0x1f, R8 ;  /* 0x0000001fff097819 */ /* 0x000fc80000011408 */
[----:B------:R-:W-:Y:S01]  /*d410*/  IADD3.X R7, PT, PT, R7, R9, R2, P1, P2 ;  /* 0x0000000907077210 */ /* 0x000fe20000fe4402 */
[----:B------:R-:W-:Y:S06]  /*d420*/  BRA `(.L_x_384) ;  /* 0x0000000000407947 */ /* 0x000fec0003800000 */
.L_x_381:
        /* <DEDUP_REMOVED lines=8> */
.L_x_386:
[----:B------:R-:W-:Y:S05]  /*d4b0*/  BSYNC.RECONVERGENT B2 ;  /* 0x0000000000027941 */ /* 0x000fea0003800200 */
.L_x_385:
[----:B------:R-:W0:Y:S01]  /*d4c0*/  LDCU.64 UR4, c[0x0][0x3c0] ;  /* 0x00007800ff0477ac */ /* 0x000e220008000a00 */
[----:B------:R-:W-:-:S04]  /*d4d0*/  IADD3 R6, P1, P2, R8, R12, R3 ;  /* 0x0000000c08067210 */ /* 0x000fc80007a3e003 */
[----:B------:R-:W-:Y:S02]  /*d4e0*/  LOP3.LUT R6, RZ, R6, RZ, 0x33, !PT ;  /* 0x00000006ff067212 */ /* 0x000fe400078e33ff */
[----:B------:R-:W-:Y:S02]  /*d4f0*/  IADD3.X R7, PT, PT, R9, RZ, R4, P1, P2 ;  /* 0x000000ff09077210 */ /* 0x000fe40000fe4404 */
[----:B0-----:R-:W-:Y:S02]  /*d500*/  IADD3 R10, P1, PT, R6, UR4, RZ ;  /* 0x00000004060a7c10 */ /* 0x001fe4000ff3e0ff */
[----:B------:R-:W-:-:S04]  /*d510*/  LOP3.LUT R6, RZ, R7, RZ, 0x33, !PT ;  /* 0x00000007ff067212 */ /* 0x000fc800078e33ff */
[----:B------:R-:W-:-:S07]  /*d520*/  IADD3.X R7, PT, PT, R6, UR5, RZ, P1, !PT ;  /* 0x0000000506077c10 */ /* 0x000fce0008ffe4ff */
.L_x_384:
[----:B------:R-:W-:Y:S05]  /*d530*/  BSYNC.RECONVERGENT B1 ;  /* 0x0000000000017941 */ /* 0x000fea0003800200 */
.L_x_380:
        /* <DEDUP_REMOVED lines=16> */
.L_x_390:
[----:B------:R-:W-:Y:S05]  /*d640*/  BSYNC.RECONVERGENT B2 ;  /* 0x0000000000027941 */ /* 0x000fea0003800200 */
.L_x_389:
[----:B-----5:R-:W-:Y:S02]  /*d650*/  IADD3 R10, P1, P2, R6, R8, R13 ;  /* 0x00000008060a7210 */ /* 0x020fe40007a3e00d */
[----:B------:R-:W-:-:S04]  /*d660*/  SHF.R.S32.HI R9, RZ, 0x1f, R8 ;  /* 0x0000001fff097819 */ /* 0x000fc80000011408 */
[----:B------:R-:W-:Y:S01]  /*d670*/  IADD3.X R7, PT, PT, R7, R9, R2, P1, P2 ;  /* 0x0000000907077210 */ /* 0x000fe20000fe4402 */
[----:B------:R-:W-:Y:S06]  /*d680*/  BRA `(.L_x_391) ;  /* 0x0000000000407947 */ /* 0x000fec0003800000 */
.L_x_388:
        /* <DEDUP_REMOVED lines=8> */
.L_x_393:
[----:B------:R-:W-:Y:S05]  /*d710*/  BSYNC.RECONVERGENT B2 ;  /* 0x0000000000027941 */ /* 0x000fea0003800200 */
.L_x_392:
[----:B------:R-:W0:Y:S01]  /*d720*/  LDCU.64 UR4, c[0x0][0x3c0] ;  /* 0x00007800ff0477ac */ /* 0x000e220008000a00 */
[----:B------:R-:W-:-:S04]  /*d730*/  IADD3 R6, P1, P2, R8, R12, R3 ;  /* 0x0000000c08067210 */ /* 0x000fc80007a3e003 */
[----:B------:R-:W-:Y:S02]  /*d740*/  LOP3.LUT R6, RZ, R6, RZ, 0x33, !PT ;  /* 0x00000006ff067212 */ /* 0x000fe400078e33ff */
[----:B------:R-:W-:Y:S02]  /*d750*/  IADD3.X R7, PT, PT, R9, RZ, R4, P1, P2 ;  /* 0x000000ff09077210 */ /* 0x000fe40000fe4404 */
[----:B0-----:R-:W-:Y:S02]  /*d760*/  IADD3 R10, P1, PT, R6, UR4, RZ ;  /* 0x00000004060a7c10 */ /* 0x001fe4000ff3e0ff */
[----:B------:R-:W-:-:S04]  /*d770*/  LOP3.LUT R6, RZ, R7, RZ, 0x33, !PT ;  /* 0x00000007ff067212 */ /* 0x000fc800078e33ff */
[----:B------:R-:W-:-:S07]  /*d780*/  IADD3.X R7, PT, PT, R6, UR5, RZ, P1, !PT ;  /* 0x0000000506077c10 */ /* 0x000fce0008ffe4ff */
.L_x_391:
[----:B------:R-:W-:Y:S05]  /*d790*/  BSYNC.RECONVERGENT B1 ;  /* 0x0000000000017941 */ /* 0x000fea0003800200 */
.L_x_387:
        /* <DEDUP_REMOVED lines=16> */
.L_x_397:
[----:B------:R-:W-:Y:S05]  /*d8a0*/  BSYNC.RECONVERGENT B2 ;  /* 0x0000000000027941 */ /* 0x000fea0003800200 */
.L_x_396:
[----:B-----5:R-:W-:Y:S02]  /*d8b0*/  IADD3 R10, P1, P2, R6, R8, R13 ;  /* 0x00000008060a7210 */ /* 0x020fe40007a3e00d */
[----:B------:R-:W-:-:S04]  /*d8c0*/  SHF.R.S32.HI R9, RZ, 0x1f, R8 ;  /* 0x0000001fff097819 */ /* 0x000fc80000011408 */
[----:B------:R-:W-:Y:S01]  /*d8d0*/  IADD3.X R7, PT, PT, R7, R9, R2, P1, P2 ;  /* 0x0000000907077210 */ /* 0x000fe20000fe4402 */
[----:B------:R-:W-:Y:S06]  /*d8e0*/  BRA `(.L_x_398) ;  /* 0x0000000000407947 */ /* 0x000fec0003800000 */
.L_x_395:
        /* <DEDUP_REMOVED lines=8> */
.L_x_400:
[----:B------:R-:W-:Y:S05]  /*d970*/  BSYNC.RECONVERGENT B2 ;  /* 0x0000000000027941 */ /* 0x000fea0003800200 */
.L_x_399:
[----:B------:R-:W0:Y:S01]  /*d980*/  LDCU.64 UR4, c[0x0][0x3c0] ;  /* 0x00007800ff0477ac */ /* 0x000e220008000a00 */
[----:B------:R-:W-:-:S04]  /*d990*/  IADD3 R6, P1, P2, R8, R12, R3 ;  /* 0x0000000c08067210 */ /* 0x000fc80007a3e003 */
[----:B------:R-:W-:Y:S02]  /*d9a0*/  LOP3.LUT R6, RZ, R6, RZ, 0x33, !PT ;  /* 0x00000006ff067212 */ /* 0x000fe400078e33ff */
[----:B------:R-:W-:Y:S02]  /*d9b0*/  IADD3.X R7, PT, PT, R9, RZ, R4, P1, P2 ;  /* 0x000000ff09077210 */ /* 0x000fe40000fe4404 */
[----:B0-----:R-:W-:Y:S02]  /*d9c0*/  IADD3 R10, P1, PT, R6, UR4, RZ ;  /* 0x00000004060a7c10 */ /* 0x001fe4000ff3e0ff */
[----:B------:R-:W-:-:S04]  /*d9d0*/  LOP3.LUT R6, RZ, R7, RZ, 0x33, !PT ;  /* 0x00000007ff067212 */ /* 0x000fc800078e33ff */
[----:B------:R-:W-:-:S07]  /*d9e0*/  IADD3.X R7, PT, PT, R6, UR5, RZ, P1, !PT ;  /* 0x0000000506077c10 */ /* 0x000fce0008ffe4ff */
.L_x_398:
[----:B------:R-:W-:Y:S05]  /*d9f0*/  BSYNC.RECONVERGENT B1 ;  /* 0x0000000000017941 */ /* 0x000fea0003800200 */
.L_x_394:
        /* <DEDUP_REMOVED lines=16> */
.L_x_404:
[----:B------:R-:W-:Y:S05]  /*db00*/  BSYNC.RECONVERGENT B2 ;  /* 0x0000000000027941 */ /* 0x000fea0003800200 */
.L_x_403:
[----:B-----5:R-:W-:Y:S02]  /*db10*/  IADD3 R10, P1, P2, R6, R8, R13 ;  /* 0x00000008060a7210 */ /* 0x020fe40007a3e00d */
[----:B------:R-:W-:-:S04]  /*db20*/  SHF.R.S32.HI R9, RZ, 0x1f, R8 ;  /* 0x0000001fff097819 */ /* 0x000fc80000011408 */
[----:B------:R-:W-:Y:S01]  /*db30*/  IADD3.X R7, PT, PT, R7, R9, R2, P1, P2 ;  /* 0x0000000907077210 */ /* 0x000fe20000fe4402 */
[----:B------:R-:W-:Y:S06]  /*db40*/  BRA `(.L_x_405) ;  /* 0x0000000000407947 */ /* 0x000fec0003800000 */
.L_x_402:
        /* <DEDUP_REMOVED lines=8> */
.L_x_407:
[----:B------:R-:W-:Y:S05]  /*dbd0*/  BSYNC.RECONVERGENT B2 ;  /* 0x0000000000027941 */ /* 0x000fea0003800200 */
.L_x_406:
[----:B------:R-:W0:Y:S01]  /*dbe0*/  LDCU.64 UR4, c[0x0][0x3c0] ;  /* 0x00007800ff0477ac */ /* 0x000e220008000a00 */
[----:B------:R-:W-:-:S04]  /*dbf0*/  IADD3 R6, P1, P2, R8, R12, R3 ;  /* 0x0000000c08067210 */ /* 0x000fc80007a3e003 */
[----:B------:R-:W-:Y:S02]  /*dc00*/  LOP3.LUT R6, RZ, R6, RZ, 0x33, !PT ;  /* 0x00000006ff067212 */ /* 0x000fe400078e33ff */
[----:B------:R-:W-:Y:S02]  /*dc10*/  IADD3.X R7, PT, PT, R9, RZ, R4, P1, P2 ;  /* 0x000000ff09077210 */ /* 0x000fe40000fe4404 */
[----:B0-----:R-:W-:Y:S02]  /*dc20*/  IADD3 R10, P1, PT, R6, UR4, RZ ;  /* 0x00000004060a7c10 */ /* 0x001fe4000ff3e0ff */
[----:B------:R-:W-:-:S04]  /*dc30*/  LOP3.LUT R6, RZ, R7, RZ, 0x33, !PT ;  /* 0x00000007ff067212 */ /* 0x000fc800078e33ff */
[----:B------:R-:W-:-:S07]  /*dc40*/  IADD3.X R7, PT, PT, R6, UR5, RZ, P1, !PT ;  /* 0x0000000506077c10 */ /* 0x000fce0008ffe4ff */
.L_x_405:
[----:B------:R-:W-:Y:S05]  /*dc50*/  BSYNC.RECONVERGENT B1 ;  /* 0x0000000000017941 */ /* 0x000fea0003800200 */
.L_x_401:
        /* <DEDUP_REMOVED lines=16> */
.L_x_411:
[----:B------:R-:W-:Y:S05]  /*dd60*/  BSYNC.RECONVERGENT B2 ;  /* 0x0000000000027941 */ /* 0x000fea0003800200 */
.L_x_410:
[----:B-----5:R-:W-:Y:S02]  /*dd70*/  IADD3 R13, P1, P2, R6, R15, R13 ;  /* 0x0000000f060d7210 */ /* 0x020fe40007a3e00d */
[----:B------:R-:W-:-:S04]  /*dd80*/  SHF.R.S32.HI R15, RZ, 0x1f, R15 ;  /* 0x0000001fff0f7819 */ /* 0x000fc8000001140f */
[----:B------:R-:W-:Y:S01]  /*dd90*/  IADD3.X R0, PT, PT, R7, R15, R2, P1, P2 ;  /* 0x0000000f07007210 */ /* 0x000fe20000fe4402 */
[----:B------:R-:W-:Y:S06]  /*dda0*/  BRA `(.L_x_412) ;  /* 0x0000000000447947 */ /* 0x000fec0003800000 */
.L_x_409:
        /* <DEDUP_REMOVED lines=9> */
.L_x_414:
[----:B------:R-:W-:Y:S05]  /*de40*/  BSYNC.RECONVERGENT B2 ;  /* 0x0000000000027941 */ /* 0x000fea0003800200 */
.L_x_413:
[----:B------:R-:W0:Y:S01]  /*de50*/  LDCU.64 UR4, c[0x0][0x3c0] ;  /* 0x00007800ff0477ac */ /* 0x000e220008000a00 */
[----:B------:R-:W-:-:S04]  /*de60*/  IADD3 R0, P1, P2, R0, R8, R3 ;  /* 0x0000000800007210 */ /* 0x000fc80007a3e003 */
[----:B------:R-:W-:Y:S02]  /*de70*/  LOP3.LUT R0, RZ, R0, RZ, 0x33, !PT ;  /* 0x00000000ff007212 */ /* 0x000fe400078e33ff */
[----:B------:R-:W-:Y:S02]  /*de80*/  IADD3.X R4, PT, PT, R9, RZ, R4, P1, P2 ;  /* 0x000000ff09047210 */ /* 0x000fe40000fe4404 */
[----:B0-----:R-:W-:Y:S02]  /*de90*/  IADD3 R13, P1, PT, R0, UR4, RZ ;  /* 0x00000004000d7c10 */ /* 0x001fe4000ff3e0ff */
[----:B------:R-:W-:-:S04]  /*dea0*/  LOP3.LUT R0, RZ, R4, RZ, 0x33, !PT ;  /* 0x00000004ff007212 */ /* 0x000fc800078e33ff */
[----:B------:R-:W-:-:S07]  /*deb0*/  IADD3.X R0, PT, PT, R0, UR5, RZ, P1, !PT ;  /* 0x0000000500007c10 */ /* 0x000fce0008ffe4ff */
.L_x_412:
[----:B------:R-:W-:Y:S05]  /*dec0*/  BSYNC.RECONVERGENT B1 ;  /* 0x0000000000017941 */ /* 0x000fea0003800200 */
.L_x_408:
[----:B------:R-:W-:-:S13]  /*ded0*/  ISETP.GE.AND P2, PT, R8, R43, PT ;  /* 0x0000002b0800720c */ /* 0x000fda0003f46270 */
[----:B------:R-:W0:Y:S01]  /*dee0*/  @!P2 LDS R5, [R5+0x4780] ;  /* 0x004780000505a984 */ /* 0x000e220000000800 */
[----:B------:R-:W1:Y:S02]  /*def0*/  @!P2 LDC.64 R2, c[0x0][0x390] ;  /* 0x0000e400ff02ab82 */ /* 0x000e640000000a00 */
[----:B-1----:R-:W-:-:S04]  /*df00*/  @!P2 LEA R2, P1, R13, R2, 0x2 ;  /* 0x000000020d02a211 */ /* 0x002fc800078210ff */
[----:B------:R-:W-:-:S05]  /*df10*/  @!P2 LEA.HI.X R3, R13, R3, R0, 0x2, P1 ;  /* 0x000000030d03a211 */ /* 0x000fca00008f1400 */
[----:B0-----:R0:W-:Y:S04]  /*df20*/  @!P2 STG.E desc[UR8][R2.64], R5 ;  /* 0x000000050200a986 */ /* 0x0011e8000c101908 */
.L_x_305:
[----:B------:R-:W-:Y:S05]  /*df30*/  BSYNC.RECONVERGENT B0 ;  /* 0x0000000000007941 */ /* 0x000fea0003800200 */
.L_x_207:
[----:B------:R-:W2:Y:S02]  /*df40*/  S2R R0, SR_TID.X ;  /* 0x0000000000007919 */ /* 0x000ea40000002100 */
[----:B--2---:R-:W-:-:S13]  /*df50*/  ISETP.NE.AND P1, PT, R0, RZ, PT ;  /* 0x000000ff0000720c */ /* 0x004fda0003f25270 */
[----:B------:R-:W-:Y:S05]  /*df60*/  @P1 EXIT ;  /* 0x000000000000194d */ /* 0x000fea0003800000 */
[----:B------:R-:W2:Y:S02]  /*df70*/  LDCU.U8 UR4, c[0x0][0x3b9] ;  /* 0x00007720ff0477ac */ /* 0x000ea40008000000 */
[----:B--2---:R-:W-:-:S09]  /*df80*/  UISETP.NE.AND UP0, UPT, UR4, URZ, UPT ;  /* 0x000000ff0400728c */ /* 0x004fd2000bf05270 */
[----:B------:R-:W-:Y:S05]  /*df90*/  BRA.U !UP0, `(.L_x_415) ;  /* 0x00000001082c7547 */ /* 0x000fea000b800000 */
[----:B01----:R-:W0:Y:S01]  /*dfa0*/  LDC.64 R4, c[0x0][0x398] ;  /* 0x0000e600ff047b82 */ /* 0x003e220000000a00 */
[----:B------:R-:W-:Y:S01]  /*dfb0*/  BSSY.RECONVERGENT B0, `(.L_x_416) ;  /* 0x0000005000007945 */ /* 0x000fe20003800200 */
[----:B------:R-:W-:-:S03]  /*dfc0*/  CS2R R2, SRZ ;  /* 0x0000000000027805 */ /* 0x000fc6000001ff00 */
[----:B------:R-:W-:Y:S05]  /*dfd0*/  @P0 BRA `(.L_x_417) ;  /* 0x0000000000080947 */ /* 0x000fea0003800000 */
[----:B------:R-:W1:Y:S02]  /*dfe0*/  LDC.64 R2, c[0x0][0x3d0] ;  /* 0x0000f400ff027b82 */ /* 0x000e640000000a00 */
[----:B-1----:R-:W5:Y:S02]  /*dff0*/  LDG.E.64 R2, desc[UR8][R2.64] ;  /* 0x0000000802027981 */ /* 0x002f64000c1e1b00 */
.L_x_417:
[----:B------:R-:W-:Y:S05]  /*e000*/  BSYNC.RECONVERGENT B0 ;  /* 0x0000000000007941 */ /* 0x000fea0003800200 */
.L_x_416:
[----:B-----5:R-:W-:-:S04]  /*e010*/  IADD3 R2, P0, PT, R14, R2, RZ ;  /* 0x000000020e027210 */ /* 0x020fc80007f1e0ff */
[----:B------:R-:W-:-:S05]  /*e020*/  LEA.HI.X.SX32 R3, R14, R3, 0x1, P0 ;  /* 0x000000030e037211 */ /* 0x000fca00000f0eff */
[----:B0-----:R-:W-:Y:S01]  /*e030*/  STG.E.64 desc[UR8][R4.64], R2 ;  /* 0x0000000204007986 */ /* 0x001fe2000c101b08 */
[----:B------:R-:W-:Y:S05]  /*e040*/  EXIT ;  /* 0x000000000000794d */ /* 0x000fea0003800000 */
.L_x_415:
[----:B01----:R-:W0:Y:S01]  /*e050*/  LDC.64 R4, c[0x0][0x3d8] ;  /* 0x0000f600ff047b82 */ /* 0x003e220000000a00 */
[----:B------:R-:W-:Y:S01]  /*e060*/  BSSY.RECONVERGENT B0, `(.L_x_418) ;  /* 0x0000005000007945 */ /* 0x000fe20003800200 */
[----:B------:R-:W-:-:S03]  /*e070*/  CS2R R2, SRZ ;  /* 0x0000000000027805 */ /* 0x000fc6000001ff00 */
[----:B------:R-:W-:Y:S05]  /*e080*/  @P0 BRA `(.L_x_419) ;  /* 0x0000000000080947 */ /* 0x000fea0003800000 */
[----:B------:R-:W1:Y:S02]  /*e090*/  LDC.64 R2, c[0x0][0x3d0] ;  /* 0x0000f400ff027b82 */ /* 0x000e640000000a00 */
[----:B-1----:R-:W5:Y:S02]  /*e0a0*/  LDG.E.64 R2, desc[UR8][R2.64] ;  /* 0x0000000802027981 */ /* 0x002f64000c1e1b00 */
.L_x_419:
[----:B------:R-:W-:Y:S05]  /*e0b0*/  BSYNC.RECONVERGENT B0 ;  /* 0x0000000000007941 */ /* 0x000fea0003800200 */
.L_x_418:
[----:B-----5:R-:W-:-:S04]  /*e0c0*/  IADD3 R2, P0, PT, R14, R2, RZ ;  /* 0x000000020e027210 */ /* 0x020fc80007f1e0ff */
[----:B------:R-:W-:-:S05]  /*e0d0*/  LEA.HI.X.SX32 R3, R14, R3, 0x1, P0 ;  /* 0x000000030e037211 */ /* 0x000fca00000f0eff */
[----:B0-----:R-:W-:Y:S01]  /*e0e0*/  STG.E.64 desc[UR8][R4.64], R2 ;  /* 0x0000000204007986 */ /* 0x001fe2000c101b08 */
[----:B------:R-:W-:Y:S05]  /*e0f0*/  EXIT ;  /* 0x000000000000794d */ /* 0x000fea0003800000 */
.L_x_99:
[----:B------:R-:W-:Y:S01]  /*e100*/  BSSY B0, `(.L_x_420) ;  /* 0x0000006000007945 */ /* 0x000fe20003800000 */
[----:B------:R-:W-:Y:S01]  /*e110*/  PLOP3.LUT P0, PT, P0, PT, PT, 0x8, 0x80 ;  /* 0x000000000080781c */ /* 0x000fe2000070e170 */
[----:B------:R-:W-:-:S12]  /*e120*/  IMAD.MOV.U32 R14, RZ, RZ, -0x1 ;  /* 0xffffffffff0e7424 */ /* 0x000fd800078e00ff */
[----:B-----5:R-:W-:Y:S05]  /*e130*/  WARPSYNC.COLLECTIVE R14, `(.L_x_421) ;  /* 0x000000000e087348 */ /* 0x020fea0003c00000 */
[----:B------:R-:W-:Y:S01]  /*e140*/  VOTE.ANY P0, P0 ;  /* 0x0000000000ff7806 */ /* 0x000fe20000000100 */
[----:B-----5:R-:W-:-:S12]  /*e150*/  ENDCOLLECTIVE ;  /* 0x000000000000791b */ /* 0x020fd80003800000 */
.L_x_421:
[----:B------:R-:W-:Y:S05]  /*e160*/  BSYNC B0 ;  /* 0x0000000000007941 */ /* 0x000fea0003800000 */
.L_x_420:
[----:B------:R-:W-:Y:S05]  /*e170*/  BRA `(.L_x_422) ;  /* 0xffffff5400cc7947 */ /* 0x000fea000383ffff */
.L_x_101:
[----:B------:R-:W-:Y:S01]  /*e180*/  BSSY B0, `(.L_x_423) ;  /* 0x0000006000007945 */ /* 0x000fe20003800000 */
[----:B------:R-:W-:Y:S01]  /*e190*/  PLOP3.LUT P0, PT, P0, PT, PT, 0x8, 0x80 ;  /* 0x000000000080781c */ /* 0x000fe2000070e170 */
[----:B------:R-:W-:-:S12]  /*e1a0*/  IMAD.MOV.U32 R14, RZ, RZ, -0x1 ;  /* 0xffffffffff0e7424 */ /* 0x000fd800078e00ff */
[----:B-----5:R-:W-:Y:S05]  /*e1b0*/  WARPSYNC.COLLECTIVE R14, `(.L_x_424) ;  /* 0x000000000e087348 */ /* 0x020fea0003c00000 */
[----:B------:R-:W-:Y:S01]  /*e1c0*/  VOTE.ANY P0, P0 ;  /* 0x0000000000ff7806 */ /* 0x000fe20000000100 */
[----:B-----5:R-:W-:-:S12]  /*e1d0*/  ENDCOLLECTIVE ;  /* 0x000000000000791b */ /* 0x020fd80003800000 */
.L_x_424:
[----:B------:R-:W-:Y:S05]  /*e1e0*/  BSYNC B0 ;  /* 0x0000000000007941 */ /* 0x000fea0003800000 */
.L_x_423:
[----:B------:R-:W-:Y:S05]  /*e1f0*/  BRA `(.L_x_425) ;  /* 0xffffff5800287947 */ /* 0x000fea000383ffff */
.L_x_103:
[----:B------:R-:W0:Y:S01]  /*e200*/  S2R R23, SR_GEMASK ;  /* 0x0000000000177919 */ /* 0x000e220000003c00 */
[----:B------:R-:W-:Y:S01]  /*e210*/  BSSY B0, `(.L_x_426) ;  /* 0x0000006000007945 */ /* 0x000fe20003800000 */
[----:B------:R-:W-:Y:S01]  /*e220*/  PLOP3.LUT P1, PT, P0, PT, PT, 0x8, 0x80 ;  /* 0x000000000080781c */ /* 0x000fe2000072e170 */
[----:B------:R-:W-:-:S12]  /*e230*/  IMAD.MOV.U32 R14, RZ, RZ, -0x1 ;  /* 0xffffffffff0e7424 */ /* 0x000fd800078e00ff */
[----:B0----5:R-:W-:Y:S05]  /*e240*/  WARPSYNC.COLLECTIVE R14, `(.L_x_427) ;  /* 0x000000000e087348 */ /* 0x021fea0003c00000 */
[----:B------:R-:W-:Y:S01]  /*e250*/  VOTE.ANY R14, PT, P1 ;  /* 0x00000000000e7806 */ /* 0x000fe200008e0100 */
[----:B0----5:R-:W-:Y:S06]  /*e260*/  ENDCOLLECTIVE ;  /* 0x000000000000791b */ /* 0x021fec0003800000 */
.L_x_427:
[----:B------:R-:W-:Y:S05]  /*e270*/  BSYNC B0 ;  /* 0x0000000000007941 */ /* 0x000fea0003800000 */
.L_x_426:
[----:B------:R-:W-:Y:S01]  /*e280*/  LOP3.LUT R14, R14, 0x80000000, R23, 0xec, !PT ;  /* 0x800000000e0e7812 */ /* 0x000fe200078eec17 */
[----:B------:R-:W-:Y:S01]  /*e290*/  VIADD R45, R42, 0x2 ;  /* 0x000000022a2d7836 */ /* 0x000fe20000000000 */
[----:B------:R-:W-:Y:S01]  /*e2a0*/  ISETP.NE.AND P0, PT, R12, 0x65, PT ;  /* 0x000000650c00780c */ /* 0x000fe20003f05270 */
[----:B------:R-:W-:Y:S02]  /*e2b0*/  VIADD R44, R42, 0x4 ;  /* 0x000000042a2c7836 */ /* 0x000fe40000000000 */
[----:B------:R-:W-:Y:S02]  /*e2c0*/  VIADD R17, R14, 0xffffffff ;  /* 0xffffffff0e117836 */ /* 0x000fe40000000000 */
[----:B------:R-:W-:-:S03]  /*e2d0*/  VIADD R43, R42, 0x8 ;  /* 0x000000082a2b7836 */ /* 0x000fc60000000000 */
[----:B------:R-:W-:Y:S01]  /*e2e0*/  LOP3.LUT R52, R14, R17, RZ, 0xc, !PT ;  /* 0x000000110e347212 */ /* 0x000fe200078e0cff */
[----:B------:R-:W-:Y:S02]  /*e2f0*/  IMAD.MOV.U32 R17, RZ, RZ, 0x1 ;  /* 0x00000001ff117424 */ /* 0x000fe400078e00ff */
[----:B------:R-:W-:-:S03]  /*e300*/  IMAD.MOV.U32 R14, RZ, RZ, -0x1 ;  /* 0xffffffffff0e7424 */ /* 0x000fc600078e00ff */
[----:B------:R-:W0:Y:S02]  /*e310*/  POPC R52, R52 ;  /* 0x0000003400347309 */ /* 0x000e240000000000 */
[----:B0-----:R-:W-:-:S07]  /*e320*/  IMAD.MOV.U32 R16, RZ, RZ, R52 ;  /* 0x000000ffff107224 */ /* 0x001fce00078e0034 */
[----:B------:R-:W-:Y:S05]  /*e330*/  WARPSYNC.COLLECTIVE R14, `(.L_x_428) ;  /* 0x000000000e087348 */ /* 0x000fea0003c00000 */
[----:B------:R0:W1:Y:S02]  /*e340*/  SHFL.DOWN P1, R18, R13, R17, R16 ;  /* 0x080000110d127389 */ /* 0x0000640000020010 */
[----:B01----:R-:W-:Y:S05]  /*e350*/  ENDCOLLECTIVE ;  /* 0x000000000000791b */ /* 0x003fea0003800000 */
.L_x_428:
[----:B------:R-:W-:Y:S01]  /*e360*/  IMAD.MOV.U32 R17, RZ, RZ, 0x2 ;  /* 0x00000002ff117424 */ /* 0x000fe200078e00ff */
[----:B------:R-:W-:-:S04]  /*e370*/  ISETP.GE.AND P1, PT, R42, R52, PT ;  /* 0x000000342a00720c */ /* 0x000fc80003f26270 */
[----:B------:R-:W-:-:S05]  /*e380*/  SEL R18, R18, RZ, !P1 ;  /* 0x000000ff12127207 */ /* 0x000fca0004800000 */
[----:B------:R-:W-:-:S04]  /*e390*/  IMAD.IADD R19, R18, 0x1, R13 ;  /* 0x0000000112137824 */ /* 0x000fc800078e020d */
[----:B------:R-:W-:-:S07]  /*e3a0*/  IMAD.MOV.U32 R13, RZ, RZ, R19 ;  /* 0x000000ffff0d7224 */ /* 0x000fce00078e0013 */
[----:B------:R-:W-:Y:S05]  /*e3b0*/  WARPSYNC.COLLECTIVE R14, `(.L_x_429) ;  /* 0x000000000e087348 */ /* 0x000fea0003c00000 */
[----:B------:R0:W1:Y:S02]  /*e3c0*/  SHFL.DOWN P1, R18, R13, R17, R16 ;  /* 0x080000110d127389 */ /* 0x0000640000020010 */
[----:B01----:R-:W-:Y:S05]  /*e3d0*/  ENDCOLLECTIVE ;  /* 0x000000000000791b */ /* 0x003fea0003800000 */
.L_x_429:
[----:B------:R-:W-:Y:S01]  /*e3e0*/  IMAD.MOV.U32 R17, RZ, RZ, 0x4 ;  /* 0x00000004ff117424 */ /* 0x000fe200078e00ff */
[----:B------:R-:W-:-:S04]  /*e3f0*/  ISETP.GT.AND P1, PT, R45, R52, PT ;  /* 0x000000342d00720c */ /* 0x000fc80003f24270 */
[----:B------:R-:W-:-:S05]  /*e400*/  SEL R18, R18, RZ, !P1 ;  /* 0x000000ff12127207 */ /* 0x000fca0004800000 */
[----:B------:R-:W-:-:S04]  /*e410*/  IMAD.IADD R47, R19, 0x1, R18 ;  /* 0x00000001132f7824 */ /* 0x000fc800078e0212 */
[----:B------:R-:W-:-:S07]  /*e420*/  IMAD.MOV.U32 R13, RZ, RZ, R47 ;  /* 0x000000ffff0d7224 */ /* 0x000fce00078e002f */
[----:B------:R-:W-:Y:S05]  /*e430*/  WARPSYNC.COLLECTIVE R14, `(.L_x_430) ;  /* 0x000000000e087348 */ /* 0x000fea0003c00000 */
[----:B------:R0:W1:Y:S02]  /*e440*/  SHFL.DOWN P1, R18, R13, R17, R16 ;  /* 0x080000110d127389 */ /* 0x0000640000020010 */
[----:B01----:R-:W-:Y:S05]  /*e450*/  ENDCOLLECTIVE ;  /* 0x000000000000791b */ /* 0x003fea0003800000 */
.L_x_430:
[----:B------:R-:W-:Y:S01]  /*e460*/  IMAD.MOV.U32 R17, RZ, RZ, 0x8 ;  /* 0x00000008ff117424 */ /* 0x000fe200078e00ff */
[----:B------:R-:W-:-:S04]  /*e470*/  ISETP.GT.AND P1, PT, R44, R52, PT ;  /* 0x000000342c00720c */ /* 0x000fc80003f24270 */
[----:B------:R-:W-:-:S05]  /*e480*/  SEL R18, R18, RZ, !P1 ;  /* 0x000000ff12127207 */ /* 0x000fca0004800000 */
[----:B------:R-:W-:Y:S02]  /*e490*/  IMAD.IADD R51, R47, 0x1, R18 ;  /* 0x000000012f337824 */ /* 0x000fe400078e0212 */
[----:B------:R-:W-:Y:S02]  /*e4a0*/  VIADD R47, R42, 0x10 ;  /* 0x000000102a2f7836 */ /* 0x000fe40000000000 */
[----:B------:R-:W-:-:S07]  /*e4b0*/  IMAD.MOV.U32 R13, RZ, RZ, R51 ;  /* 0x000000ffff0d7224 */ /* 0x000fce00078e0033 */
[----:B------:R-:W-:Y:S05]  /*e4c0*/  WARPSYNC.COLLECTIVE R14, `(.L_x_431) ;  /* 0x000000000e087348 */ /* 0x000fea0003c00000 */
[----:B------:R0:W1:Y:S02]  /*e4d0*/  SHFL.DOWN P1, R18, R13, R17, R16 ;  /* 0x080000110d127389 */ /* 0x0000640000020010 */
[----:B01----:R-:W-:Y:S05]  /*e4e0*/  ENDCOLLECTIVE ;  /* 0x000000000000791b */ /* 0x003fea0003800000 */
.L_x_431:
        /* <DEDUP_REMOVED lines=8> */
.L_x_432:
[----:B------:R-:W-:Y:S05]  /*e570*/  WARPSYNC.COLLECTIVE R14, `(.L_x_433) ;  /* 0x000000000e087348 */ /* 0x000fea0003c00000 */
[----:B------:R-:W-:Y:S01]  /*e580*/  VOTE.ALL P0, P0 ;  /* 0x0000000000ff7806 */ /* 0x000fe20000000000 */
[----:B------:R-:W-:-:S12]  /*e590*/  ENDCOLLECTIVE ;  /* 0x000000000000791b */ /* 0x000fd80003800000 */
.L_x_433:
[----:B------:R-:W-:-:S04]  /*e5a0*/  ISETP.GT.AND P1, PT, R47, R52, PT ;  /* 0x000000342f00720c */ /* 0x000fc80003f24270 */
[----:B------:R-:W-:-:S05]  /*e5b0*/  SEL R18, R18, RZ, !P1 ;  /* 0x000000ff12127207 */ /* 0x000fca0004800000 */
[----:B------:R-:W-:Y:S02]  /*e5c0*/  IMAD.IADD R46, R19, 0x1, R18 ;  /* 0x00000001132e7824 */ /* 0x000fe400078e0212 */
[----:B------:R-:W0:Y:S02]  /*e5d0*/  LDC.64 R18, c[0x0][0x3a0] ;  /* 0x0000e800ff127b82 */ /* 0x000e240000000a00 */
[----:B0-----:R-:W-:-:S05]  /*e5e0*/  IADD3 R50, P1, PT, R18, 0x100, RZ ;  /* 0x0000010012327810 */ /* 0x001fca0007f3e0ff */
[----:B------:R-:W-:Y:S01]  /*e5f0*/  IMAD.X R51, RZ, RZ, R19, P1 ;  /* 0x000000ffff337224 */ /* 0x000fe200008e0613 */
[----:B------:R-:W-:Y:S07]  /*e600*/  BRA `(.L_x_434) ;  /* 0xffffff5400c07947 */ /* 0x000fee000383ffff */
.L_x_105:
[----:B------:R-:W-:Y:S01]  /*e610*/  BSSY B0, `(.L_x_435) ;  /* 0x0000006000007945 */ /* 0x000fe20003800000 */
[----:B------:R-:W-:Y:S01]  /*e620*/  PLOP3.LUT P0, PT, P0, PT, PT, 0x8, 0x80 ;  /* 0x000000000080781c */ /* 0x000fe2000070e170 */
[----:B------:R-:W-:-:S12]  /*e630*/  IMAD.MOV.U32 R14, RZ, RZ, -0x1 ;  /* 0xffffffffff0e7424 */ /* 0x000fd800078e00ff */
[----:B-----5:R-:W-:Y:S05]  /*e640*/  WARPSYNC.COLLECTIVE R14, `(.L_x_436) ;  /* 0x000000000e087348 */ /* 0x020fea0003c00000 */
[----:B------:R-:W-:Y:S01]  /*e650*/  VOTE.ANY P0, P0 ;  /* 0x0000000000ff7806 */ /* 0x000fe20000000100 */
[----:B-----5:R-:W-:-:S12]  /*e660*/  ENDCOLLECTIVE ;  /* 0x000000000000791b */ /* 0x020fd80003800000 */
.L_x_436:
[----:B------:R-:W-:Y:S05]  /*e670*/  BSYNC B0 ;  /* 0x0000000000007941 */ /* 0x000fea0003800000 */
.L_x_435:
[----:B------:R-:W-:Y:S05]  /*e680*/  BRA `(.L_x_437) ;  /* 0xffffff5400c87947 */ /* 0x000fea000383ffff */
.L_x_107:
[----:B------:R-:W-:Y:S01]  /*e690*/  BSSY B0, `(.L_x_438) ;  /* 0x0000006000007945 */ /* 0x000fe20003800000 */
[----:B------:R-:W-:Y:S01]  /*e6a0*/  PLOP3.LUT P0, PT, P0, PT, PT, 0x8, 0x80 ;  /* 0x000000000080781c */ /* 0x000fe2000070e170 */
[----:B------:R-:W-:-:S12]  /*e6b0*/  IMAD.MOV.U32 R14, RZ, RZ, -0x1 ;  /* 0xffffffffff0e7424 */ /* 0x000fd800078e00ff */
[----:B-----5:R-:W-:Y:S05]  /*e6c0*/  WARPSYNC.COLLECTIVE R14, `(.L_x_439) ;  /* 0x000000000e087348 */ /* 0x020fea0003c00000 */
[----:B------:R-:W-:Y:S01]  /*e6d0*/  VOTE.ANY P0, P0 ;  /* 0x0000000000ff7806 */ /* 0x000fe20000000100 */
[----:B-----5:R-:W-:-:S12]  /*e6e0*/  ENDCOLLECTIVE ;  /* 0x000000000000791b */ /* 0x020fd80003800000 */
.L_x_439:
[----:B------:R-:W-:Y:S05]  /*e6f0*/  BSYNC B0 ;  /* 0x0000000000007941 */ /* 0x000fea0003800000 */
.L_x_438:
[----:B------:R-:W-:Y:S05]  /*e700*/  BRA `(.L_x_440) ;  /* 0xffffff5800247947 */ /* 0x000fea000383ffff */
.L_x_109:
[----:B------:R-:W-:Y:S01]  /*e710*/  BSSY B0, `(.L_x_441) ;  /* 0x0000006000007945 */ /* 0x000fe20003800000 */
[----:B------:R-:W-:Y:S01]  /*e720*/  PLOP3.LUT P1, PT, P0, PT, PT, 0x8, 0x80 ;  /* 0x000000000080781c */ /* 0x000fe2000072e170 */
[----:B------:R-:W-:-:S12]  /*e730*/  IMAD.MOV.U32 R14, RZ, RZ, -0x1 ;  /* 0xffffffffff0e7424 */ /* 0x000fd800078e00ff */
[----:B-----5:R-:W-:Y:S05]  /*e740*/  WARPSYNC.COLLECTIVE R14, `(.L_x_442) ;  /* 0x000000000e087348 */ /* 0x020fea0003c00000 */
[----:B------:R-:W-:Y:S01]  /*e750*/  VOTE.ANY R14, PT, P1 ;  /* 0x00000000000e7806 */ /* 0x000fe200008e0100 */
[----:B-----5:R-:W-:Y:S06]  /*e760*/  ENDCOLLECTIVE ;  /* 0x000000000000791b */ /* 0x020fec0003800000 */
.L_x_442:
[----:B------:R-:W-:Y:S05]  /*e770*/  BSYNC B0 ;  /* 0x0000000000007941 */ /* 0x000fea0003800000 */
.L_x_441:
[----:B------:R-:W-:Y:S01]  /*e780*/  LOP3.LUT R14, R14, 0x80000000, R23, 0xec, !PT ;  /* 0x800000000e0e7812 */ /* 0x000fe200078eec17 */
[----:B------:R-:W-:-:S04]  /*e790*/  VIADD R21, R21, 0xffffffe0 ;  /* 0xffffffe015157836 */ /* 0x000fc80000000000 */
[----:B------:R-:W-:-:S05]  /*e7a0*/  VIADD R17, R14, 0xffffffff ;  /* 0xffffffff0e117836 */ /* 0x000fca0000000000 */
[----:B------:R-:W-:Y:S01]  /*e7b0*/  LOP3.LUT R52, R14, R17, RZ, 0xc, !PT ;  /* 0x000000110e347212 */ /* 0x000fe200078e0cff */
[----:B------:R-:W-:Y:S02]  /*e7c0*/  IMAD.MOV.U32 R17, RZ, RZ, 0x1 ;  /* 0x00000001ff117424 */ /* 0x000fe400078e00ff */
[----:B------:R-:W-:Y:S01]  /*e7d0*/  IMAD.MOV.U32 R14, RZ, RZ, -0x1 ;  /* 0xffffffffff0e7424 */ /* 0x000fe200078e00ff */
[----:B------:R0:W1:Y:S06]  /*e7e0*/  POPC R16, R52 ;  /* 0x0000003400107309 */ /* 0x00006c0000000000 */
[----:B01----:R-:W-:Y:S05]  /*e7f0*/  WARPSYNC.COLLECTIVE R14, `(.L_x_443) ;  /* 0x000000000e087348 */ /* 0x003fea0003c00000 */
[----:B-1----:R1:W2:Y:S02]  /*e800*/  SHFL.DOWN P1, R18, R13, R17, R16 ;  /* 0x080000110d127389 */ /* 0x0022a40000020010 */
[----:B012---:R-:W-:Y:S05]  /*e810*/  ENDCOLLECTIVE ;  /* 0x000000000000791b */ /* 0x007fea0003800000 */
.L_x_443:
[----:B------:R-:W-:Y:S01]  /*e820*/  ISETP.GE.AND P0, PT, R42, R16, PT ;  /* 0x000000102a00720c */ /* 0x000fe20003f06270 */
[----:B------:R-:W-:-:S03]  /*e830*/  IMAD.MOV.U32 R17, RZ, RZ, 0x2 ;  /* 0x00000002ff117424 */ /* 0x000fc600078e00ff */
[----:B------:R-:W-:Y:S02]  /*e840*/  SEL R18, R18, RZ, !P0 ;  /* 0x000000ff12127207 */ /* 0x000fe40004000000 */
[----:B------:R-:W-:-:S03]  /*e850*/  ISETP.GT.AND P0, PT, R45, R16, PT ;  /* 0x000000102d00720c */ /* 0x000fc60003f04270 */
[----:B------:R-:W-:-:S04]  /*e860*/  IMAD.IADD R47, R18, 0x1, R13 ;  /* 0x00000001122f7824 */ /* 0x000fc800078e020d */
[----:B------:R-:W-:-:S07]  /*e870*/  IMAD.MOV.U32 R13, RZ, RZ, R47 ;  /* 0x000000ffff0d7224 */ /* 0x000fce00078e002f */
[----:B------:R-:W-:Y:S05]  /*e880*/  WARPSYNC.COLLECTIVE R14, `(.L_x_444) ;  /* 0x000000000e087348 */ /* 0x000fea0003c00000 */
[----:B------:R0:W1:Y:S02]  /*e890*/  SHFL.DOWN P1, R18, R13, R17, R16 ;  /* 0x080000110d127389 */ /* 0x0000640000020010 */
[----:B01----:R-:W-:Y:S05]  /*e8a0*/  ENDCOLLECTIVE ;  /* 0x000000000000791b */ /* 0x003fea0003800000 */
.L_x_444:
[----:B------:R-:W-:Y:S01]  /*e8b0*/  IMAD.MOV.U32 R17, RZ, RZ, 0x4 ;  /* 0x00000004ff117424 */ /* 0x000fe200078e00ff */
[----:B------:R-:W-:Y:S02]  /*e8c0*/  SEL R18, R18, RZ, !P0 ;  /* 0x000000ff12127207 */ /* 0x000fe40004000000 */
[----:B------:R-:W-:-:S03]  /*e8d0*/  ISETP.GT.AND P0, PT, R44, R16, PT ;  /* 0x000000102c00720c */ /* 0x000fc60003f04270 */
[----:B------:R-:W-:-:S04]  /*e8e0*/  IMAD.IADD R53, R47, 0x1, R18 ;  /* 0x000000012f357824 */ /* 0x000fc800078e0212 */
[----:B------:R-:W-:-:S07]  /*e8f0*/  IMAD.MOV.U32 R13, RZ, RZ, R53 ;  /* 0x000000ffff0d7224 */ /* 0x000fce00078e0035 */
[----:B------:R-:W-:Y:S05]  /*e900*/  WARPSYNC.COLLECTIVE R14, `(.L_x_445) ;  /* 0x000000000e087348 */ /* 0x000fea0003c00000 */
[----:B------:R0:W1:Y:S02]  /*e910*/  SHFL.DOWN P1, R18, R13, R17, R16 ;  /* 0x080000110d127389 */ /* 0x0000640000020010 */
[----:B01----:R-:W-:Y:S05]  /*e920*/  ENDCOLLECTIVE ;  /* 0x000000000000791b */ /* 0x003fea0003800000 */
.L_x_445:
[----:B------:R-:W-:Y:S01]  /*e930*/  IMAD.MOV.U32 R17, RZ, RZ, 0x8 ;  /* 0x00000008ff117424 */ /* 0x000fe200078e00ff */
[----:B------:R-:W-:Y:S02]  /*e940*/  SEL R18, R18, RZ, !P0 ;  /* 0x000000ff12127207 */ /* 0x000fe40004000000 */
[----:B------:R-:W-:-:S03]  /*e950*/  ISETP.GT.AND P0, PT, R43, R16, PT ;  /* 0x000000102b00720c */ /* 0x000fc60003f04270 */
[----:B------:R-:W-:Y:S02]  /*e960*/  IMAD.IADD R52, R53, 0x1, R18 ;  /* 0x0000000135347824 */ /* 0x000fe400078e0212 */
[----:B------:R-:W-:Y:S02]  /*e970*/  VIADD R53, R42, 0x10 ;  /* 0x000000102a357836 */ /* 0x000fe40000000000 */
[----:B------:R-:W-:-:S07]  /*e980*/  IMAD.MOV.U32 R13, RZ, RZ, R52 ;  /* 0x000000ffff0d7224 */ /* 0x000fce00078e0034 */
[----:B------:R-:W-:Y:S05]  /*e990*/  WARPSYNC.COLLECTIVE R14, `(.L_x_446) ;  /* 0x000000000e087348 */ /* 0x000fea0003c00000 */
[----:B------:R0:W1:Y:S02]  /*e9a0*/  SHFL.DOWN P1, R18, R13, R17, R16 ;  /* 0x080000110d127389 */ /* 0x0000640000020010 */
[----:B01----:R-:W-:Y:S05]  /*e9b0*/  ENDCOLLECTIVE ;  /* 0x000000000000791b */ /* 0x003fea0003800000 */
.L_x_446:
        /* <DEDUP_REMOVED lines=8> */
.L_x_447:
[----:B------:R-:W-:Y:S02]  /*ea40*/  SEL R18, R18, RZ, !P0 ;  /* 0x000000ff12127207 */ /* 0x000fe40004000000 */
[----:B------:R-:W-:Y:S02]  /*ea50*/  ISETP.NE.AND P0, PT, R12, 0x65, PT ;  /* 0x000000650c00780c */ /* 0x000fe40003f05270 */
[----:B------:R-:W-:-:S11]  /*ea60*/  IADD3 R46, PT, PT, R47, R18, R46 ;  /* 0x000000122f2e7210 */ /* 0x000fd60007ffe02e */
[----:B------:R-:W-:Y:S05]  /*ea70*/  WARPSYNC.COLLECTIVE R14, `(.L_x_448) ;  /* 0x000000000e087348 */ /* 0x000fea0003c00000 */
[----:B------:R-:W-:Y:S01]  /*ea80*/  VOTE.ALL P0, P0 ;  /* 0x0000000000ff7806 */ /* 0x000fe20000000000 */
[----:B------:R-:W-:-:S12]  /*ea90*/  ENDCOLLECTIVE ;  /* 0x000000000000791b */ /* 0x000fd80003800000 */
.L_x_448:
[----:B------:R-:W-:Y:S05]  /*eaa0*/  BRA `(.L_x_449) ;  /* 0xffffff5400c07947 */ /* 0x000fea000383ffff */
.L_x_307:
[----:B------:R-:W-:Y:S01]  /*eab0*/  BSSY B1, `(.L_x_450) ;  /* 0x0000006000017945 */ /* 0x000fe20003800000 */
[----:B------:R-:W-:Y:S01]  /*eac0*/  PLOP3.LUT P0, PT, P0, PT, PT, 0x8, 0x80 ;  /* 0x000000000080781c */ /* 0x000fe2000070e170 */
[----:B------:R-:W-:-:S12]  /*ead0*/  IMAD.MOV.U32 R14, RZ, RZ, -0x1 ;  /* 0xffffffffff0e7424 */ /* 0x000fd800078e00ff */
[----:B-----5:R-:W-:Y:S05]  /*eae0*/  WARPSYNC.COLLECTIVE R14, `(.L_x_451) ;  /* 0x000000000e087348 */ /* 0x020fea0003c00000 */
[----:B------:R-:W-:Y:S01]  /*eaf0*/  VOTE.ANY P0, P0 ;  /* 0x0000000000ff7806 */ /* 0x000fe20000000100 */
[----:B-----5:R-:W-:-:S12]  /*eb00*/  ENDCOLLECTIVE ;  /* 0x000000000000791b */ /* 0x020fd80003800000 */
.L_x_451:
[----:B------:R-:W-:Y:S05]  /*eb10*/  BSYNC B1 ;  /* 0x0000000000017941 */ /* 0x000fea0003800000 */
.L_x_450:
[----:B------:R-:W-:Y:S05]  /*eb20*/  BRA `(.L_x_452) ;  /* 0xffffffbc00e47947 */ /* 0x000fea000383ffff */
.L_x_309:
[----:B------:R-:W-:Y:S01]  /*eb30*/  BSSY B1, `(.L_x_453) ;  /* 0x0000006000017945 */ /* 0x000fe20003800000 */
[----:B------:R-:W-:Y:S01]  /*eb40*/  PLOP3.LUT P0, PT, P0, PT, PT, 0x8, 0x80 ;  /* 0x000000000080781c */ /* 0x000fe2000070e170 */
[----:B------:R-:W-:-:S12]  /*eb50*/  IMAD.MOV.U32 R14, RZ, RZ, -0x1 ;  /* 0xffffffffff0e7424 */ /* 0x000fd800078e00ff */
[----:B-----5:R-:W-:Y:S05]  /*eb60*/  WARPSYNC.COLLECTIVE R14, `(.L_x_454) ;  /* 0x000000000e087348 */ /* 0x020fea0003c00000 */
[----:B------:R-:W-:Y:S01]  /*eb70*/  VOTE.ANY P0, P0 ;  /* 0x0000000000ff7806 */ /* 0x000fe20000000100 */
[----:B-----5:R-:W-:-:S12]  /*eb80*/  ENDCOLLECTIVE ;  /* 0x000000000000791b */ /* 0x020fd80003800000 */
.L_x_454:
[----:B------:R-:W-:Y:S05]  /*eb90*/  BSYNC B1 ;  /* 0x0000000000017941 */ /* 0x000fea0003800000 */
.L_x_453:
[----:B------:R-:W-:Y:S05]  /*eba0*/  BRA `(.L_x_455) ;  /* 0xffffffc000407947 */ /* 0x000fea000383ffff */
.L_x_311:
[----:B------:R-:W0:Y:S01]  /*ebb0*/  S2R R21, SR_GEMASK ;  /* 0x0000000000157919 */ /* 0x000e220000003c00 */
[----:B------:R-:W-:Y:S01]  /*ebc0*/  BSSY B1, `(.L_x_456) ;  /* 0x0000007000017945 */ /* 0x000fe20003800000 */
[----:B------:R-:W-:Y:S01]  /*ebd0*/  ISETP.NE.AND P0, PT, R12, 0x65, PT ;  /* 0x000000650c00780c */ /* 0x000fe20003f05270 */
[----:B------:R-:W-:Y:S01]  /*ebe0*/  IMAD.MOV.U32 R14, RZ, RZ, -0x1 ;  /* 0xffffffffff0e7424 */ /* 0x000fe200078e00ff */
[----:B------:R-:W-:-:S13]  /*ebf0*/  PLOP3.LUT P1, PT, P1, PT, PT, 0x8, 0x80 ;  /* 0x000000000080781c */ /* 0x000fda0000f2e170 */
[----:B0----5:R-:W-:Y:S05]  /*ec00*/  WARPSYNC.COLLECTIVE R14, `(.L_x_457) ;  /* 0x000000000e087348 */ /* 0x021fea0003c00000 */
[----:B------:R-:W-:Y:S01]  /*ec10*/  VOTE.ANY R14, PT, P1 ;  /* 0x00000000000e7806 */ /* 0x000fe200008e0100 */
[----:B0----5:R-:W-:Y:S06]  /*ec20*/  ENDCOLLECTIVE ;  /* 0x000000000000791b */ /* 0x021fec0003800000 */
.L_x_457:
[----:B------:R-:W-:Y:S05]  /*ec30*/  BSYNC B1 ;  /* 0x0000000000017941 */ /* 0x000fea0003800000 */
.L_x_456:
[----:B------:R-:W-:Y:S01]  /*ec40*/  LOP3.LUT R14, R14, 0x80000000, R21, 0xec, !PT ;  /* 0x800000000e0e7812 */ /* 0x000fe200078eec15 */
[C---:B------:R-:W-:Y:S02]  /*ec50*/  VIADD R45, R42.reuse, 0x2 ;  /* 0x000000022a2d7836 */ /* 0x040fe40000000000 */
[----:B------:R-:W-:Y:S02]  /*ec60*/  VIADD R22, R42, 0x4 ;  /* 0x000000042a167836 */ /* 0x000fe40000000000 */
[----:B------:R-:W-:-:S05]  /*ec70*/  VIADD R17, R14, 0xffffffff ;  /* 0xffffffff0e117836 */ /* 0x000fca0000000000 */
        /* <DEDUP_REMOVED lines=8> */
.L_x_458:
        /* <DEDUP_REMOVED lines=8> */
.L_x_459:
        /* <DEDUP_REMOVED lines=9> */
.L_x_460:
        /* <DEDUP_REMOVED lines=9> */
.L_x_461:
        /* <DEDUP_REMOVED lines=8> */
.L_x_462:
[----:B------:R-:W-:Y:S05]  /*ef20*/  WARPSYNC.COLLECTIVE R14, `(.L_x_463) ;  /* 0x000000000e087348 */ /* 0x000fea0003c00000 */
[----:B------:R-:W-:Y:S01]  /*ef30*/  VOTE.ALL P0, P0 ;  /* 0x0000000000ff7806 */ /* 0x000fe20000000000 */
[----:B------:R-:W-:-:S12]  /*ef40*/  ENDCOLLECTIVE ;  /* 0x000000000000791b */ /* 0x000fd80003800000 */
.L_x_463:
[----:B------:R-:W0:Y:S01]  /*ef50*/  LDC.64 R12, c[0x0][0x3a0] ;  /* 0x0000e800ff0c7b82 */ /* 0x000e220000000a00 */
[----:B------:R-:W-:-:S04]  /*ef60*/  ISETP.GT.AND P1, PT, R49, R52, PT ;  /* 0x000000343100720c */ /* 0x000fc80003f24270 */
[----:B------:R-:W-:-:S05]  /*ef70*/  SEL R18, R18, RZ, !P1 ;  /* 0x000000ff12127207 */ /* 0x000fca0004800000 */
[----:B------:R-:W-:Y:S01]  /*ef80*/  IMAD.IADD R46, R47, 0x1, R18 ;  /* 0x000000012f2e7824 */ /* 0x000fe200078e0212 */
[----:B0-----:R-:W-:-:S05]  /*ef90*/  IADD3 R48, P1, PT, R12, 0x100, RZ ;  /* 0x000001000c307810 */ /* 0x001fca0007f3e0ff */
[----:B------:R-:W-:Y:S01]  /*efa0*/  IMAD.X R49, RZ, RZ, R13, P1 ;  /* 0x000000ffff317224 */ /* 0x000fe200008e060d */
[----:B------:R-:W-:Y:S07]  /*efb0*/  BRA `(.L_x_464) ;  /* 0xffffffbc00d87947 */ /* 0x000fee000383ffff */
.L_x_313:
[----:B------:R-:W-:Y:S01]  /*efc0*/  BSSY B1, `(.L_x_465) ;  /* 0x0000006000017945 */ /* 0x000fe20003800000 */
[----:B------:R-:W-:Y:S01]  /*efd0*/  PLOP3.LUT P0, PT, P0, PT, PT, 0x8, 0x80 ;  /* 0x000000000080781c */ /* 0x000fe2000070e170 */
[----:B------:R-:W-:-:S12]  /*efe0*/  IMAD.MOV.U32 R14, RZ, RZ, -0x1 ;  /* 0xffffffffff0e7424 */ /* 0x000fd800078e00ff */
[----:B-----5:R-:W-:Y:S05]  /*eff0*/  WARPSYNC.COLLECTIVE R14, `(.L_x_466) ;  /* 0x000000000e087348 */ /* 0x020fea0003c00000 */
[----:B------:R-:W-:Y:S01]  /*f000*/  VOTE.ANY P0, P0 ;  /* 0x0000000000ff7806 */ /* 0x000fe20000000100 */
[----:B-----5:R-:W-:-:S12]  /*f010*/  ENDCOLLECTIVE ;  /* 0x000000000000791b */ /* 0x020fd80003800000 */
.L_x_466:
[----:B------:R-:W-:Y:S05]  /*f020*/  BSYNC B1 ;  /* 0x0000000000017941 */ /* 0x000fea0003800000 */
.L_x_465:
[----:B------:R-:W-:Y:S05]  /*f030*/  BRA `(.L_x_467) ;  /* 0xffffffbc00e07947 */ /* 0x000fea000383ffff */
.L_x_315:
[----:B------:R-:W-:Y:S01]  /*f040*/  BSSY B1, `(.L_x_468) ;  /* 0x0000006000017945 */ /* 0x000fe20003800000 */
[----:B------:R-:W-:Y:S01]  /*f050*/  PLOP3.LUT P0, PT, P0, PT, PT, 0x8, 0x80 ;  /* 0x000000000080781c */ /* 0x000fe2000070e170 */
[----:B------:R-:W-:-:S12]  /*f060*/  IMAD.MOV.U32 R14, RZ, RZ, -0x1 ;  /* 0xffffffffff0e7424 */ /* 0x000fd800078e00ff */
[----:B-----5:R-:W-:Y:S05]  /*f070*/  WARPSYNC.COLLECTIVE R14, `(.L_x_469) ;  /* 0x000000000e087348 */ /* 0x020fea0003c00000 */
[----:B------:R-:W-:Y:S01]  /*f080*/  VOTE.ANY P0, P0 ;  /* 0x0000000000ff7806 */ /* 0x000fe20000000100 */
[----:B-----5:R-:W-:-:S12]  /*f090*/  ENDCOLLECTIVE ;  /* 0x000000000000791b */ /* 0x020fd80003800000 */
.L_x_469:
[----:B------:R-:W-:Y:S05]  /*f0a0*/  BSYNC B1 ;  /* 0x0000000000017941 */ /* 0x000fea0003800000 */
.L_x_468:
[----:B------:R-:W-:Y:S05]  /*f0b0*/  BRA `(.L_x_470) ;  /* 0xffffffc0003c7947 */ /* 0x000fea000383ffff */
.L_x_317:
[----:B------:R-:W-:Y:S01]  /*f0c0*/  BSSY B1, `(.L_x_471) ;  /* 0x0000006000017945 */ /* 0x000fe20003800000 */
[----:B------:R-:W-:Y:S01]  /*f0d0*/  PLOP3.LUT P1, PT, P0, PT, PT, 0x8, 0x80 ;  /* 0x000000000080781c */ /* 0x000fe2000072e170 */
[----:B------:R-:W-:-:S12]  /*f0e0*/  IMAD.MOV.U32 R14, RZ, RZ, -0x1 ;  /* 0xffffffffff0e7424 */ /* 0x000fd800078e00ff */
[----:B-----5:R-:W-:Y:S05]  /*f0f0*/  WARPSYNC.COLLECTIVE R14, `(.L_x_472) ;  /* 0x000000000e087348 */ /* 0x020fea0003c00000 */
[----:B------:R-:W-:Y:S01]  /*f100*/  VOTE.ANY R14, PT, P1 ;  /* 0x00000000000e7806 */ /* 0x000fe200008e0100 */
[----:B-----5:R-:W-:Y:S06]  /*f110*/  ENDCOLLECTIVE ;  /* 0x000000000000791b */ /* 0x020fec0003800000 */
.L_x_472:
[----:B------:R-:W-:Y:S05]  /*f120*/  BSYNC B1 ;  /* 0x0000000000017941 */ /* 0x000fea0003800000 */
.L_x_471:
        /* <DEDUP_REMOVED lines=10> */
.L_x_473:
        /* <DEDUP_REMOVED lines=9> */
.L_x_474:
        /* <DEDUP_REMOVED lines=8> */
.L_x_475:
[----:B------:R-:W-:Y:S01]  /*f2e0*/  IMAD.MOV.U32 R17, RZ, RZ, 0x8 ;  /* 0x00000008ff117424 */ /* 0x000fe200078e00ff */
[----:B------:R-:W-:Y:S02]  /*f2f0*/  SEL R53, R18, RZ, !P0 ;  /* 0x000000ff12357207 */ /* 0x000fe40004000000 */
[----:B------:R-:W-:-:S03]  /*f300*/  ISETP.GT.AND P0, PT, R23, R16, PT ;  /* 0x000000101700720c */ /* 0x000fc60003f04270 */
[----:B------:R-:W-:Y:S02]  /*f310*/  IMAD.IADD R13, R52, 0x1, R53 ;  /* 0x00000001340d7824 */ /* 0x000fe400078e0235 */
[----:B------:R-:W-:-:S08]  /*f320*/  VIADD R52, R42, 0x10 ;  /* 0x000000102a347836 */ /* 0x000fd00000000000 */
[----:B------:R-:W-:Y:S05]  /*f330*/  WARPSYNC.COLLECTIVE R14, `(.L_x_476) ;  /* 0x000000000e087348 */ /* 0x000fea0003c00000 */
[----:B------:R0:W1:Y:S02]  /*f340*/  SHFL.DOWN P1, R18, R13, R17, R16 ;  /* 0x080000110d127389 */ /* 0x0000640000020010 */
[----:B01----:R-:W-:Y:S05]  /*f350*/  ENDCOLLECTIVE ;  /* 0x000000000000791b */ /* 0x003fea0003800000 */
.L_x_476:
        /* <DEDUP_REMOVED lines=8> */
.L_x_477:
[----:B------:R-:W-:Y:S02]  /*f3e0*/  SEL R18, R18, RZ, !P0 ;  /* 0x000000ff12127207 */ /* 0x000fe40004000000 */
[----:B------:R-:W-:Y:S02]  /*f3f0*/  ISETP.NE.AND P0, PT, R12, 0x65, PT ;  /* 0x000000650c00780c */ /* 0x000fe40003f05270 */
[----:B------:R-:W-:-:S11]  /*f400*/  IADD3 R46, PT, PT, R53, R18, R46 ;  /* 0x00000012352e7210 */ /* 0x000fd60007ffe02e */
[----:B------:R-:W-:Y:S05]  /*f410*/  WARPSYNC.COLLECTIVE R14, `(.L_x_478) ;  /* 0x000000000e087348 */ /* 0x000fea0003c00000 */
[----:B------:R-:W-:Y:S01]  /*f420*/  VOTE.ALL P0, P0 ;  /* 0x0000000000ff7806 */ /* 0x000fe20000000000 */
[----:B------:R-:W-:-:S12]  /*f430*/  ENDCOLLECTIVE ;  /* 0x000000000000791b */ /* 0x000fd80003800000 */
.L_x_478:
[----:B------:R-:W-:Y:S05]  /*f440*/  BRA `(.L_x_479) ;  /* 0xffffffbc00dc7947 */ /* 0x000fea000383ffff */
.L_x_480:
[----:B------:R-:W-:-:S00]  /*f450*/  BRA `(.L_x_480) ;  /* 0xfffffffc00fc7947 */ /* 0x000fc0000383ffff */
[----:B------:R-:W-:-:S00]  /*f460*/  NOP ;  /* 0x0000000000007918 */ /* 0x000fc00000000000 */
        /* <DEDUP_REMOVED lines=9> */
.L_x_1305:


//--------------------- .text._ZN3cub18CUB_300001_SM_10006detail6select23DeviceSelectSweepKernelINS2_10policy_hubIiiiLb0ELNS0_10SelectImplE2EE10Policy1000EPiN6thrust24THRUST_300001_SM_1000_NS6detail15normal_iteratorINSA_10device_ptrIiEEEESF_S8_NS0_13ScanTileStateIiLb1EEE7is_evenNS0_8NullTypeEiNS2_19streaming_context_tIiLb0EEELS5_2EEEvT0_T1_T2_T3_T4_T5_T6_T7_iT8_NS1_7vsmem_tE --------------------------
	.section	.text._ZN3cub18CUB_300001_SM_10006detail6select23DeviceSelectSweepKernelINS2_10policy_hubIiiiLb0ELNS0_10SelectImplE2EE10Policy1000EPiN6thrust24THRUST_300001_SM_1000_NS6detail15normal_iteratorINSA_10device_ptrIiEEEESF_S8_NS0_13ScanTileStateIiLb1EEE7is_evenNS0_8NullTypeEiNS2_19streaming_context_tIiLb0EEELS5_2EEEvT0_T1_T2_T3_T4_T5_T6_T7_iT8_NS1_7vsmem_tE,"ax",@progbits
	.align	128
        .global         _ZN3cub18CUB_300001_SM_10006detail6select23DeviceSelectSweepKernelINS2_10policy_hubIiiiLb0ELNS0_10SelectImplE2EE10Policy1000EPiN6thrust24THRUST_300001_SM_1000_NS6detail15normal_iteratorINSA_10device_ptrIiEEEESF_S8_NS0_13ScanTileStateIiLb1EEE7is_evenNS0_8NullTypeEiNS2_19streaming_context_tIiLb0EEELS5_2EEEvT0_T1_T2_T3_T4_T5_T6_T7_iT8_NS1_7vsmem_tE
        .type           _ZN3cub18CUB_300001_SM_10006detail6select23DeviceSelectSweepKernelINS2_10policy_hubIiiiLb0ELNS0_10SelectImplE2EE10Policy1000EPiN6thrust24THRUST_300001_SM_1000_NS6detail15normal_iteratorINSA_10device_ptrIiEEEESF_S8_NS0_13ScanTileStateIiLb1EEE7is_evenNS0_8NullTypeEiNS2_19streaming_context_tIiLb0EEELS5_2EEEvT0_T1_T2_T3_T4_T5_T6_T7_iT8_NS1_7vsmem_tE,@function
        .size           _ZN3cub18CUB_300001_SM_10006detail6select23DeviceSelectSweepKernelINS2_10policy_hubIiiiLb0ELNS0_10SelectImplE2EE10Policy1000EPiN6thrust24THRUST_300001_SM_1000_NS6detail15normal_iteratorINSA_10device_ptrIiEEEESF_S8_NS0_13ScanTileStateIiLb1EEE7is_evenNS0_8NullTypeEiNS2_19streaming_context_tIiLb0EEELS5_2EEEvT0_T1_T2_T3_T4_T5_T6_T7_iT8_NS1_7vsmem_tE,(.L_x_1306 - _ZN3cub18CUB_300001_SM_10006detail6select23DeviceSelectSweepKernelINS2_10policy_hubIiiiLb0ELNS0_10SelectImplE2EE10Policy1000EPiN6thrust24THRUST_300001_SM_1000_NS6detail15normal_iteratorINSA_10device_ptrIiEEEESF_S8_NS0_13ScanTileStateIiLb1EEE7is_evenNS0_8NullTypeEiNS2_19streaming_context_tIiLb0EEELS5_2EEEvT0_T1_T2_T3_T4_T5_T6_T7_iT8_NS1_7vsmem_tE)
        .other          _ZN3cub18CUB_300001_SM_10006detail6select23DeviceSelectSweepKernelINS2_10policy_hubIiiiLb0ELNS0_10SelectImplE2EE10Policy1000EPiN6thrust24THRUST_300001_SM_1000_NS6detail15normal_iteratorINSA_10device_ptrIiEEEESF_S8_NS0_13ScanTileStateIiLb1EEE7is_evenNS0_8NullTypeEiNS2_19streaming_context_tIiLb0EEELS5_2EEEvT0_T1_T2_T3_T4_T5_T6_T7_iT8_NS1_7vsmem_tE,@"STO_CUDA_ENTRY STV_DEFAULT"
_ZN3cub18CUB_300001_SM_10006detail6select23DeviceSelectSweepKernelINS2_10policy_hubIiiiLb0ELNS0_10SelectImplE2EE10Policy1000EPiN6thrust24THRUST_300001_SM_1000_NS6detail15normal_iteratorINSA_10device_ptrIiEEEESF_S8_NS0_13ScanTileStateIiLb1EEE7is_evenNS0_8NullTypeEiNS2_19streaming_context_tIiLb0EEELS5_2EEEvT0_T1_T2_T3_T4_T5_T6_T7_iT8_NS1_7vsmem_tE:
.text._ZN3cub18CUB_300001_SM_10006detail6select23DeviceSelectSweepKernelINS2_10policy_hubIiiiLb0ELNS0_10SelectImplE2EE10Policy1000EPiN6thrust24THRUST_300001_SM_1000_NS6detail15normal_iteratorINSA_10device_ptrIiEEEESF_S8_NS0_13ScanTileStateIiLb1EEE7is_evenNS0_8NullTypeEiNS2_19streaming_context_tIiLb0EEELS5_2EEEvT0_T1_T2_T3_T4_T5_T6_T7_iT8_NS1_7vsmem_tE:
[----:B------:R-:W-:Y:S01]  /*0000*/  LDC R1, c[0x0][0x37c] ;  /* 0x0000df00ff017b82 */ /* 0x000fe20000000800 */
[----:B------:R-:W0:Y:S07]  /*0010*/  S2R R3, SR_CTAID.Y ;  /* 0x0000000000037919 */ /* 0x000e2e0000002600 */
[----:B------:R-:W0:Y:S01]  /*0020*/  S2UR UR6, SR_CTAID.X ;  /* 0x00000000000679c3 */ /* 0x000e220000002500 */
[----:B------:R-:W1:Y:S01]  /*0030*/  LDCU UR4, c[0x0][0x3b0] ;  /* 0x00007600ff0477ac */ /* 0x000e620008000800 */
[----:B------:R-:W2:Y:S06]  /*0040*/  LDCU.64 UR8, c[0x0][0x358] ;  /* 0x00006b00ff0877ac */ /* 0x000eac0008000a00 */
[----:B------:R-:W0:Y:S01]  /*0050*/  LDC R0, c[0x0][0x374] ;  /* 0x0000dd00ff007b82 */ /* 0x000e220000000800 */
[----:B-1----:R-:W-:Y:S01]  /*0060*/  UIADD3 UR4, UPT, UPT, UR4, -0x1, URZ ;  /* 0xffffffff04047890 */ /* 0x002fe2000fffe0ff */
[----:B0-----:R-:W-:-:S04]  /*0070*/  IMAD R0, R0, UR6, R3 ;  /* 0x0000000600007c24 */ /* 0x001fc8000f8e0203 */
[C---:B------:R-:W-:Y:S01]  /*0080*/  IMAD R16, R0.reuse, 0x1340, RZ ;  /* 0x0000134000107824 */ /* 0x040fe200078e02ff */
[----:B------:R-:W-:-:S13]  /*0090*/  ISETP.GE.AND P0, PT, R0, UR4, PT ;  /* 0x0000000400007c0c */ /* 0x000fda000bf06270 */
[----:B--2---:R-:W-:Y:S05]  /*00a0*/  @P0 BRA `(.L_x_481) ;  /* 0x0000002c00d80947 */ /* 0x004fea0003800000 */
[----:B------:R-:W-:-:S13]  /*00b0*/  ISETP.NE.AND P0, PT, R0, RZ, PT ;  /* 0x000000ff0000720c */ /* 0x000fda0003f05270 */
[----:B------:R-:W-:Y:S05]  /*00c0*/  @P0 BRA `(.L_x_482) ;  /* 0x0000001000840947 */ /* 0x000fea0003800000 */
[----:B------:R-:W0:Y:S01]  /*00d0*/  S2R R0, SR_TID.X ;  /* 0x0000000000007919 */ /* 0x000e220000002100 */
[----:B------:R-:W1:Y:S08]  /*00e0*/  LDC.64 R2, c[0x0][0x380] ;  /* 0x0000e000ff027b82 */ /* 0x000e700000000a00 */
[----:B------:R-:W2:Y:S01]  /*00f0*/  LDC.64 R4, c[0x0][0x388] ;  /* 0x0000e200ff047b82 */ /* 0x000ea20000000a00 */
[----:B0-----:R-:W-:-:S04]  /*0100*/  IMAD R8, R0, 0xb, RZ ;  /* 0x0000000b00087824 */ /* 0x001fc800078e02ff */
[----:B-1----:R-:W-:-:S04]  /*0110*/  IMAD.WIDE.U32 R2, R8, 0x4, R2 ;  /* 0x0000000408027825 */ /* 0x002fc800078e0002 */
[----:B--2---:R-:W-:Y:S01]  /*0120*/  IMAD.WIDE.U32 R4, R8, 0x4, R4 ;  /* 0x0000000408047825 */ /* 0x004fe200078e0004 */
        /* <DEDUP_REMOVED lines=13> */
[----:B------:R-:W0:Y:S04]  /*0200*/  LDG.E R7, desc[UR8][R4.64+0x4] ;  /* 0x0000040804077981 */ /* 0x000e28000c1e1900 */
        /* <DEDUP_REMOVED lines=10> */
[----:B------:R-:W-:Y:S01]  /*02b0*/  UMOV UR4, 0x400 ;  /* 0x0000040000047882 */ /* 0x000fe20000000000 */
[----:B------:R-:W1:Y:S02]  /*02c0*/  S2R R41, SR_LANEID ;  /* 0x0000000000297919 */ /* 0x000e640000000000 */
[----:B-1----:R-:W-:Y:S01]  /*02d0*/  ULEA UR4, UR5, UR4, 0x18 ;  /* 0x0000000405047291 */ /* 0x002fe2000f8ec0ff */
[----:B------:R-:W1:Y:S01]  /*02e0*/  LDCU UR5, c[0x0][0x3ac] ;  /* 0x00007580ff0577ac */ /* 0x000e620008000800 */
[----:B------:R-:W-:-:S02]  /*02f0*/  ISETP.NE.AND P2, PT, R41, 0x1f, PT ;  /* 0x0000001f2900780c */ /* 0x000fc40003f45270 */
[----:B------:R-:W-:Y:S01]  /*0300*/  BAR.SYNC.DEFER_BLOCKING 0x0 ;  /* 0x0000000000007b1d */ /* 0x000fe20000010000 */
[----:B--2---:R-:W-:Y:S02]  /*0310*/  LOP3.LUT R6, R6, 0x1, RZ, 0xc0, !PT ;  /* 0x0000000106067812 */ /* 0x004fe400078ec0ff */
[----:B0-----:R-:W-:Y:S02]  /*0320*/  LOP3.LUT R2, R7, 0x1, RZ, 0xc0, !PT ;  /* 0x0000000107027812 */ /* 0x001fe400078ec0ff */
[----:B------:R-:W-:Y:S02]  /*0330*/  LOP3.LUT R31, R6, 0x1, RZ, 0x3c, !PT ;  /* 0x00000001061f7812 */ /* 0x000fe400078e3cff */
[----:B---3--:R-:W-:Y:S02]  /*0340*/  LOP3.LUT R3, R20, 0x1, RZ, 0xc0, !PT ;  /* 0x0000000114037812 */ /* 0x008fe400078ec0ff */
[----:B------:R-:W-:Y:S02]  /*0350*/  LOP3.LUT R22, R2, 0x1, RZ, 0x3c, !PT ;  /* 0x0000000102167812 */ /* 0x000fe400078e3cff */
[----:B------:R-:W-:-:S02]  /*0360*/  LOP3.LUT R29, R3, 0x1, RZ, 0x3c, !PT ;  /* 0x00000001031d7812 */ /* 0x000fc400078e3cff */
[----:B----4-:R-:W-:Y:S01]  /*0370*/  LOP3.LUT R24, R24, 0x1, RZ, 0xc0, !PT ;  /* 0x0000000118187812 */ /* 0x010fe200078ec0ff */
[----:B------:R-:W-:Y:S01]  /*0380*/  IMAD.IADD R40, R31, 0x1, R22 ;  /* 0x000000011f287824 */ /* 0x000fe200078e0216 */
[----:B-----5:R-:W-:Y:S02]  /*0390*/  LOP3.LUT R21, R21, 0x1, RZ, 0xc0, !PT ;  /* 0x0000000115157812 */ /* 0x020fe400078ec0ff */
[----:B------:R-:W-:Y:S01]  /*03a0*/  LOP3.LUT R34, R24, 0x1, RZ, 0x3c, !PT ;  /* 0x0000000118227812 */ /* 0x000fe200078e3cff */
[----:B------:R-:W-:Y:S01]  /*03b0*/  IMAD.IADD R33, R29, 0x1, R40 ;  /* 0x000000011d217824 */ /* 0x000fe200078e0228 */
[----:B------:R-:W-:Y:S02]  /*03c0*/  LOP3.LUT R26, R26, 0x1, RZ, 0xc0, !PT ;  /* 0x000000011a1a7812 */ /* 0x000fe400078ec0ff */
[----:B------:R-:W-:Y:S02]  /*03d0*/  LOP3.LUT R35, R21, 0x1, RZ, 0x3c, !PT ;  /* 0x0000000115237812 */ /* 0x000fe400078e3cff */
        /* <DEDUP_REMOVED lines=13> */
[----:B------:R-:W-:Y:S02]  /*04b0*/  IADD3 R38, PT, PT, R30, R27, R38 ;  /* 0x0000001b1e267210 */ /* 0x000fe40007ffe026 */
[----:B------:R-:W-:Y:S02]  /*04c0*/  ISETP.NE.AND P3, PT, R6, RZ, PT ;  /* 0x000000ff0600720c */ /* 0x000fe40003f65270 */
[----:B------:R-:W-:Y:S02]  /*04d0*/  IADD3 R42, PT, PT, R4, R25, R38 ;  /* 0x00000019042a7210 */ /* 0x000fe40007ffe026 */
[----:B------:R-:W-:Y:S02]  /*04e0*/  ISETP.NE.AND P5, PT, R2, RZ, PT ;  /* 0x000000ff0200720c */ /* 0x000fe40003fa5270 */
[----:B------:R-:W-:Y:S01]  /*04f0*/  ISETP.NE.AND P6, PT, R3, RZ, PT ;  /* 0x000000ff0300720c */ /* 0x000fe20003fc5270 */
[----:B------:R-:W0:Y:S01]  /*0500*/  SHFL.UP P0, R5, R42, 0x1, RZ ;  /* 0x042000002a057989 */ /* 0x000e2200000000ff */
[----:B------:R-:W-:Y:S01]  /*0510*/  ISETP.NE.AND P4, PT, R37, RZ, PT ;  /* 0x000000ff2500720c */ /* 0x000fe20003f85270 */
[----:B0-----:R-:W-:-:S05]  /*0520*/  @P0 IMAD.IADD R5, R42, 0x1, R5 ;  /* 0x000000012a050824 */ /* 0x001fca00078e0205 */
[----:B------:R-:W0:Y:S02]  /*0530*/  SHFL.UP P0, R4, R5, 0x2, RZ ;  /* 0x0440000005047989 */ /* 0x000e2400000000ff */
[----:B0-----:R-:W-:-:S05]  /*0540*/  @P0 IMAD.IADD R4, R5, 0x1, R4 ;  /* 0x0000000105040824 */ /* 0x001fca00078e0204 */
[----:B------:R-:W0:Y:S02]  /*0550*/  SHFL.UP P0, R7, R4, 0x4, RZ ;  /* 0x0480000004077989 */ /* 0x000e2400000000ff */
[----:B0-----:R-:W-:Y:S01]  /*0560*/  @P0 IMAD.IADD R7, R4, 0x1, R7 ;  /* 0x0000000104070824 */ /* 0x001fe200078e0207 */
[----:B------:R-:W-:-:S04]  /*0570*/  @!P2 SHF.R.U32.HI R4, RZ, 0x3, R0 ;  /* 0x00000003ff04a819 */ /* 0x000fc80000011600 */
[----:B------:R-:W0:Y:S01]  /*0580*/  SHFL.UP P0, R44, R7, 0x8, RZ ;  /* 0x05000000072c7989 */ /* 0x000e2200000000ff */
[----:B------:R-:W-:Y:S01]  /*0590*/  @!P2 LOP3.LUT R46, R4, 0x7c, RZ, 0xc0, !PT ;  /* 0x0000007c042ea812 */ /* 0x000fe200078ec0ff */
[----:B0-----:R-:W-:Y:S01]  /*05a0*/  @P0 IMAD.IADD R44, R7, 0x1, R44 ;  /* 0x00000001072c0824 */ /* 0x001fe200078e022c */
[----:B------:R-:W-:Y:S02]  /*05b0*/  ISETP.NE.AND P0, PT, R41, RZ, PT ;  /* 0x000000ff2900720c */ /* 0x000fe40003f05270 */
[----:B------:R-:W-:Y:S02]  /*05c0*/  SHF.R.U32.HI R41, RZ, 0x5, R0 ;  /* 0x00000005ff297819 */ /* 0x000fe40000011600 */
[----:B------:R-:W0:Y:S02]  /*05d0*/  SHFL.UP P1, R43, R44, 0x10, RZ ;  /* 0x060000002c2b7989 */ /* 0x000e2400000200ff */
[----:B0-----:R-:W-:Y:S01]  /*05e0*/  @P1 IMAD.IADD R43, R44, 0x1, R43 ;  /* 0x000000012c2b1824 */ /* 0x001fe200078e022b */
[----:B------:R-:W-:-:S03]  /*05f0*/  ISETP.NE.AND P1, PT, R41, 0x2, PT ;  /* 0x000000022900780c */ /* 0x000fc60003f25270 */
[----:B------:R-:W-:Y:S01]  /*0600*/  IMAD.IADD R42, R43, 0x1, -R42 ;  /* 0x000000012b2a7824 */ /* 0x000fe200078e0a2a */
[----:B------:R-:W-:Y:S01]  /*0610*/  @!P2 STS [R46+UR4], R43 ;  /* 0x0000002b2e00a988 */ /* 0x000fe20008000804 */
[----:B------:R-:W-:Y:S01]  /*0620*/  BAR.SYNC.DEFER_BLOCKING 0x0 ;  /* 0x0000000000007b1d */ /* 0x000fe20000010000 */
[----:B------:R-:W-:Y:S02]  /*0630*/  ISETP.NE.AND P2, PT, R41, 0xd, PT ;  /* 0x0000000d2900780c */ /* 0x000fe40003f45270 */
[----:B------:R-:W-:Y:S02]  /*0640*/  SEL R42, R42, RZ, P0 ;  /* 0x000000ff2a2a7207 */ /* 0x000fe40000000000 */
[----:B------:R-:W-:Y:S01]  /*0650*/  ISETP.NE.AND P0, PT, R26, RZ, PT ;  /* 0x000000ff1a00720c */ /* 0x000fe20003f05270 */
[----:B------:R-:W0:Y:S02]  /*0660*/  LDS.128 R4, [UR4] ;  /* 0x00000004ff047984 */ /* 0x000e240008000c00 */
        /* <DEDUP_REMOVED lines=8> */
[----:B------:R-:W-:Y:S02]  /*06f0*/  SEL R2, R3, R2, !P1 ;  /* 0x0000000203027207 */ /* 0x000fe40004800000 */
[----:B------:R-:W-:Y:S01]  /*0700*/  ISETP.NE.AND P1, PT, R41, 0x5, PT ;  /* 0x000000052900780c */ /* 0x000fe20003f25270 */
[----:B0-----:R-:W-:-:S04]  /*0710*/  IMAD.IADD R4, R3, 0x1, R4 ;  /* 0x0000000103047824 */ /* 0x001fc800078e0204 */
        /* <DEDUP_REMOVED lines=15> */
[----:B------:R-:W0:Y:S01]  /*0810*/  LDS.64 R2, [UR4+0x30] ;  /* 0x00003004ff027984 */ /* 0x000e220008000a00 */
[----:B------:R-:W-:Y:S01]  /*0820*/  ISETP.NE.AND P1, PT, R41, 0xa, PT ;  /* 0x0000000a2900780c */ /* 0x000fe20003f25270 */
[----:B------:R-:W-:-:S03]  /*0830*/  IMAD.IADD R6, R6, 0x1, R5 ;  /* 0x0000000106067824 */ /* 0x000fc600078e0205 */
[----:B------:R-:W-:Y:S01]  /*0840*/  SEL R43, R5, R43, !P1 ;  /* 0x0000002b052b7207 */ /* 0x000fe20004800000 */
[----:B------:R-:W-:Y:S01]  /*0850*/  IMAD.IADD R7, R7, 0x1, R6 ;  /* 0x0000000107077824 */ /* 0x000fe200078e0206 */
[----:B------:R-:W-:-:S04]  /*0860*/  ISETP.NE.AND P1, PT, R41, 0xb, PT ;  /* 0x0000000b2900780c */ /* 0x000fc80003f25270 */
[----:B------:R-:W-:Y:S02]  /*0870*/  SEL R43, R6, R43, !P1 ;  /* 0x0000002b062b7207 */ /* 0x000fe40004800000 */
[----:B------:R-:W-:-:S04]  /*0880*/  ISETP.NE.AND P1, PT, R41, 0xc, PT ;  /* 0x0000000c2900780c */ /* 0x000fc80003f25270 */
[C---:B------:R-:W-:Y:S02]  /*0890*/  SEL R43, R7.reuse, R43, !P1 ;  /* 0x0000002b072b7207 */ /* 0x040fe40004800000 */
[----:B------:R-:W-:Y:S01]  /*08a0*/  ISETP.GE.U32.AND P1, PT, R0, 0x20, PT ;  /* 0x000000200000780c */ /* 0x000fe20003f26070 */
[----:B0-----:R-:W-:-:S04]  /*08b0*/  IMAD.IADD R2, R7, 0x1, R2 ;  /* 0x0000000107027824 */ /* 0x001fc800078e0202 */
[----:B------:R-:W-:Y:S01]  /*08c0*/  IMAD.IADD R3, R3, 0x1, R2 ;  /* 0x0000000103037824 */ /* 0x000fe200078e0202 */
[----:B------:R-:W-:Y:S02]  /*08d0*/  SEL R43, R2, R43, !P2 ;  /* 0x0000002b022b7207 */ /* 0x000fe40005000000 */
[----:B------:R-:W-:Y:S02]  /*08e0*/  ISETP.NE.AND P2, PT, R24, RZ, PT ;  /* 0x000000ff1800720c */ /* 0x000fe40003f45270 */
[----:B------:R-:W-:Y:S02]  /*08f0*/  SEL R43, R43, RZ, P1 ;  /* 0x000000ff2b2b7207 */ /* 0x000fe40000800000 */
[----:B------:R-:W-:Y:S02]  /*0900*/  IADD3 R5, PT, PT, -R3, 0x1340, RZ ;  /* 0x0000134003057810 */ /* 0x000fe40007ffe1ff */
[----:B------:R-:W-:Y:S01]  /*0910*/  ISETP.NE.AND P1, PT, R21, RZ, PT ;  /* 0x000000ff1500720c */ /* 0x000fe20003f25270 */
[----:B------:R-:W-:-:S02]  /*0920*/  IMAD.IADD R43, R43, 0x1, R42 ;  /* 0x000000012b2b7824 */ /* 0x000fc400078e022a */
[--C-:B------:R-:W-:Y:S02]  /*0930*/  IMAD.IADD R21, R0, 0x1, -R5.reuse ;  /* 0x0000000100157824 */ /* 0x100fe400078e0a05 */
[----:B------:R-:W-:Y:S01]  /*0940*/  IMAD.IADD R2, R43, 0x1, R5 ;  /* 0x000000012b027824 */ /* 0x000fe200078e0205 */
[C---:B------:R-:W-:Y:S01]  /*0950*/  IADD3 R6, PT, PT, R8.reuse, -R43, -R31 ;  /* 0x8000002b08067210 */ /* 0x040fe20007ffe81f */
[C-C-:B------:R-:W-:Y:S01]  /*0960*/  IMAD.IADD R4, R8.reuse, 0x1, -R43.reuse ;  /* 0x0000000108047824 */ /* 0x140fe200078e0a2b */
[----:B------:R-:W-:Y:S01]  /*0970*/  IADD3 R40, PT, PT, R8, -R40, -R43 ;  /* 0x8000002808287210 */ /* 0x000fe20007ffe82b */
[----:B------:R-:W-:Y:S02]  /*0980*/  IMAD.IADD R31, R31, 0x1, R2 ;  /* 0x000000011f1f7824 */ /* 0x000fe400078e0202 */
[----:B------:R-:W-:Y:S01]  /*0990*/  VIADD R6, R6, 0x1 ;  /* 0x0000000106067836 */ /* 0x000fe20000000000 */
[----:B------:R-:W-:Y:S01]  /*09a0*/  SEL R4, R2, R4, !P3 ;  /* 0x0000000402047207 */ /* 0x000fe20005800000 */
[----:B------:R-:W-:Y:S01]  /*09b0*/  VIADD R40, R40, 0x2 ;  /* 0x0000000228287836 */ /* 0x000fe20000000000 */
[----:B------:R-:W-:Y:S01]  /*09c0*/  ISETP.NE.AND P3, PT, R32, RZ, PT ;  /* 0x000000ff2000720c */ /* 0x000fe20003f65270 */
[----:B------:R-:W-:Y:S01]  /*09d0*/  IMAD.IADD R2, R22, 0x1, R31 ;  /* 0x0000000116027824 */ /* 0x000fe200078e021f */
[----:B------:R-:W-:Y:S01]  /*09e0*/  SEL R22, R31, R6, !P5 ;  /* 0x000000061f167207 */ /* 0x000fe20006800000 */
[--C-:B------:R-:W-:Y:S01]  /*09f0*/  IMAD.IADD R33, R33, 0x1, R43.reuse ;  /* 0x0000000121217824 */ /* 0x100fe200078e022b */
[----:B------:R-:W-:Y:S01]  /*0a00*/  ISETP.NE.AND P5, PT, R0, RZ, PT ;  /* 0x000000ff0000720c */ /* 0x000fe20003fa5270 */
[----:B------:R-:W-:Y:S01]  /*0a10*/  IMAD.IADD R43, R38, 0x1, R43 ;  /* 0x00000001262b7824 */ /* 0x000fe200078e022b */
[----:B------:R-:W-:Y:S01]  /*0a20*/  SEL R40, R2, R40, !P6 ;  /* 0x0000002802287207 */ /* 0x000fe20007000000 */
[----:B------:R-:W-:Y:S01]  /*0a30*/  IMAD.IADD R2, R29, 0x1, R2 ;  /* 0x000000011d027824 */ /* 0x000fe200078e0202 */
[----:B------:R-:W-:Y:S01]  /*0a40*/  LOP3.LUT R31, RZ, R0, RZ, 0x33, !PT ;  /* 0x00000000ff1f7212 */ /* 0x000fe200078e33ff */
[--C-:B------:R-:W-:Y:S01]  /*0a50*/  IMAD.IADD R6, R34, 0x1, R33.reuse ;  /* 0x0000000122067824 */ /* 0x100fe200078e0221 */
[----:B------:R-:W-:Y:S01]  /*0a60*/  IADD3 R33, PT, PT, R8, 0x3, -R33 ;  /* 0x0000000308217810 */ /* 0x000fe20007ffe821 */
[----:B------:R-:W-:Y:S01]  /*0a70*/  IMAD.IADD R34, R34, 0x1, R2 ;  /* 0x0000000122227824 */ /* 0x000fe200078e0202 */
[----:B------:R-:W-:Y:S01]  /*0a80*/  ISETP.NE.AND P6, PT, R36, RZ, PT ;  /* 0x000000ff2400720c */ /* 0x000fe20003fc5270 */
[C---:B------:R-:W-:Y:S01]  /*0a90*/  IMAD.IADD R29, R35.reuse, 0x1, R6 ;  /* 0x00000001231d7824 */ /* 0x040fe200078e0206 */
[----:B------:R-:W-:Y:S01]  /*0aa0*/  SEL R33, R2, R33, !P2 ;  /* 0x0000002102217207 */ /* 0x000fe20005000000 */
[----:B------:R-:W-:Y:S01]  /*0ab0*/  IMAD.IADD R35, R35, 0x1, R34 ;  /* 0x0000000123237824 */ /* 0x000fe200078e0222 */
[----:B------:R-:W-:-:S02]  /*0ac0*/  ISETP.GE.AND P2, PT, R0, R5, PT ;  /* 0x000000050000720c */ /* 0x000fc40003f46270 */
[C---:B------:R-:W-:Y:S02]  /*0ad0*/  IADD3 R7, PT, PT, R8.reuse, 0x4, -R6 ;  /* 0x0000000408077810 */ /* 0x040fe40007ffe806 */
[--C-:B------:R-:W-:Y:S01]  /*0ae0*/  IADD3 R2, PT, PT, R8, 0x5, -R29.reuse ;  /* 0x0000000508027810 */ /* 0x100fe20007ffe81d */
[----:B------:R-:W-:Y:S01]  /*0af0*/  IMAD.IADD R29, R20, 0x1, R29 ;  /* 0x00000001141d7824 */ /* 0x000fe200078e021d */
[----:B------:R-:W-:Y:S01]  /*0b00*/  SEL R24, R34, R7, !P1 ;  /* 0x0000000722187207 */ /* 0x000fe20004800000 */
[----:B------:R-:W-:Y:S01]  /*0b10*/  IMAD.IADD R20, R20, 0x1, R35 ;  /* 0x0000000114147824 */ /* 0x000fe200078e0223 */
[----:B------:R-:W0:Y:S01]  /*0b20*/  @!P5 LDC.64 R6, c[0x0][0x3a0] ;  /* 0x0000e800ff06db82 */ /* 0x000e220000000a00 */
[----:B------:R-:W-:Y:S02]  /*0b30*/  SEL R26, R35, R2, !P0 ;  /* 0x00000002231a7207 */ /* 0x000fe40004000000 */
[----:B------:R-:W-:Y:S02]  /*0b40*/  ISETP.NE.AND P0, PT, R28, RZ, PT ;  /* 0x000000ff1c00720c */ /* 0x000fe40003f05270 */
[----:B-1----:R-:W-:Y:S01]  /*0b50*/  @!P2 VIADD R21, R31, UR5 ;  /* 0x000000051f15ac36 */ /* 0x002fe20008000000 */
[C---:B------:R-:W-:Y:S01]  /*0b60*/  IADD3 R28, PT, PT, R8.reuse, 0x9, -R43 ;  /* 0x00000009081c7810 */ /* 0x040fe20007ffe82b */
[C---:B------:R-:W-:Y:S01]  /*0b70*/  IMAD.IADD R31, R23.reuse, 0x1, R29 ;  /* 0x00000001171f7824 */ /* 0x040fe200078e021d */
[C---:B------:R-:W-:Y:S01]  /*0b80*/  IADD3 R43, PT, PT, R8.reuse, -R43, -R25 ;  /* 0x8000002b082b7210 */ /* 0x040fe20007ffe819 */
[----:B------:R-:W-:Y:S01]  /*0b90*/  IMAD.IADD R23, R23, 0x1, R20 ;  /* 0x0000000117177824 */ /* 0x000fe200078e0214 */
[----:B------:R-:W-:-:S02]  /*0ba0*/  IADD3 R29, PT, PT, R8, 0x6, -R29 ;  /* 0x00000006081d7810 */ /* 0x000fc40007ffe81d */
[C---:B------:R-:W-:Y:S01]  /*0bb0*/  IADD3 R2, PT, PT, R8.reuse, 0x7, -R31 ;  /* 0x0000000708027810 */ /* 0x040fe20007ffe81f */
[----:B------:R-:W-:Y:S01]  /*0bc0*/  VIADD R43, R43, 0xa ;  /* 0x0000000a2b2b7836 */ /* 0x000fe20000000000 */
[----:B------:R-:W-:Y:S01]  /*0bd0*/  IADD3 R8, PT, PT, R8, -R31, -R27 ;  /* 0x8000001f08087210 */ /* 0x000fe20007ffe81b */
[----:B------:R-:W-:Y:S01]  /*0be0*/  IMAD.IADD R27, R27, 0x1, R23 ;  /* 0x000000011b1b7824 */ /* 0x000fe200078e0217 */
[----:B------:R-:W-:Y:S02]  /*0bf0*/  SEL R29, R20, R29, !P4 ;  /* 0x0000001d141d7207 */ /* 0x000fe40006000000 */
[----:B------:R-:W-:Y:S01]  /*0c00*/  ISETP.NE.AND P1, PT, R39, RZ, PT ;  /* 0x000000ff2700720c */ /* 0x000fe20003f25270 */
[----:B------:R-:W-:Y:S01]  /*0c10*/  VIADD R20, R8, 0x8 ;  /* 0x0000000808147836 */ /* 0x000fe20000000000 */
[----:B------:R-:W-:Y:S01]  /*0c20*/  SEL R8, R23, R2, !P3 ;  /* 0x0000000217087207 */ /* 0x000fe20005800000 */
[----:B------:R-:W-:Y:S01]  /*0c30*/  @!P5 IMAD.MOV.U32 R2, RZ, RZ, 0x65 ;  /* 0x00000065ff02d424 */ /* 0x000fe200078e00ff */
[----:B------:R-:W-:Y:S01]  /*0c40*/  LEA R23, R4, UR4, 0x2 ;  /* 0x0000000404177c11 */ /* 0x000fe2000f8e10ff */
[----:B------:R-:W-:Y:S01]  /*0c50*/  IMAD.IADD R30, R30, 0x1, R27 ;  /* 0x000000011e1e7824 */ /* 0x000fe200078e021b */
[----:B------:R-:W-:-:S02]  /*0c60*/  LEA R22, R22, UR4, 0x2 ;  /* 0x0000000416167c11 */ /* 0x000fc4000f8e10ff */
[----:B0-----:R0:W-:Y:S01]  /*0c70*/  @!P5 ST.E.64.STRONG.GPU desc[UR8][R6.64+0x100], R2 ;  /* 0x000100020600d985 */ /* 0x0011e2000c10fb08 */
[----:B------:R-:W-:Y:S01]  /*0c80*/  @!P0 IMAD.IADD R43, R25, 0x1, R30 ;  /* 0x00000001192b8824 */ /* 0x000fe200078e021e */
[----:B------:R-:W-:Y:S01]  /*0c90*/  LEA R25, R40, UR4, 0x2 ;  /* 0x0000000428197c11 */ /* 0x000fe2000f8e10ff */
[----:B------:R-:W-:Y:S01]  /*0ca0*/  BAR.SYNC.DEFER_BLOCKING 0x0 ;  /* 0x0000000000007b1d */ /* 0x000fe20000010000 */
[----:B------:R-:W-:Y:S02]  /*0cb0*/  SEL R20, R27, R20, !P6 ;  /* 0x000000141b147207 */ /* 0x000fe40007000000 */
[----:B------:R-:W-:Y:S02]  /*0cc0*/  LEA R4, R33, UR4, 0x2 ;  /* 0x0000000421047c11 */ /* 0x000fe4000f8e10ff */
[----:B------:R-:W-:Y:S01]  /*0cd0*/  LEA R27, R24, UR4, 0x2 ;  /* 0x00000004181b7c11 */ /* 0x000fe2000f8e10ff */
[----:B------:R-:W-:Y:S01]  /*0ce0*/  VIADD R24, R0, 0xfc0 ;  /* 0x00000fc000187836 */ /* 0x000fe20000000000 */
[----:B------:R-:W-:-:S02]  /*0cf0*/  SEL R28, R30, R28, !P1 ;  /* 0x0000001c1e1c7207 */ /* 0x000fc40004800000 */
[----:B------:R-:W-:Y:S01]  /*0d00*/  LEA R26, R26, UR4, 0x2 ;  /* 0x000000041a1a7c11 */ /* 0x000fe2000f8e10ff */
[----:B0-----:R-:W0:Y:S01]  /*0d10*/  LDC.64 R2, c[0x0][0x390] ;  /* 0x0000e400ff027b82 */ /* 0x001e220000000a00 */
[----:B------:R-:W-:Y:S02]  /*0d20*/  LEA R29, R29, UR4, 0x2 ;  /* 0x000000041d1d7c11 */ /* 0x000fe4000f8e10ff */
[----:B------:R-:W-:Y:S02]  /*0d30*/  LEA R8, R8, UR4, 0x2 ;  /* 0x0000000408087c11 */ /* 0x000fe4000f8e10ff */
[----:B------:R-:W-:Y:S02]  /*0d40*/  LEA R20, R20, UR4, 0x2 ;  /* 0x0000000414147c11 */ /* 0x000fe4000f8e10ff */
[----:B------:R-:W-:Y:S02]  /*0d50*/  LEA R7, R28, UR4, 0x2 ;  /* 0x000000041c077c11 */ /* 0x000fe4000f8e10ff */
[----:B------:R-:W-:Y:S01]  /*0d60*/  LEA R6, R43, UR4, 0x2 ;  /* 0x000000042b067c11 */ /* 0x000fe2000f8e10ff */
[----:B------:R-:W-:Y:S01]  /*0d70*/  IMAD.IADD R43, R24, 0x1, -R5 ;  /* 0x00000001182b7824 */ /* 0x000fe200078e0a05 */
[----:B------:R1:W-:Y:S04]  /*0d80*/  STS [R23], R12 ;  /* 0x0000000c17007388 */ /* 0x0003e80000000800 */
[----:B------:R2:W-:Y:S04]  /*0d90*/  STS [R22], R19 ;  /* 0x0000001316007388 */ /* 0x0005e80000000800 */
[----:B------:R3:W-:Y:S01]  /*0da0*/  STS [R25], R18 ;  /* 0x0000001219007388 */ /* 0x0007e20000000800 */
[----:B-1----:R-:W-:-:S03]  /*0db0*/  IADD3 R12, PT, PT, -R0, UR5, RZ ;  /* 0x00000005000c7c10 */ /* 0x002fc6000fffe1ff */
[----:B------:R1:W-:Y:S01]  /*0dc0*/  STS [R4], R17 ;  /* 0x0000001104007388 */ /* 0x0003e20000000800 */
[----:B--2---:R-:W-:-:S03]  /*0dd0*/  VIADD R22, R0, 0x8c0 ;  /* 0x000008c000167836 */ /* 0x004fc60000000000 */
[----:B------:R2:W-:Y:S01]  /*0de0*/  STS [R27], R16 ;  /* 0x000000101b007388 */ /* 0x0005e20000000800 */
[----:B---3--:R-:W-:Y:S01]  /*0df0*/  VIADD R18, R0, 0x540 ;  /* 0x0000054000127836 */ /* 0x008fe20000000000 */
[-C--:B------:R-:W-:Y:S02]  /*0e00*/  ISETP.GE.AND P4, PT, R22, R5.reuse, PT ;  /* 0x000000051600720c */ /* 0x080fe40003f86270 */
[----:B------:R3:W-:Y:S01]  /*0e10*/  STS [R26], R15 ;  /* 0x0000000f1a007388 */ /* 0x0007e20000000800 */
[----:B-1----:R-:W-:Y:S01]  /*0e20*/  VIADD R4, R0, 0x1c0 ;  /* 0x000001c000047836 */ /* 0x002fe20000000000 */
[-C--:B------:R-:W-:Y:S02]  /*0e30*/  ISETP.GE.AND P5, PT, R18, R5.reuse, PT ;  /* 0x000000051200720c */ /* 0x080fe40003fa6270 */
[----:B------:R1:W-:Y:S01]  /*0e40*/  STS [R29], R14 ;  /* 0x0000000e1d007388 */ /* 0x0003e20000000800 */
[----:B--2---:R-:W-:Y:S01]  /*0e50*/  VIADD R16, R0, 0x380 ;  /* 0x0000038000107836 */ /* 0x004fe20000000000 */
[----:B------:R-:W-:-:S02]  /*0e60*/  ISETP.GE.AND P1, PT, R4, R5, PT ;  /* 0x000000050400720c */ /* 0x000fc40003f26270 */
[----:B------:R2:W-:Y:S01]  /*0e70*/  STS [R8], R13 ;  /* 0x0000000d08007388 */ /* 0x0005e20000000800 */
[----:B---3--:R-:W-:Y:S01]  /*0e80*/  IMAD.IADD R15, R22, 0x1, -R5 ;  /* 0x00000001160f7824 */ /* 0x008fe200078e0a05 */
[----:B------:R-:W-:Y:S02]  /*0e90*/  ISETP.GE.AND P6, PT, R16, R5, PT ;  /* 0x000000051000720c */ /* 0x000fe40003fc6270 */
[----:B------:R3:W-:Y:S01]  /*0ea0*/  STS [R20], R11 ;  /* 0x0000000b14007388 */ /* 0x0007e20000000800 */
[----:B------:R-:W-:Y:S02]  /*0eb0*/  @!P4 VIADD R15, R12, 0xfffff73f ;  /* 0xfffff73f0c0fc836 */ /* 0x000fe40000000000 */
[C---:B-1----:R-:W-:Y:S01]  /*0ec0*/  VIADD R14, R0.reuse, 0x700 ;  /* 0x00000700000e7836 */ /* 0x042fe20000000000 */
[----:B------:R1:W-:Y:S01]  /*0ed0*/  STS [R7], R10 ;  /* 0x0000000a07007388 */ /* 0x0003e20000000800 */
[----:B--2---:R-:W-:-:S03]  /*0ee0*/  VIADD R8, R0, 0xa80 ;  /* 0x00000a8000087836 */ /* 0x004fc60000000000 */
[----:B------:R2:W-:Y:S01]  /*0ef0*/  STS [R6], R9 ;  /* 0x0000000906007388 */ /* 0x0005e20000000800 */
[-C--:B------:R-:W-:Y:S01]  /*0f00*/  ISETP.GE.AND P0, PT, R14, R5.reuse, PT ;  /* 0x000000050e00720c */ /* 0x080fe20003f06270 */
[----:B---3--:R-:W-:Y:S01]  /*0f10*/  VIADD R20, R0, 0xc40 ;  /* 0x00000c4000147836 */ /* 0x008fe20000000000 */
[-C--:B------:R-:W-:Y:S01]  /*0f20*/  ISETP.GE.AND P3, PT, R8, R5.reuse, PT ;  /* 0x000000050800720c */ /* 0x080fe20003f66270 */
[--C-:B------:R-:W-:Y:S02]  /*0f30*/  IMAD.IADD R11, R18, 0x1, -R5.reuse ;  /* 0x00000001120b7824 */ /* 0x100fe400078e0a05 */
[----:B-1----:R-:W-:Y:S01]  /*0f40*/  VIADD R10, R0, 0xe00 ;  /* 0x00000e00000a7836 */ /* 0x002fe20000000000 */
[----:B------:R-:W-:Y:S01]  /*0f50*/  ISETP.GE.AND P2, PT, R20, R5, PT ;  /* 0x000000051400720c */ /* 0x000fe20003f46270 */
[--C-:B------:R-:W-:Y:S02]  /*0f60*/  IMAD.IADD R7, R4, 0x1, -R5.reuse ;  /* 0x0000000104077824 */ /* 0x100fe400078e0a05 */
[C---:B--2---:R-:W-:Y:S01]  /*0f70*/  VIADD R6, R0.reuse, 0x1180 ;  /* 0x0000118000067836 */ /* 0x044fe20000000000 */
[----:B------:R-:W-:Y:S01]  /*0f80*/  LEA R0, R0, UR4, 0x2 ;  /* 0x0000000400007c11 */ /* 0x000fe2000f8e10ff */
[----:B------:R-:W-:Y:S01]  /*0f90*/  BAR.SYNC.DEFER_BLOCKING 0x0 ;  /* 0x0000000000007b1d */ /* 0x000fe20000010000 */
[----:B------:R-:W-:-:S02]  /*0fa0*/  IMAD.IADD R9, R16, 0x1, -R5 ;  /* 0x0000000110097824 */ /* 0x000fc400078e0a05 */
[----:B------:R-:W-:Y:S01]  /*0fb0*/  @!P1 VIADD R7, R12, 0xfffffe3f ;  /* 0xfffffe3f0c079836 */ /* 0x000fe20000000000 */
[-C--:B------:R-:W-:Y:S01]  /*0fc0*/  ISETP.GE.AND P1, PT, R10, R5.reuse, PT ;  /* 0x000000050a00720c */ /* 0x080fe20003f26270 */
[----:B------:R-:W-:Y:S01]  /*0fd0*/  @!P6 VIADD R9, R12, 0xfffffc7f ;  /* 0xfffffc7f0c09e836 */ /* 0x000fe20000000000 */
[-C--:B------:R-:W-:Y:S01]  /*0fe0*/  ISETP.GE.AND P6, PT, R24, R5.reuse, PT ;  /* 0x000000051800720c */ /* 0x080fe20003fc6270 */
[----:B------:R-:W-:Y:S01]  /*0ff0*/  @!P5 VIADD R11, R12, 0xfffffabf ;  /* 0xfffffabf0c0bd836 */ /* 0x000fe20000000000 */
[----:B------:R-:W-:Y:S01]  /*1000*/  ISETP.GE.AND P5, PT, R6, R5, PT ;  /* 0x000000050600720c */ /* 0x000fe20003fa6270 */
[--C-:B------:R-:W-:Y:S02]  /*1010*/  IMAD.IADD R13, R14, 0x1, -R5.reuse ;  /* 0x000000010e0d7824 */ /* 0x100fe400078e0a05 */
[--C-:B------:R-:W-:Y:S02]  /*1020*/  IMAD.IADD R17, R8, 0x1, -R5.reuse ;  /* 0x0000000108117824 */ /* 0x100fe400078e0a05 */
[----:B------:R-:W-:-:S02]  /*1030*/  IMAD.IADD R19, R20, 0x1, -R5 ;  /* 0x0000000114137824 */ /* 0x000fc400078e0a05 */
[--C-:B------:R-:W-:Y:S02]  /*1040*/  IMAD.IADD R23, R10, 0x1, -R5.reuse ;  /* 0x000000010a177824 */ /* 0x100fe400078e0a05 */
[----:B------:R-:W-:Y:S02]  /*1050*/  IMAD.IADD R47, R6, 0x1, -R5 ;  /* 0x00000001062f7824 */ /* 0x000fe400078e0a05 */
[C---:B------:R-:W-:Y:S02]  /*1060*/  @!P0 VIADD R13, R12.reuse, 0xfffff8ff ;  /* 0xfffff8ff0c0d8836 */ /* 0x040fe40000000000 */
[--C-:B0-----:R-:W-:Y:S01]  /*1070*/  IMAD.WIDE R4, R21, 0x4, R2.reuse ;  /* 0x0000000415047825 */ /* 0x101fe200078e0202 */
[----:B------:R-:W0:Y:S03]  /*1080*/  LDS R25, [R0] ;  /* 0x0000000000197984 */ /* 0x000e260000000800 */
[----:B------:R-:W-:Y:S01]  /*1090*/  IMAD.WIDE R6, R7, 0x4, R2 ;  /* 0x0000000407067825 */ /* 0x000fe200078e0202 */
[----:B------:R-:W1:Y:S03]  /*10a0*/  LDS R27, [R0+0x700] ;  /* 0x00070000001b7984 */ /* 0x000e660000000800 */
[----:B------:R-:W-:-:S02]  /*10b0*/  @!P3 VIADD R17, R12, 0xfffff57f ;  /* 0xfffff57f0c11b836 */ /* 0x000fc40000000000 */
[----:B------:R-:W-:Y:S01]  /*10c0*/  IMAD.WIDE R8, R9, 0x4, R2 ;  /* 0x0000000409087825 */ /* 0x000fe200078e0202 */
[----:B------:R-:W2:Y:S03]  /*10d0*/  LDS R29, [R0+0xe00] ;  /* 0x000e0000001d7984 */ /* 0x000ea60000000800 */
[C---:B------:R-:W-:Y:S01]  /*10e0*/  @!P2 VIADD R19, R12.reuse, 0xfffff3bf ;  /* 0xfffff3bf0c13a836 */ /* 0x040fe20000000000 */
[----:B------:R-:W3:Y:S01]  /*10f0*/  LDS R31, [R0+0x1500] ;  /* 0x00150000001f7984 */ /* 0x000ee20000000800 */
[C---:B------:R-:W-:Y:S02]  /*1100*/  @!P1 VIADD R23, R12.reuse, 0xfffff1ff ;  /* 0xfffff1ff0c179836 */ /* 0x040fe40000000000 */
[C---:B------:R-:W-:Y:S01]  /*1110*/  @!P6 VIADD R43, R12.reuse, 0xfffff03f ;  /* 0xfffff03f0c2be836 */ /* 0x040fe20000000000 */
[----:B------:R-:W4:Y:S01]  /*1120*/  LDS R33, [R0+0x1c00] ;  /* 0x001c000000217984 */ /* 0x000f220000000800 */
[----:B------:R-:W-:-:S02]  /*1130*/  @!P5 VIADD R47, R12, 0xffffee7f ;  /* 0xffffee7f0c2fd836 */ /* 0x000fc40000000000 */
[--C-:B------:R-:W-:Y:S01]  /*1140*/  IMAD.WIDE R10, R11, 0x4, R2.reuse ;  /* 0x000000040b0a7825 */ /* 0x100fe200078e0202 */
[----:B------:R-:W5:Y:S03]  /*1150*/  LDS R35, [R0+0x2300] ;  /* 0x0023000000237984 */ /* 0x000f660000000800 */
        /* <DEDUP_REMOVED lines=11> */
[----:B0-----:R-:W-:Y:S03]  /*1210*/  STG.E desc[UR8][R4.64], R25 ;  /* 0x0000001904007986 */ /* 0x001fe6000c101908 */
[----:B------:R-:W-:Y:S01]  /*1220*/  IMAD.WIDE R2, R47, 0x4, R2 ;  /* 0x000000042f027825 */ /* 0x000fe200078e0202 */
[----:B-1----:R-:W-:Y:S04]  /*1230*/  STG.E desc[UR8][R6.64], R27 ;  /* 0x0000001b06007986 */ /* 0x002fe8000c101908 */
[----:B--2---:R-:W-:Y:S04]  /*1240*/  STG.E desc[UR8][R8.64], R29 ;  /* 0x0000001d08007986 */ /* 0x004fe8000c101908 */
[----:B---3--:R-:W-:Y:S04]  /*1250*/  STG.E desc[UR8][R10.64], R31 ;  /* 0x0000001f0a007986 */ /* 0x008fe8000c101908 */
[----:B----4-:R-:W-:Y:S04]  /*1260*/  STG.E desc[UR8][R12.64], R33 ;  /* 0x000000210c007986 */ /* 0x010fe8000c101908 */
[----:B-----5:R-:W-:Y:S04]  /*1270*/  STG.E desc[UR8][R14.64], R35 ;  /* 0x000000230e007986 */ /* 0x020fe8000c101908 */
[----:B------:R-:W-:Y:S04]  /*1280*/  STG.E desc[UR8][R16.64], R37 ;  /* 0x0000002510007986 */ /* 0x000fe8000c101908 */
[----:B------:R-:W-:Y:S04]  /*1290*/  STG.E desc[UR8][R18.64], R39 ;  /* 0x0000002712007986 */ /* 0x000fe8000c101908 */
[----:B------:R-:W-:Y:S04]  /*12a0*/  STG.E desc[UR8][R20.64], R41 ;  /* 0x0000002914007986 */ /* 0x000fe8000c101908 */
[----:B------:R-:W-:Y:S04]  /*12b0*/  STG.E desc[UR8][R22.64], R45 ;  /* 0x0000002d16007986 */ /* 0x000fe8000c101908 */
[----:B------:R-:W-:Y:S01]  /*12c0*/  STG.E desc[UR8][R2.64], R49 ;  /* 0x0000003102007986 */ /* 0x000fe2000c101908 */
[----:B------:R-:W-:Y:S05]  /*12d0*/  EXIT ;  /* 0x000000000000794d */ /* 0x000fea0003800000 */
.L_x_482:
[----:B------:R-:W0:Y:S01]  /*12e0*/  S2R R41, SR_TID.X ;  /* 0x0000000000297919 */ /* 0x000e220000002100 */
[----:B------:R-:W1:Y:S01]  /*12f0*/  LDCU.64 UR4, c[0x0][0x380] ;  /* 0x00007000ff0477ac */ /* 0x000e620008000a00 */
[----:B------:R-:W2:Y:S01]  /*1300*/  LDCU.64 UR6, c[0x0][0x388] ;  /* 0x00007100ff0677ac */ /* 0x000ea20008000a00 */
[----:B0-----:R-:W-:-:S05]  /*1310*/  IMAD R5, R41, 0xb, RZ ;  /* 0x0000000b29057824 */ /* 0x001fca00078e02ff */
[----:B------:R-:W-:-:S04]  /*1320*/  IADD3 R5, P0, PT, R5, R16, RZ ;  /* 0x0000001005057210 */ /* 0x000fc80007f1e0ff */
[----:B------:R-:W-:Y:S01]  /*1330*/  LEA.HI.X.SX32 R2, R16, RZ, 0x1, P0 ;  /* 0x000000ff10027211 */ /* 0x000fe200000f0eff */
[----:B------:R-:W-:-:S03]  /*1340*/  IMAD.SHL.U32 R4, R5, 0x4, RZ ;  /* 0x0000000405047824 */ /* 0x000fc600078e00ff */
[----:B------:R-:W-:Y:S02]  /*1350*/  SHF.L.U64.HI R5, R5, 0x2, R2 ;  /* 0x0000000205057819 */ /* 0x000fe40000010202 */
[C---:B-1----:R-:W-:Y:S02]  /*1360*/  IADD3 R2, P0, PT, R4.reuse, UR4, RZ ;  /* 0x0000000404027c10 */ /* 0x042fe4000ff1e0ff */
[----:B--2---:R-:W-:Y:S02]  /*1370*/  IADD3 R4, P1, PT, R4, UR6, RZ ;  /* 0x0000000604047c10 */ /* 0x004fe4000ff3e0ff */
        /* <DEDUP_REMOVED lines=24> */
[----:B------:R-:W4:Y:S01]  /*1500*/  LDG.E R18, desc[UR8][R4.64+0x28] ;  /* 0x0000280804127981 */ /* 0x000f22000c1e1900 */
[----:B------:R-:W1:Y:S01]  /*1510*/  S2UR UR5, SR_CgaCtaId ;  /* 0x00000000000579c3 */ /* 0x000e620000008800 */
[----:B------:R-:W-:Y:S01]  /*1520*/  UMOV UR4, 0x400 ;  /* 0x0000040000047882 */ /* 0x000fe20000000000 */
[----:B------:R-:W-:Y:S01]  /*1530*/  SHF.R.U32.HI R42, RZ, 0x5, R41 ;  /* 0x00000005ff2a7819 */ /* 0x000fe20000011629 */
[----:B------:R-:W0:Y:S01]  /*1540*/  S2R R17, SR_LANEID ;  /* 0x0000000000117919 */ /* 0x000e220000000000 */
[----:B-1----:R-:W-:-:S04]  /*1550*/  ULEA UR4, UR5, UR4, 0x18 ;  /* 0x0000000405047291 */ /* 0x002fc8000f8ec0ff */
[----:B------:R-:W-:Y:S01]  /*1560*/  BAR.SYNC.DEFER_BLOCKING 0x0 ;  /* 0x0000000000007b1d */ /* 0x000fe20000010000 */
[C---:B0-----:R-:W-:Y:S02]  /*1570*/  ISETP.NE.AND P1, PT, R17.reuse, 0x1f, PT ;  /* 0x0000001f1100780c */ /* 0x041fe40003f25270 */
[----:B------:R-:W-:Y:S02]  /*1580*/  ISETP.NE.AND P2, PT, R17, RZ, PT ;  /* 0x000000ff1100720c */ /* 0x000fe40003f45270 */
[----:B--2---:R-:W-:Y:S02]  /*1590*/  LOP3.LUT R28, R28, 0x1, RZ, 0xc0, !PT ;  /* 0x000000011c1c7812 */ /* 0x004fe400078ec0ff */
[----:B---3--:R-:W-:Y:S02]  /*15a0*/  LOP3.LUT R27, R27, 0x1, RZ, 0xc0, !PT ;  /* 0x000000011b1b7812 */ /* 0x008fe400078ec0ff */
[----:B------:R-:W-:Y:S02]  /*15b0*/  LOP3.LUT R2, R28, 0x1, RZ, 0x3c, !PT ;  /* 0x000000011c027812 */ /* 0x000fe400078e3cff */
[----:B----4-:R-:W-:-:S02]  /*15c0*/  LOP3.LUT R26, R26, 0x1, RZ, 0xc0, !PT ;  /* 0x000000011a1a7812 */ /* 0x010fc400078ec0ff */
        /* <DEDUP_REMOVED lines=19> */
[----:B------:R-:W-:Y:S02]  /*1700*/  LOP3.LUT R4, R19, 0x1, RZ, 0x3c, !PT ;  /* 0x0000000113047812 */ /* 0x000fe400078e3cff */
[----:B------:R-:W-:Y:S02]  /*1710*/  LOP3.LUT R5, R18, 0x1, RZ, 0x3c, !PT ;  /* 0x0000000112057812 */ /* 0x000fe400078e3cff */
[----:B------:R-:W-:-:S04]  /*1720*/  IADD3 R2, PT, PT, R3, R2, R6 ;  /* 0x0000000203027210 */ /* 0x000fc80007ffe006 */
[----:B------:R-:W-:-:S05]  /*1730*/  IADD3 R2, PT, PT, R5, R4, R2 ;  /* 0x0000000405027210 */ /* 0x000fca0007ffe002 */
        /* <DEDUP_REMOVED lines=12> */
[----:B------:R-:W-:-:S03]  /*1800*/  ISETP.NE.AND P0, PT, R42, 0x2, PT ;  /* 0x000000022a00780c */ /* 0x000fc60003f05270 */
[----:B------:R-:W-:Y:S01]  /*1810*/  IMAD.IADD R2, R43, 0x1, -R2 ;  /* 0x000000012b027824 */ /* 0x000fe200078e0a02 */
        /* <DEDUP_REMOVED lines=13> */
[----:B------:R-:W-:Y:S02]  /*18f0*/  ISETP.NE.AND P0, PT, R42, 0x4, PT ;  /* 0x000000042a00780c */ /* 0x000fe40003f05270 */
[----:B------:R-:W-:Y:S01]  /*1900*/  SEL R6, R2, RZ, P2 ;  /* 0x000000ff02067207 */ /* 0x000fe20001000000 */
[----:B------:R-:W-:Y:S01]  /*1910*/  IMAD.IADD R9, R9, 0x1, R8 ;  /* 0x0000000109097824 */ /* 0x000fe200078e0208 */
[----:B------:R-:W-:Y:S02]  /*1920*/  SEL R4, R7, R4, !P0 ;  /* 0x0000000407047207 */ /* 0x000fe40004000000 */
[----:B------:R-:W-:Y:S01]  /*1930*/  ISETP.NE.AND P0, PT, R42, 0x5, PT ;  /* 0x000000052a00780c */ /* 0x000fe20003f05270 */
[----:B------:R-:W-:-:S03]  /*1940*/  IMAD.IADD R10, R10, 0x1, R9 ;  /* 0x000000010a0a7824 */ /* 0x000fc600078e0209 */
[----:B------:R-:W-:Y:S01]  /*1950*/  SEL R3, R8, R4, !P0 ;  /* 0x0000000408037207 */ /* 0x000fe20004000000 */
[----:B------:R-:W-:Y:S01]  /*1960*/  IMAD.IADD R11, R11, 0x1, R10 ;  /* 0x000000010b0b7824 */ /* 0x000fe200078e020a */
[----:B------:R-:W0:Y:S01]  /*1970*/  LDS.64 R4, [UR4+0x30] ;  /* 0x00003004ff047984 */ /* 0x000e220008000a00 */
[C---:B------:R-:W-:Y:S02]  /*1980*/  ISETP.NE.AND P0, PT, R42.reuse, 0x6, PT ;  /* 0x000000062a00780c */ /* 0x040fe40003f05270 */
[----:B--2---:R-:W-:Y:S02]  /*1990*/  IMAD.IADD R12, R11, 0x1, R12 ;  /* 0x000000010b0c7824 */ /* 0x004fe400078e020c */
[----:B------:R-:W-:Y:S02]  /*19a0*/  SEL R3, R9, R3, !P0 ;  /* 0x0000000309037207 */ /* 0x000fe40004000000 */
[----:B------:R-:W-:Y:S01]  /*19b0*/  ISETP.NE.AND P0, PT, R42, 0x7, PT ;  /* 0x000000072a00780c */ /* 0x000fe20003f05270 */
[----:B------:R-:W-:-:S03]  /*19c0*/  IMAD.IADD R13, R13, 0x1, R12 ;  /* 0x000000010d0d7824 */ /* 0x000fc600078e020c */
[----:B------:R-:W-:Y:S01]  /*19d0*/  SEL R3, R10, R3, !P0 ;  /* 0x000000030a037207 */ /* 0x000fe20004000000 */
[----:B------:R-:W-:Y:S01]  /*19e0*/  IMAD.IADD R14, R14, 0x1, R13 ;  /* 0x000000010e0e7824 */ /* 0x000fe200078e020d */
[----:B------:R-:W-:-:S03]  /*19f0*/  ISETP.NE.AND P0, PT, R42, 0x8, PT ;  /* 0x000000082a00780c */ /* 0x000fc60003f05270 */
[----:B------:R-:W-:Y:S01]  /*1a00*/  IMAD.IADD R15, R15, 0x1, R14 ;  /* 0x000000010f0f7824 */ /* 0x000fe200078e020e */
[----:B------:R-:W-:Y:S02]  /*1a10*/  SEL R3, R11, R3, !P0 ;  /* 0x000000030b037207 */ /* 0x000fe40004000000 */
[----:B------:R-:W-:-:S04]  /*1a20*/  ISETP.NE.AND P0, PT, R42, 0x9, PT ;  /* 0x000000092a00780c */ /* 0x000fc80003f05270 */
[----:B------:R-:W-:Y:S02]  /*1a30*/  SEL R3, R12, R3, !P0 ;  /* 0x000000030c037207 */ /* 0x000fe40004000000 */
[----:B------:R-:W-:-:S04]  /*1a40*/  ISETP.NE.AND P0, PT, R42, 0xa, PT ;  /* 0x0000000a2a00780c */ /* 0x000fc80003f05270 */
[----:B------:R-:W-:Y:S02]  /*1a50*/  SEL R3, R13, R3, !P0 ;  /* 0x000000030d037207 */ /* 0x000fe40004000000 */
[----:B------:R-:W-:-:S04]  /*1a60*/  ISETP.NE.AND P0, PT, R42, 0xb, PT ;  /* 0x0000000b2a00780c */ /* 0x000fc80003f05270 */
[----:B------:R-:W-:Y:S02]  /*1a70*/  SEL R3, R14, R3, !P0 ;  /* 0x000000030e037207 */ /* 0x000fe40004000000 */
[----:B------:R-:W-:Y:S01]  /*1a80*/  ISETP.NE.AND P0, PT, R42, 0xc, PT ;  /* 0x0000000c2a00780c */ /* 0x000fe20003f05270 */
[----:B0-----:R-:W-:-:S03]  /*1a90*/  IMAD.IADD R4, R15, 0x1, R4 ;  /* 0x000000010f047824 */ /* 0x001fc600078e0204 */
[----:B------:R-:W-:Y:S02]  /*1aa0*/  SEL R3, R15, R3, !P0 ;  /* 0x000000030f037207 */ /* 0x000fe40004000000 */
[----:B------:R-:W-:Y:S01]  /*1ab0*/  ISETP.GT.U32.AND P0, PT, R41, 0x1f, PT ;  /* 0x0000001f2900780c */ /* 0x000fe20003f04070 */
[----:B------:R-:W-:Y:S01]  /*1ac0*/  IMAD.IADD R5, R5, 0x1, R4 ;  /* 0x0000000105057824 */ /* 0x000fe200078e0204 */
[----:B------:R-:W-:Y:S02]  /*1ad0*/  SEL R3, R4, R3, !P1 ;  /* 0x0000000304037207 */ /* 0x000fe40004800000 */
[----:B------:R-:W-:-:S03]  /*1ae0*/  ISETP.GE.U32.AND P1, PT, R41, 0x20, PT ;  /* 0x000000202900780c */ /* 0x000fc60003f26070 */
[----:B------:R-:W-:-:S05]  /*1af0*/  IMAD.IADD R7, R3, 0x1, R6 ;  /* 0x0000000103077824 */ /* 0x000fca00078e0206 */
        /* <DEDUP_REMOVED lines=17> */
.L_x_516:
[----:B------:R-:W-:Y:S05]  /*1c10*/  @!P0 BRA `(.L_x_485) ;  /* 0x0000000000248947 */ /* 0x000fea0003800000 */
[----:B------:R-:W-:-:S07]  /*1c20*/  IMAD.MOV.U32 R4, RZ, RZ, 0xee ;  /* 0x000000eeff047424 */ /* 0x000fce00078e00ff */
.L_x_487:
[----:B------:R-:W-:Y:S05]  /*1c30*/  NANOSLEEP R4 ;  /* 0x000000040000735d */ /* 0x000fea0003800000 */
[----:B------:R-:W2:Y:S01]  /*1c40*/  LD.E.64.STRONG.GPU R6, desc[UR8][R8.64+0x100] ;  /* 0x0001000808067980 */ /* 0x000ea2000c10fb00 */
[----:B------:R-:W-:Y:S01]  /*1c50*/  UMOV UR5, 0xffffffff ;  /* 0xffffffff00057882 */ /* 0x000fe20000000000 */
[----:B------:R-:W-:Y:S02]  /*1c60*/  SHF.R.U32.HI R4, RZ, 0x1, R4 ;  /* 0x00000001ff047819 */ /* 0x000fe40000011604 */
[----:B--2---:R-:W-:Y:S01]  /*1c70*/  ISETP.NE.AND P0, PT, R6, 0x63, PT ;  /* 0x000000630600780c */ /* 0x004fe20003f05270 */
[----:B------:R-:W-:-:S12]  /*1c80*/  BRA.DIV UR5, `(.L_x_486) ;  /* 0x0000004a05987947 */ /* 0x000fd8000b800000 */
[----:B------:R-:W-:-:S13]  /*1c90*/  VOTE.ANY P0, !P0 ;  /* 0x0000000000ff7806 */ /* 0x000fda0004000100 */
.L_x_519:
[----:B------:R-:W-:Y:S05]  /*1ca0*/  @P0 BRA `(.L_x_487) ;  /* 0xfffffffc00e00947 */ /* 0x000fea000383ffff */
.L_x_485:
        /* <DEDUP_REMOVED lines=38> */
.L_x_528:
[----:B------:R-:W-:Y:S05]  /*1f10*/  @!P0 BRA `(.L_x_489) ;  /* 0x0000000000d48947 */ /* 0x000fea0003800000 */
[----:B------:R-:W-:-:S07]  /*1f20*/  IMAD.MOV.U32 R47, RZ, RZ, 0xee ;  /* 0x000000eeff2f7424 */ /* 0x000fce00078e00ff */
.L_x_495:
[----:B------:R-:W-:Y:S02]  /*1f30*/  IMAD.MOV.U32 R6, RZ, RZ, R44 ;  /* 0x000000ffff067224 */ /* 0x000fe400078e002c */
[----:B------:R-:W-:Y:S02]  /*1f40*/  IMAD.MOV.U32 R7, RZ, RZ, R45 ;  /* 0x000000ffff077224 */ /* 0x000fe400078e002d */
        /* <DEDUP_REMOVED lines=8> */
.L_x_531:
[----:B------:R-:W-:Y:S05]  /*1fd0*/  @!P0 BRA `(.L_x_491) ;  /* 0x0000000000248947 */ /* 0x000fea0003800000 */
[----:B------:R-:W-:-:S07]  /*1fe0*/  IMAD.MOV.U32 R10, RZ, RZ, R47 ;  /* 0x000000ffff0a7224 */ /* 0x000fce00078e002f */
.L_x_493:
[----:B------:R-:W-:Y:S05]  /*1ff0*/  NANOSLEEP R10 ;  /* 0x0000000a0000735d */ /* 0x000fea0003800000 */
[----:B------:R-:W2:Y:S01]  /*2000*/  LD.E.64.STRONG.GPU R6, desc[UR8][R8.64+-0x100] ;  /* 0xffff000808067980 */ /* 0x000ea2000c10fb00 */
[----:B------:R-:W-:Y:S01]  /*2010*/  UMOV UR5, 0xffffffff ;  /* 0xffffffff00057882 */ /* 0x000fe20000000000 */
[----:B------:R-:W-:Y:S02]  /*2020*/  SHF.R.U32.HI R10, RZ, 0x1, R10 ;  /* 0x00000001ff0a7819 */ /* 0x000fe4000001160a */
[----:B--2---:R-:W-:Y:S01]  /*2030*/  ISETP.NE.AND P0, PT, R6, 0x63, PT ;  /* 0x000000630600780c */ /* 0x004fe20003f05270 */
[----:B------:R-:W-:-:S12]  /*2040*/  BRA.DIV UR5, `(.L_x_492) ;  /* 0x0000004a05ec7947 */ /* 0x000fd8000b800000 */
[----:B------:R-:W-:-:S13]  /*2050*/  VOTE.ANY P0, !P0 ;  /* 0x0000000000ff7806 */ /* 0x000fda0004000100 */
.L_x_534:
[----:B------:R-:W-:Y:S05]  /*2060*/  @P0 BRA `(.L_x_493) ;  /* 0xfffffffc00e00947 */ /* 0x000fea000383ffff */
.L_x_491:
        /* <DEDUP_REMOVED lines=10> */
[-C--:B------:R-:W-:Y:S02]  /*2110*/  ISETP.GE.AND P0, PT, R17, R10.reuse, PT ;  /* 0x0000000a1100720c */ /* 0x080fe40003f06270 */
        /* <DEDUP_REMOVED lines=15> */
[----:B------:R-:W-:-:S05]  /*2210*/  IMAD.IADD R49, R7, 0x1, R12 ;  /* 0x0000000107317824 */ /* 0x000fca00078e020c */
[----:B------:R-:W0:Y:S05]  /*2220*/  SHFL.DOWN PT, R12, R49, 0x10, R10 ;  /* 0x0a000000310c7989 */ /* 0x000e2a00000e000a */
[----:B------:R-:W-:Y:S02]  /*2230*/  VOTE.ALL P0, P0 ;  /* 0x0000000000ff7806 */ /* 0x000fe40000000000 */
[----:B0-----:R-:W-:-:S04]  /*2240*/  SEL R12, R12, RZ, !P1 ;  /* 0x000000ff0c0c7207 */ /* 0x001fc80004800000 */
[----:B------:R-:W-:-:S07]  /*2250*/  IADD3 R46, PT, PT, R49, R12, R46 ;  /* 0x0000000c312e7210 */ /* 0x000fce0007ffe02e */
.L_x_543:
[----:B------:R-:W-:Y:S05]  /*2260*/  @P0 BRA `(.L_x_495) ;  /* 0xfffffffc00300947 */ /* 0x000fea000383ffff */
.L_x_489:
        /* <DEDUP_REMOVED lines=16> */
.L_x_483:
[----:B------:R-:W-:Y:S05]  /*2370*/  WARPSYNC.ALL ;  /* 0x0000000000007948 */ /* 0x000fea0003800000 */
[----:B------:R-:W0:Y:S08]  /*2380*/  S2UR UR6, SR_CgaCtaId ;  /* 0x00000000000679c3 */ /* 0x000e300000008800 */
[----:B------:R-:W-:Y:S01]  /*2390*/  BAR.SYNC.DEFER_BLOCKING 0x0 ;  /* 0x0000000000007b1d */ /* 0x000fe20000010000 */
[C---:B------:R-:W-:Y:S01]  /*23a0*/  ISETP.NE.AND P0, PT, R41.reuse, RZ, PT ;  /* 0x000000ff2900720c */ /* 0x040fe20003f05270 */
[----:B------:R-:W-:Y:S01]  /*23b0*/  VIADD R17, R41, 0x1c0 ;  /* 0x000001c029117836 */ /* 0x000fe20000000000 */
[----:B------:R-:W-:-:S02]  /*23c0*/  LOP3.LUT R11, R28, 0x1, RZ, 0x3c, !PT ;  /* 0x000000011c0b7812 */ /* 0x000fc400078e3cff */
[C---:B------:R-:W-:Y:S01]  /*23d0*/  LOP3.LUT R13, R27.reuse, 0x1, RZ, 0x3c, !PT ;  /* 0x000000011b0d7812 */ /* 0x040fe200078e3cff */
[----:B------:R-:W-:Y:S01]  /*23e0*/  UMOV UR5, 0x400 ;  /* 0x0000040000057882 */ /* 0x000fe20000000000 */
[----:B------:R-:W-:Y:S02]  /*23f0*/  ISETP.NE.AND P1, PT, R27, RZ, PT ;  /* 0x000000ff1b00720c */ /* 0x000fe40003f25270 */
[C---:B------:R-:W-:Y:S02]  /*2400*/  ISETP.NE.AND P5, PT, R25.reuse, RZ, PT ;  /* 0x000000ff1900720c */ /* 0x040fe40003fa5270 */
[----:B------:R-:W-:Y:S02]  /*2410*/  LOP3.LUT R25, R25, 0x1, RZ, 0x3c, !PT ;  /* 0x0000000119197812 */ /* 0x000fe400078e3cff */
[----:B------:R-:W-:Y:S02]  /*2420*/  ISETP.NE.AND P2, PT, R26, RZ, PT ;  /* 0x000000ff1a00720c */ /* 0x000fe40003f45270 */
[----:B------:R-:W-:-:S02]  /*2430*/  ISETP.NE.AND P4, PT, R18, RZ, PT ;  /* 0x000000ff1200720c */ /* 0x000fc40003f85270 */
[----:B------:R-:W-:Y:S02]  /*2440*/  LOP3.LUT R15, R22, 0x1, RZ, 0x3c, !PT ;  /* 0x00000001160f7812 */ /* 0x000fe400078e3cff */
[C---:B------:R-:W-:Y:S02]  /*2450*/  ISETP.NE.AND P6, PT, R20.reuse, RZ, PT ;  /* 0x000000ff1400720c */ /* 0x040fe40003fc5270 */
[----:B------:R-:W-:Y:S01]  /*2460*/  LOP3.LUT R20, R20, 0x1, RZ, 0x3c, !PT ;  /* 0x0000000114147812 */ /* 0x000fe200078e3cff */
[----:B0-----:R-:W-:Y:S01]  /*2470*/  ULEA UR5, UR6, UR5, 0x18 ;  /* 0x0000000506057291 */ /* 0x001fe2000f8ec0ff */
[----:B------:R-:W-:Y:S01]  /*2480*/  ISETP.NE.AND P3, PT, R24, RZ, PT ;  /* 0x000000ff1800720c */ /* 0x000fe20003f65270 */
[----:B------:R-:W0:Y:S07]  /*2490*/  LDCU UR6, c[0x0][0x3ac] ;  /* 0x00007580ff0677ac */ /* 0x000e2e0008000800 */
[----:B--2---:R-:W1:Y:S04]  /*24a0*/  LDS R0, [UR5+0x48] ;  /* 0x00004805ff007984 */ /* 0x004e680008000800 */
[----:B------:R-:W2:Y:S04]  /*24b0*/  LDS R6, [UR5+0x6c] ;  /* 0x00006c05ff067984 */ /* 0x000ea80008000800 */
[----:B------:R-:W3:Y:S01]  /*24c0*/  LDS R5, [UR5+0x64] ;  /* 0x00006405ff057984 */ /* 0x000ee20008000800 */
[----:B-1----:R-:W-:Y:S01]  /*24d0*/  SEL R0, R0, RZ, P0 ;  /* 0x000000ff00007207 */ /* 0x002fe20000000000 */
[----:B------:R-:W-:Y:S01]  /*24e0*/  BAR.SYNC.DEFER_BLOCKING 0x0 ;  /* 0x0000000000007b1d */ /* 0x000fe20000010000 */
[----:B------:R-:W-:-:S03]  /*24f0*/  ISETP.NE.AND P0, PT, R28, RZ, PT ;  /* 0x000000ff1c00720c */ /* 0x000fc60003f05270 */
[----:B------:R-:W-:Y:S01]  /*2500*/  IMAD.IADD R2, R0, 0x1, R7 ;  /* 0x0000000100027824 */ /* 0x000fe200078e0207 */
[----:B--2---:R-:W-:Y:S02]  /*2510*/  IADD3 R0, PT, PT, -R6, 0x1340, RZ ;  /* 0x0000134006007810 */ /* 0x004fe40007ffe1ff */
[--C-:B---3--:R-:W-:Y:S01]  /*2520*/  IADD3 R16, PT, PT, R41, R16, -R5.reuse ;  /* 0x0000001029107210 */ /* 0x108fe20007ffe805 */
[C---:B------:R-:W-:Y:S01]  /*2530*/  IMAD.IADD R3, R2.reuse, 0x1, -R5 ;  /* 0x0000000102037824 */ /* 0x040fe200078e0a05 */
[--C-:B------:R-:W-:Y:S02]  /*2540*/  IADD3 R4, PT, PT, R2, R13, R11.reuse ;  /* 0x0000000d02047210 */ /* 0x100fe40007ffe00b */
[C---:B------:R-:W-:Y:S01]  /*2550*/  IADD3 R2, PT, PT, R5.reuse, -R2, -R11 ;  /* 0x8000000205027210 */ /* 0x040fe20007ffe80b */
[----:B------:R-:W-:Y:S01]  /*2560*/  IMAD.IADD R7, R0, 0x1, R3 ;  /* 0x0000000100077824 */ /* 0x000fe200078e0203 */
[----:B------:R-:W-:Y:S01]  /*2570*/  LOP3.LUT R16, RZ, R16, RZ, 0x33, !PT ;  /* 0x00000010ff107212 */ /* 0x000fe200078e33ff */
[----:B------:R-:W-:-:S02]  /*2580*/  IMAD.IADD R10, R5, 0x1, -R4 ;  /* 0x00000001050a7824 */ /* 0x000fc400078e0a04 */
[C---:B------:R-:W-:Y:S02]  /*2590*/  IMAD R8, R41.reuse, 0xb, R2 ;  /* 0x0000000b29087824 */ /* 0x040fe400078e0202 */
[----:B------:R-:W-:Y:S02]  /*25a0*/  IMAD R9, R41, 0xb, R10 ;  /* 0x0000000b29097824 */ /* 0x000fe400078e020a */
[----:B------:R-:W-:Y:S01]  /*25b0*/  IMAD.IADD R10, R11, 0x1, R7 ;  /* 0x000000010b0a7824 */ /* 0x000fe200078e0207 */
[----:B------:R-:W-:Y:S01]  /*25c0*/  LOP3.LUT R11, R26, 0x1, RZ, 0x3c, !PT ;  /* 0x000000011a0b7812 */ /* 0x000fe200078e3cff */
[----:B------:R-:W-:Y:S02]  /*25d0*/  IMAD R2, R41, 0xb, -R3 ;  /* 0x0000000b29027824 */ /* 0x000fe400078e0a03 */
[----:B------:R-:W-:Y:S02]  /*25e0*/  VIADD R3, R8, 0x1 ;  /* 0x0000000108037836 */ /* 0x000fe40000000000 */
[----:B------:R-:W-:Y:S01]  /*25f0*/  IMAD.IADD R8, R11, 0x1, R4 ;  /* 0x000000010b087824 */ /* 0x000fe200078e0204 */
[----:B------:R-:W-:Y:S01]  /*2600*/  SEL R2, R7, R2, !P0 ;  /* 0x0000000207027207 */ /* 0x000fe20004000000 */
[----:B------:R-:W-:Y:S01]  /*2610*/  VIADD R9, R9, 0x2 ;  /* 0x0000000209097836 */ /* 0x000fe20000000000 */
[----:B------:R-:W-:Y:S01]  /*2620*/  SEL R3, R10, R3, !P1 ;  /* 0x000000030a037207 */ /* 0x000fe20004800000 */
[----:B------:R-:W-:Y:S01]  /*2630*/  IMAD.IADD R12, R13, 0x1, R10 ;  /* 0x000000010d0c7824 */ /* 0x000fe200078e020a */
[----:B------:R-:W-:Y:S01]  /*2640*/  LOP3.LUT R13, R24, 0x1, RZ, 0x3c, !PT ;  /* 0x00000001180d7812 */ /* 0x000fe200078e3cff */
[--C-:B------:R-:W-:Y:S01]  /*2650*/  IMAD.IADD R10, R5, 0x1, -R8.reuse ;  /* 0x00000001050a7824 */ /* 0x100fe200078e0a08 */
[----:B------:R-:W-:Y:S01]  /*2660*/  ISETP.NE.AND P0, PT, R21, RZ, PT ;  /* 0x000000ff1500720c */ /* 0x000fe20003f05270 */
[----:B------:R-:W-:Y:S01]  /*2670*/  IMAD.IADD R8, R25, 0x1, R8 ;  /* 0x0000000119087824 */ /* 0x000fe200078e0208 */
[----:B------:R-:W-:Y:S01]  /*2680*/  SEL R4, R12, R9, !P2 ;  /* 0x000000090c047207 */ /* 0x000fe20005000000 */
[----:B------:R-:W-:Y:S01]  /*2690*/  IMAD R7, R41, 0xb, R10 ;  /* 0x0000000b29077824 */ /* 0x000fe200078e020a */
[----:B------:R-:W-:Y:S01]  /*26a0*/  ISETP.NE.AND P2, PT, R23, RZ, PT ;  /* 0x000000ff1700720c */ /* 0x000fe20003f45270 */
[----:B------:R-:W-:Y:S01]  /*26b0*/  IMAD.IADD R10, R13, 0x1, R8 ;  /* 0x000000010d0a7824 */ /* 0x000fe200078e0208 */
[----:B------:R-:W-:Y:S01]  /*26c0*/  LOP3.LUT R23, R23, 0x1, RZ, 0x3c, !PT ;  /* 0x0000000117177812 */ /* 0x000fe200078e3cff */
[----:B------:R-:W-:Y:S01]  /*26d0*/  IMAD.IADD R18, R11, 0x1, R12 ;  /* 0x000000010b127824 */ /* 0x000fe200078e020c */
[----:B------:R-:W-:Y:S01]  /*26e0*/  LOP3.LUT R21, R21, 0x1, RZ, 0x3c, !PT ;  /* 0x0000000115157812 */ /* 0x000fe200078e3cff */
[----:B------:R-:W-:Y:S01]  /*26f0*/  VIADD R7, R7, 0x3 ;  /* 0x0000000307077836 */ /* 0x000fe20000000000 */
[----:B------:R-:W-:Y:S01]  /*2700*/  ISETP.NE.AND P1, PT, R22, RZ, PT ;  /* 0x000000ff1600720c */ /* 0x000fe20003f25270 */
[--C-:B------:R-:W-:Y:S01]  /*2710*/  IMAD.IADD R12, R23, 0x1, R10.reuse ;  /* 0x00000001170c7824 */ /* 0x100fe200078e020a */
[----:B------:R-:W-:Y:S01]  /*2720*/  LEA R2, R2, UR5, 0x2 ;  /* 0x0000000502027c11 */ /* 0x000fe2000f8e10ff */
[----:B------:R-:W-:Y:S01]  /*2730*/  IMAD.IADD R10, R5, 0x1, -R10 ;  /* 0x00000001050a7824 */ /* 0x000fe200078e0a0a */
[----:B------:R-:W-:Y:S01]  /*2740*/  SEL R7, R18, R7, !P5 ;  /* 0x0000000712077207 */ /* 0x000fe20006800000 */
[----:B------:R-:W-:Y:S01]  /*2750*/  IMAD.IADD R14, R15, 0x1, R12 ;  /* 0x000000010f0e7824 */ /* 0x000fe200078e020c */
[----:B------:R-:W-:Y:S01]  /*2760*/  ISETP.NE.AND P5, PT, R19, RZ, PT ;  /* 0x000000ff1300720c */ /* 0x000fe20003fa5270 */
[----:B------:R-:W-:Y:S01]  /*2770*/  IMAD.IADD R22, R5, 0x1, -R8 ;  /* 0x0000000105167824 */ /* 0x000fe200078e0a08 */
[----:B------:R-:W-:Y:S01]  /*2780*/  LOP3.LUT R8, R19, 0x1, RZ, 0x3c, !PT ;  /* 0x0000000113087812 */ /* 0x000fe200078e3cff */
[----:B------:R-:W-:Y:S01]  /*2790*/  IMAD.IADD R9, R21, 0x1, R14 ;  /* 0x0000000115097824 */ /* 0x000fe200078e020e */
[----:B------:R-:W-:Y:S01]  /*27a0*/  LEA R3, R3, UR5, 0x2 ;  /* 0x0000000503037c11 */ /* 0x000fe2000f8e10ff */
[----:B------:R-:W-:Y:S01]  /*27b0*/  IMAD R11, R41, 0xb, R10 ;  /* 0x0000000b290b7824 */ /* 0x000fe200078e020a */
[----:B------:R-:W-:Y:S01]  /*27c0*/  LEA R4, R4, UR5, 0x2 ;  /* 0x0000000504047c11 */ /* 0x000fe2000f8e10ff */
[--C-:B------:R-:W-:Y:S01]  /*27d0*/  IMAD.IADD R10, R20, 0x1, R9.reuse ;  /* 0x00000001140a7824 */ /* 0x100fe200078e0209 */
[----:B------:R-:W-:Y:S01]  /*27e0*/  LEA R7, R7, UR5, 0x2 ;  /* 0x0000000507077c11 */ /* 0x000fe2000f8e10ff */
[----:B------:R-:W-:Y:S01]  /*27f0*/  IMAD R22, R41, 0xb, R22 ;  /* 0x0000000b29167824 */ /* 0x000fe200078e0216 */
[----:B-----5:R-:W-:Y:S01]  /*2800*/  STS [R2], R39 ;  /* 0x0000002702007388 */ /* 0x020fe20000000800 */
[----:B------:R-:W-:-:S02]  /*2810*/  IMAD.IADD R24, R5, 0x1, -R9 ;  /* 0x0000000105187824 */ /* 0x000fc400078e0a09 */
[----:B------:R-:W-:Y:S01]  /*2820*/  IMAD.IADD R12, R5, 0x1, -R12 ;  /* 0x00000001050c7824 */ /* 0x000fe200078e0a0c */
[----:B------:R1:W-:Y:S01]  /*2830*/  STS [R3], R38 ;  /* 0x0000002603007388 */ /* 0x0003e20000000800 */
[----:B------:R-:W-:Y:S02]  /*2840*/  IMAD.IADD R9, R25, 0x1, R18 ;  /* 0x0000000119097824 */ /* 0x000fe400078e0212 */
[C---:B------:R-:W-:Y:S01]  /*2850*/  IMAD.IADD R26, R5.reuse, 0x1, -R10 ;  /* 0x00000001051a7824 */ /* 0x040fe200078e0a0a */
[C---:B------:R-:W-:Y:S01]  /*2860*/  IADD3 R10, PT, PT, R5.reuse, -R10, -R8 ;  /* 0x8000000a050a7210 */ /* 0x040fe20007ffe808 */
[----:B------:R-:W-:Y:S01]  /*2870*/  IMAD.IADD R14, R5, 0x1, -R14 ;  /* 0x00000001050e7824 */ /* 0x000fe200078e0a0e */
[----:B------:R-:W-:Y:S01]  /*2880*/  IADD3 R5, PT, PT, R41, R6, R5 ;  /* 0x0000000629057210 */ /* 0x000fe20007ffe005 */
[----:B------:R-:W-:Y:S01]  /*2890*/  VIADD R22, R22, 0x4 ;  /* 0x0000000416167836 */ /* 0x000fe20000000000 */
[----:B------:R2:W-:Y:S01]  /*28a0*/  STS [R4], R37 ;  /* 0x0000002504007388 */ /* 0x0005e20000000800 */
[----:B------:R-:W-:Y:S01]  /*28b0*/  IMAD.IADD R6, R13, 0x1, R9 ;  /* 0x000000010d067824 */ /* 0x000fe200078e0209 */
[----:B-1----:R-:W1:Y:S01]  /*28c0*/  LDC.64 R2, c[0x0][0x390] ;  /* 0x0000e400ff027b82 */ /* 0x002e620000000a00 */
[----:B------:R-:W-:Y:S01]  /*28d0*/  IMAD R12, R41, 0xb, R12 ;  /* 0x0000000b290c7824 */ /* 0x000fe200078e020c */
[----:B------:R-:W-:Y:S01]  /*28e0*/  SEL R22, R9, R22, !P3 ;  /* 0x0000001609167207 */ /* 0x000fe20005800000 */
[----:B------:R-:W-:Y:S01]  /*28f0*/  IMAD.IADD R9, R23, 0x1, R6 ;  /* 0x0000000117097824 */ /* 0x000fe200078e0206 */
[----:B------:R3:W-:Y:S01]  /*2900*/  STS [R7], R36 ;  /* 0x0000002407007388 */ /* 0x0007e20000000800 */
[----:B------:R-:W-:Y:S01]  /*2910*/  VIADD R12, R12, 0x6 ;  /* 0x000000060c0c7836 */ /* 0x000fe20000000000 */
[----:B------:R-:W-:Y:S01]  /*2920*/  LEA R22, R22, UR5, 0x2 ;  /* 0x0000000516167c11 */ /* 0x000fe2000f8e10ff */
[----:B------:R-:W-:Y:S01]  /*2930*/  VIADD R11, R11, 0x5 ;  /* 0x000000050b0b7836 */ /* 0x000fe20000000000 */
[C---:B--2---:R-:W-:Y:S01]  /*2940*/  LEA R4, R41.reuse, UR5, 0x2 ;  /* 0x0000000529047c11 */ /* 0x044fe2000f8e10ff */
[----:B------:R-:W-:Y:S01]  /*2950*/  VIADD R13, R41, 0x380 ;  /* 0x00000380290d7836 */ /* 0x000fe20000000000 */
[----:B------:R-:W-:Y:S01]  /*2960*/  SEL R12, R9, R12, !P1 ;  /* 0x0000000c090c7207 */ /* 0x000fe20004800000 */
[----:B------:R-:W-:Y:S01]  /*2970*/  IMAD R14, R41, 0xb, R14 ;  /* 0x0000000b290e7824 */ /* 0x000fe200078e020e */
[----:B------:R-:W-:Y:S01]  /*2980*/  SEL R11, R6, R11, !P2 ;  /* 0x0000000b060b7207 */ /* 0x000fe20005000000 */
[----:B------:R-:W-:Y:S01]  /*2990*/  IMAD.IADD R9, R15, 0x1, R9 ;  /* 0x000000010f097824 */ /* 0x000fe200078e0209 */
[----:B------:R-:W-:Y:S01]  /*29a0*/  ISETP.GE.AND P2, PT, R13, R0, PT ;  /* 0x000000000d00720c */ /* 0x000fe20003f46270 */
[----:B------:R-:W-:Y:S01]  /*29b0*/  VIADD R14, R14, 0x7 ;  /* 0x000000070e0e7836 */ /* 0x000fe20000000000 */
[----:B------:R-:W-:Y:S01]  /*29c0*/  LEA R11, R11, UR5, 0x2 ;  /* 0x000000050b0b7c11 */ /* 0x000fe2000f8e10ff */
[C---:B------:R-:W-:Y:S01]  /*29d0*/  VIADD R13, R41.reuse, 0x700 ;  /* 0x00000700290d7836 */ /* 0x040fe20000000000 */
[----:B------:R-:W-:Y:S01]  /*29e0*/  LEA R12, R12, UR5, 0x2 ;  /* 0x000000050c0c7c11 */ /* 0x000fe2000f8e10ff */
[----:B------:R-:W-:Y:S01]  /*29f0*/  IMAD R24, R41, 0xb, R24 ;  /* 0x0000000b29187824 */ /* 0x000fe200078e0218 */
[----:B------:R-:W-:Y:S01]  /*2a00*/  SEL R14, R9, R14, !P0 ;  /* 0x0000000e090e7207 */ /* 0x000fe20004000000 */
[----:B------:R-:W-:Y:S01]  /*2a10*/  IMAD.IADD R9, R21, 0x1, R9 ;  /* 0x0000000115097824 */ /* 0x000fe200078e0209 */
[-C--:B------:R-:W-:Y:S01]  /*2a20*/  ISETP.GE.AND P0, PT, R13, R0.reuse, PT ;  /* 0x000000000d00720c */ /* 0x080fe20003f06270 */
[----:B------:R-:W-:Y:S01]  /*2a30*/  VIADD R24, R24, 0x8 ;  /* 0x0000000818187836 */ /* 0x000fe20000000000 */
[----:B------:R-:W-:Y:S01]  /*2a40*/  STS [R22], R35 ;  /* 0x0000002316007388 */ /* 0x000fe20000000800 */
[----:B------:R-:W-:Y:S01]  /*2a50*/  VIADD R13, R41, 0x8c0 ;  /* 0x000008c0290d7836 */ /* 0x000fe20000000000 */
[----:B------:R-:W-:Y:S01]  /*2a60*/  ISETP.GE.AND P3, PT, R17, R0, PT ;  /* 0x000000001100720c */ /* 0x000fe20003f66270 */
[----:B------:R-:W-:Y:S01]  /*2a70*/  IMAD R26, R41, 0xb, R26 ;  /* 0x0000000b291a7824 */ /* 0x000fe200078e021a */
[----:B------:R-:W-:Y:S01]  /*2a80*/  SEL R24, R9, R24, !P6 ;  /* 0x0000001809187207 */ /* 0x000fe20007000000 */
[----:B------:R-:W-:Y:S01]  /*2a90*/  IMAD R10, R41, 0xb, R10 ;  /* 0x0000000b290a7824 */ /* 0x000fe200078e020a */
[----:B------:R-:W-:Y:S01]  /*2aa0*/  ISETP.GE.AND P6, PT, R13, R0, PT ;  /* 0x000000000d00720c */ /* 0x000fe20003fc6270 */
[----:B------:R-:W-:Y:S01]  /*2ab0*/  IMAD.IADD R9, R20, 0x1, R9 ;  /* 0x0000000114097824 */ /* 0x000fe200078e0209 */
[----:B------:R-:W-:Y:S01]  /*2ac0*/  LEA R24, R24, UR5, 0x2 ;  /* 0x0000000518187c11 */ /* 0x000fe2000f8e10ff */
[----:B------:R-:W-:Y:S01]  /*2ad0*/  VIADD R26, R26, 0x9 ;  /* 0x000000091a1a7836 */ /* 0x000fe20000000000 */
[----:B------:R2:W-:Y:S01]  /*2ae0*/  STS [R11], R34 ;  /* 0x000000220b007388 */ /* 0x0005e20000000800 */
[----:B------:R-:W-:-:S02]  /*2af0*/  VIADD R13, R41, 0xa80 ;  /* 0x00000a80290d7836 */ /* 0x000fc40000000000 */
[----:B------:R-:W-:Y:S01]  /*2b00*/  VIADD R10, R10, 0xa ;  /* 0x0000000a0a0a7836 */ /* 0x000fe20000000000 */
[----:B------:R-:W-:Y:S01]  /*2b10*/  SEL R26, R9, R26, !P5 ;  /* 0x0000001a091a7207 */ /* 0x000fe20006800000 */
[----:B------:R-:W-:Y:S01]  /*2b20*/  @!P4 IMAD.IADD R10, R8, 0x1, R9 ;  /* 0x00000001080ac824 */ /* 0x000fe200078e0209 */
[-C--:B------:R-:W-:Y:S01]  /*2b30*/  ISETP.GE.AND P5, PT, R13, R0.reuse, PT ;  /* 0x000000000d00720c */ /* 0x080fe20003fa6270 */
[----:B0-----:R-:W-:Y:S01]  /*2b40*/  VIADD R16, R16, UR6 ;  /* 0x0000000610107c36 */ /* 0x001fe20008000000 */
[-C--:B------:R-:W-:Y:S01]  /*2b50*/  ISETP.GE.AND P4, PT, R41, R0.reuse, PT ;  /* 0x000000002900720c */ /* 0x080fe20003f86270 */
[----:B------:R-:W-:Y:S01]  /*2b60*/  VIADD R9, R5, 0xffffecc0 ;  /* 0xffffecc005097836 */ /* 0x000fe20000000000 */
[----:B------:R-:W-:Y:S01]  /*2b70*/  LEA R10, R10, UR5, 0x2 ;  /* 0x000000050a0a7c11 */ /* 0x000fe2000f8e10ff */
[C---:B------:R-:W-:Y:S01]  /*2b80*/  VIADD R13, R41.reuse, 0xc40 ;  /* 0x00000c40290d7836 */ /* 0x040fe20000000000 */
[----:B------:R-:W-:Y:S01]  /*2b90*/  STS [R12], R33 ;  /* 0x000000210c007388 */ /* 0x000fe20000000800 */
[C---:B------:R-:W-:Y:S01]  /*2ba0*/  VIADD R17, R41.reuse, 0x540 ;  /* 0x0000054029117836 */ /* 0x040fe20000000000 */
[----:B------:R-:W-:Y:S01]  /*2bb0*/  SEL R15, R16, R9, !P4 ;  /* 0x00000009100f7207 */ /* 0x000fe20006000000 */
[C---:B------:R-:W-:Y:S01]  /*2bc0*/  VIADD R19, R41.reuse, 0xe00 ;  /* 0x00000e0029137836 */ /* 0x040fe20000000000 */
[----:B------:R-:W-:Y:S01]  /*2bd0*/  LEA R9, R14, UR5, 0x2 ;  /* 0x000000050e097c11 */ /* 0x000fe2000f8e10ff */
[----:B---3--:R-:W-:Y:S01]  /*2be0*/  VIADD R7, R41, 0xfc0 ;  /* 0x00000fc029077836 */ /* 0x008fe20000000000 */
[-C--:B------:R-:W-:Y:S01]  /*2bf0*/  ISETP.GE.AND P4, PT, R13, R0.reuse, PT ;  /* 0x000000000d00720c */ /* 0x080fe20003f86270 */
[----:B------:R-:W-:Y:S01]  /*2c00*/  VIADD R21, R41, 0x1180 ;  /* 0x0000118029157836 */ /* 0x000fe20000000000 */
[----:B------:R-:W-:Y:S01]  /*2c10*/  LEA R13, R26, UR5, 0x2 ;  /* 0x000000051a0d7c11 */ /* 0x000fe2000f8e10ff */
[----:B------:R-:W-:Y:S01]  /*2c20*/  STS [R9], R32 ;  /* 0x0000002009007388 */ /* 0x000fe20000000800 */
[----:B------:R-:W-:Y:S01]  /*2c30*/  ISETP.GE.AND P1, PT, R17, R0, PT ;  /* 0x000000001100720c */ /* 0x000fe20003f26270 */
[----:B------:R-:W-:-:S02]  /*2c40*/  VIADD R17, R16, 0xfffffe40 ;  /* 0xfffffe4010117836 */ /* 0x000fc40000000000 */
[----:B------:R-:W-:Y:S01]  /*2c50*/  STS [R24], R31 ;  /* 0x0000001f18007388 */ /* 0x000fe20000000800 */
[----:B------:R-:W-:Y:S01]  /*2c60*/  @P3 VIADD R17, R5, 0xffffee80 ;  /* 0xffffee8005113836 */ /* 0x000fe20000000000 */
[-C--:B------:R-:W-:Y:S01]  /*2c70*/  ISETP.GE.AND P3, PT, R19, R0.reuse, PT ;  /* 0x000000001300720c */ /* 0x080fe20003f66270 */
[C---:B--2---:R-:W-:Y:S01]  /*2c80*/  VIADD R11, R16.reuse, 0xfffffc80 ;  /* 0xfffffc80100b7836 */ /* 0x044fe20000000000 */
[----:B------:R0:W-:Y:S01]  /*2c90*/  STS [R13], R30 ;  /* 0x0000001e0d007388 */ /* 0x0001e20000000800 */
[C---:B------:R-:W-:Y:S02]  /*2ca0*/  VIADD R19, R16.reuse, 0xfffffac0 ;  /* 0xfffffac010137836 */ /* 0x040fe40000000000 */
[----:B------:R-:W-:Y:S01]  /*2cb0*/  @P2 VIADD R11, R5, 0xfffff040 ;  /* 0xfffff040050b2836 */ /* 0x000fe20000000000 */
[----:B------:R2:W-:Y:S01]  /*2cc0*/  STS [R10], R29 ;  /* 0x0000001d0a007388 */ /* 0x0005e20000000800 */
[-C--:B------:R-:W-:Y:S01]  /*2cd0*/  ISETP.GE.AND P2, PT, R7, R0.reuse, PT ;  /* 0x000000000700720c */ /* 0x080fe20003f46270 */
[----:B------:R-:W-:Y:S01]  /*2ce0*/  @P1 VIADD R19, R5, 0xfffff200 ;  /* 0xfffff20005131836 */ /* 0x000fe20000000000 */
[----:B------:R-:W-:Y:S01]  /*2cf0*/  ISETP.GE.AND P1, PT, R21, R0, PT ;  /* 0x000000001500720c */ /* 0x000fe20003f26270 */
[----:B------:R-:W-:Y:S01]  /*2d00*/  BAR.SYNC.DEFER_BLOCKING 0x0 ;  /* 0x0000000000007b1d */ /* 0x000fe20000010000 */
[----:B------:R-:W-:-:S02]  /*2d10*/  VIADD R21, R16, 0xfffff740 ;  /* 0xfffff74010157836 */ /* 0x000fc40000000000 */
[C---:B0-----:R-:W-:Y:S02]  /*2d20*/  VIADD R13, R16.reuse, 0xfffff900 ;  /* 0xfffff900100d7836 */ /* 0x041fe40000000000 */
[C---:B------:R-:W-:Y:S02]  /*2d30*/  VIADD R23, R16.reuse, 0xfffff580 ;  /* 0xfffff58010177836 */ /* 0x040fe40000000000 */
[C---:B------:R-:W-:Y:S02]  /*2d40*/  VIADD R39, R16.reuse, 0xfffff3c0 ;  /* 0xfffff3c010277836 */ /* 0x040fe40000000000 */
[C---:B------:R-:W-:Y:S02]  /*2d50*/  VIADD R43, R16.reuse, 0xfffff200 ;  /* 0xfffff200102b7836 */ /* 0x040fe40000000000 */
[C---:B------:R-:W-:Y:S02]  /*2d60*/  VIADD R47, R16.reuse, 0xfffff040 ;  /* 0xfffff040102f7836 */ /* 0x040fe40000000000 */
[----:B------:R-:W-:-:S02]  /*2d70*/  VIADD R51, R16, 0xffffee80 ;  /* 0xffffee8010337836 */ /* 0x000fc40000000000 */
[C---:B------:R-:W-:Y:S02]  /*2d80*/  @P0 VIADD R13, R5.reuse, 0xfffff3c0 ;  /* 0xfffff3c0050d0836 */ /* 0x040fe40000000000 */
[C---:B------:R-:W-:Y:S02]  /*2d90*/  @P6 VIADD R21, R5.reuse, 0xfffff580 ;  /* 0xfffff58005156836 */ /* 0x040fe40000000000 */
[C---:B------:R-:W-:Y:S02]  /*2da0*/  @P5 VIADD R23, R5.reuse, 0xfffff740 ;  /* 0xfffff74005175836 */ /* 0x040fe40000000000 */
[C---:B------:R-:W-:Y:S02]  /*2db0*/  @P4 VIADD R39, R5.reuse, 0xfffff900 ;  /* 0xfffff90005274836 */ /* 0x040fe40000000000 */
[C---:B------:R-:W-:Y:S01]  /*2dc0*/  @P3 VIADD R43, R5.reuse, 0xfffffac0 ;  /* 0xfffffac0052b3836 */ /* 0x040fe20000000000 */
[----:B------:R-:W0:Y:S01]  /*2dd0*/  LDS R25, [R4] ;  /* 0x0000000004197984 */ /* 0x000e220000000800 */
[----:B------:R-:W-:-:S02]  /*2de0*/  @P2 VIADD R47, R5, 0xfffffc80 ;  /* 0xfffffc80052f2836 */ /* 0x000fc40000000000 */
[----:B------:R-:W-:Y:S01]  /*2df0*/  @P1 VIADD R51, R5, 0xfffffe40 ;  /* 0xfffffe4005331836 */ /* 0x000fe20000000000 */
[----:B------:R-:W3:Y:S01]  /*2e00*/  LDS R27, [R4+0x700] ;  /* 0x00070000041b7984 */ /* 0x000ee20000000800 */
[----:B-1----:R-:W-:-:S03]  /*2e10*/  IMAD.WIDE R6, R17, 0x4, R2 ;  /* 0x0000000411067825 */ /* 0x002fc600078e0202 */
[----:B------:R-:W1:Y:S01]  /*2e20*/  LDS R31, [R4+0xe00] ;  /* 0x000e0000041f7984 */ /* 0x000e620000000800 */
[----:B------:R-:W-:-:S03]  /*2e30*/  IMAD.WIDE R8, R11, 0x4, R2 ;  /* 0x000000040b087825 */ /* 0x000fc600078e0202 */
[----:B------:R-:W4:Y:S01]  /*2e40*/  LDS R29, [R4+0x1500] ;  /* 0x00150000041d7984 */ /* 0x000f220000000800 */
[----:B--2---:R-:W-:-:S03]  /*2e50*/  IMAD.WIDE R10, R19, 0x4, R2 ;  /* 0x00000004130a7825 */ /* 0x004fc600078e0202 */
[----:B------:R-:W2:Y:S01]  /*2e60*/  LDS R33, [R4+0x1c00] ;  /* 0x001c000004217984 */ /* 0x000ea20000000800 */
[----:B------:R-:W-:-:S03]  /*2e70*/  IMAD.WIDE R12, R13, 0x4, R2 ;  /* 0x000000040d0c7825 */ /* 0x000fc600078e0202 */
[----:B------:R-:W2:Y:S01]  /*2e80*/  LDS R35, [R4+0x2300] ;  /* 0x0023000004237984 */ /* 0x000ea20000000800 */
[----:B------:R-:W-:-:S03]  /*2e90*/  IMAD.WIDE R16, R23, 0x4, R2 ;  /* 0x0000000417107825 */ /* 0x000fc600078e0202 */
[----:B------:R-:W2:Y:S01]  /*2ea0*/  LDS R37, [R4+0x2a00] ;  /* 0x002a000004257984 */ /* 0x000ea20000000800 */
[----:B------:R-:W-:-:S03]  /*2eb0*/  IMAD.WIDE R18, R39, 0x4, R2 ;  /* 0x0000000427127825 */ /* 0x000fc600078e0202 */
[----:B------:R-:W2:Y:S01]  /*2ec0*/  LDS R41, [R4+0x3100] ;  /* 0x0031000004297984 */ /* 0x000ea20000000800 */
[----:B------:R-:W-:-:S03]  /*2ed0*/  IMAD.WIDE R22, R47, 0x4, R2 ;  /* 0x000000042f167825 */ /* 0x000fc600078e0202 */
[----:B------:R-:W2:Y:S04]  /*2ee0*/  LDS R45, [R4+0x3800] ;  /* 0x00380000042d7984 */ /* 0x000ea80000000800 */
[----:B------:R-:W2:Y:S04]  /*2ef0*/  LDS R49, [R4+0x3f00] ;  /* 0x003f000004317984 */ /* 0x000ea80000000800 */
[----:B------:R0:W2:Y:S02]  /*2f00*/  LDS R53, [R4+0x4600] ;  /* 0x0046000004357984 */ /* 0x0000a40000000800 */
[----:B0-----:R-:W-:-:S04]  /*2f10*/  IMAD.WIDE R4, R15, 0x4, R2 ;  /* 0x000000040f047825 */ /* 0x001fc800078e0202 */
[--C-:B------:R-:W-:Y:S01]  /*2f20*/  IMAD.WIDE R14, R21, 0x4, R2.reuse ;  /* 0x00000004150e7825 */ /* 0x100fe200078e0202 */
[----:B------:R-:W-:Y:S03]  /*2f30*/  STG.E desc[UR8][R4.64], R25 ;  /* 0x0000001904007986 */ /* 0x000fe6000c101908 */
[--C-:B------:R-:W-:Y:S01]  /*2f40*/  IMAD.WIDE R20, R43, 0x4, R2.reuse ;  /* 0x000000042b147825 */ /* 0x100fe200078e0202 */
[----:B---3--:R-:W-:Y:S03]  /*2f50*/  STG.E desc[UR8][R6.64], R27 ;  /* 0x0000001b06007986 */ /* 0x008fe6000c101908 */
[----:B------:R-:W-:Y:S01]  /*2f60*/  IMAD.WIDE R2, R51, 0x4, R2 ;  /* 0x0000000433027825 */ /* 0x000fe200078e0202 */
[----:B-1----:R-:W-:Y:S04]  /*2f70*/  STG.E desc[UR8][R8.64], R31 ;  /* 0x0000001f08007986 */ /* 0x002fe8000c101908 */
[----:B----4-:R-:W-:Y:S04]  /*2f80*/  STG.E desc[UR8][R10.64], R29 ;  /* 0x0000001d0a007986 */ /* 0x010fe8000c101908 */
[----:B--2---:R-:W-:Y:S04]  /*2f90*/  STG.E desc[UR8][R12.64], R33 ;  /* 0x000000210c007986 */ /* 0x004fe8000c101908 */
[----:B------:R-:W-:Y:S04]  /*2fa0*/  STG.E desc[UR8][R14.64], R35 ;  /* 0x000000230e007986 */ /* 0x000fe8000c101908 */
[----:B------:R-:W-:Y:S04]  /*2fb0*/  STG.E desc[UR8][R16.64], R37 ;  /* 0x0000002510007986 */ /* 0x000fe8000c101908 */
[----:B------:R-:W-:Y:S04]  /*2fc0*/  STG.E desc[UR8][R18.64], R41 ;  /* 0x0000002912007986 */ /* 0x000fe8000c101908 */
[----:B------:R-:W-:Y:S04]  /*2fd0*/  STG.E desc[UR8][R20.64], R45 ;  /* 0x0000002d14007986 */ /* 0x000fe8000c101908 */
[----:B------:R-:W-:Y:S04]  /*2fe0*/  STG.E desc[UR8][R22.64], R49 ;  /* 0x0000003116007986 */ /* 0x000fe8000c101908 */
[----:B------:R-:W-:Y:S01]  /*2ff0*/  STG.E desc[UR8][R2.64], R53 ;  /* 0x0000003502007986 */ /* 0x000fe2000c101908 */
[----:B------:R-:W-:Y:S05]  /*3000*/  EXIT ;  /* 0x000000000000794d */ /* 0x000fea0003800000 */
.L_x_481:
[----:B------:R-:W0:Y:S01]  /*3010*/  LDCU UR7, c[0x0][0x3ac] ;  /* 0x00007580ff0777ac */ /* 0x000e220008000800 */
[----:B------:R-:W-:Y:S01]  /*3020*/  ISETP.NE.AND P0, PT, R0, RZ, PT ;  /* 0x000000ff0000720c */ /* 0x000fe20003f05270 */
[----:B------:R-:W-:Y:S01]  /*3030*/  BSSY.RECONVERGENT B0, `(.L_x_496) ;  /* 0x000035d000007945 */ /* 0x000fe20003800200 */
[----:B0-----:R-:W-:-:S11]  /*3040*/  IADD3 R2, PT, PT, -R16, UR7, RZ ;  /* 0x0000000710027c10 */ /* 0x001fd6000fffe1ff */
[----:B------:R-:W-:Y:S05]  /*3050*/  @P0 BRA `(.L_x_497) ;  /* 0x0000001400640947 */ /* 0x000fea0003800000 */
[----:B------:R-:W0:Y:S01]  /*3060*/  S2R R3, SR_TID.X ;  /* 0x0000000000037919 */ /* 0x000e220000002100 */
[----:B------:R-:W1:Y:S08]  /*3070*/  LDC.64 R6, c[0x0][0x380] ;  /* 0x0000e000ff067b82 */ /* 0x000e700000000a00 */
[----:B------:R-:W2:Y:S01]  /*3080*/  LDC.64 R4, c[0x0][0x388] ;  /* 0x0000e200ff047b82 */ /* 0x000ea20000000a00 */
[----:B0-----:R-:W-:-:S04]  /*3090*/  IMAD R13, R3, 0xb, RZ ;  /* 0x0000000b030d7824 */ /* 0x001fc800078e02ff */
[C---:B------:R-:W-:Y:S01]  /*30a0*/  VIADD R11, R13.reuse, 0x2 ;  /* 0x000000020d0b7836 */ /* 0x040fe20000000000 */
[CC--:B------:R-:W-:Y:S01]  /*30b0*/  ISETP.GE.AND P6, PT, R13.reuse, R2.reuse, PT ;  /* 0x000000020d00720c */ /* 0x0c0fe20003fc6270 */
[C---:B------:R-:W-:Y:S02]  /*30c0*/  VIADD R21, R13.reuse, 0x1 ;  /* 0x000000010d157836 */ /* 0x040fe40000000000 */
        /* <DEDUP_REMOVED lines=8> */
[----:B------:R-:W-:Y:S01]  /*3150*/  IMAD.IADD R9, R16, 0x1, R13 ;  /* 0x0000000110097824 */ /* 0x000fe200078e020d */
[-C--:B------:R-:W-:Y:S01]  /*3160*/  ISETP.GE.AND P1, PT, R27, R2.reuse, PT ;  /* 0x000000021b00720c */ /* 0x080fe20003f26270 */
[----:B------:R-:W-:Y:S01]  /*3170*/  VIADD R27, R13, 0x8 ;  /* 0x000000080d1b7836 */ /* 0x000fe20000000000 */
[----:B------:R-:W-:Y:S01]  /*3180*/  ISETP.GE.AND P2, PT, R31, R2, PT ;  /* 0x000000021f00720c */ /* 0x000fe20003f46270 */
[----:B-1----:R-:W-:-:S04]  /*3190*/  IMAD.WIDE.U32 R6, R9, 0x4, R6 ;  /* 0x0000000409067825 */ /* 0x002fc800078e0006 */
[----:B--2---:R-:W-:Y:S01]  /*31a0*/  IMAD.WIDE.U32 R4, R9, 0x4, R4 ;  /* 0x0000000409047825 */ /* 0x004fe200078e0004 */
[----:B------:R-:W2:Y:S03]  /*31b0*/  @!P6 LDG.E R16, desc[UR8][R6.64] ;  /* 0x000000080610e981 */ /* 0x000ea6000c1e1900 */
[C---:B------:R-:W-:Y:S01]  /*31c0*/  VIADD R9, R13.reuse, 0x7 ;  /* 0x000000070d097836 */ /* 0x040fe20000000000 */
[----:B------:R-:W3:Y:S01]  /*31d0*/  @!P5 LDG.E R22, desc[UR8][R6.64+0x4] ;  /* 0x000004080616d981 */ /* 0x000ee2000c1e1900 */
[C---:B------:R-:W-:Y:S02]  /*31e0*/  VIADD R25, R13.reuse, 0x9 ;  /* 0x000000090d197836 */ /* 0x040fe40000000000 */
[----:B------:R-:W-:Y:S01]  /*31f0*/  VIADD R31, R13, 0xa ;  /* 0x0000000a0d1f7836 */ /* 0x000fe20000000000 */
[----:B------:R-:W4:Y:S01]  /*3200*/  @!P4 LDG.E R20, desc[UR8][R6.64+0x8] ;  /* 0x000008080614c981 */ /* 0x000f22000c1e1900 */
[----:B------:R-:W-:-:S02]  /*3210*/  ISETP.GE.AND P4, PT, R27, R2, PT ;  /* 0x000000021b00720c */ /* 0x000fc40003f86270 */
[-C--:B------:R-:W-:Y:S01]  /*3220*/  ISETP.GE.AND P5, PT, R25, R2.reuse, PT ;  /* 0x000000021900720c */ /* 0x080fe20003fa6270 */
[----:B------:R-:W5:Y:S01]  /*3230*/  @!P3 LDG.E R24, desc[UR8][R6.64+0xc] ;  /* 0x00000c080618b981 */ /* 0x000f62000c1e1900 */
[-C--:B------:R-:W-:Y:S02]  /*3240*/  ISETP.GE.AND P3, PT, R9, R2.reuse, PT ;  /* 0x000000020900720c */ /* 0x080fe40003f66270 */
[----:B------:R-:W-:Y:S01]  /*3250*/  ISETP.GE.AND P6, PT, R31, R2, PT ;  /* 0x000000021f00720c */ /* 0x000fe20003fc6270 */
[----:B------:R-:W5:Y:S04]  /*3260*/  @!P0 LDG.E R18, desc[UR8][R6.64+0x10] ;  /* 0x0000100806128981 */ /* 0x000f68000c1e1900 */
[----:B------:R-:W5:Y:S04]  /*3270*/  @!P1 LDG.E R23, desc[UR8][R6.64+0x14] ;  /* 0x0000140806179981 */ /* 0x000f68000c1e1900 */
[----:B------:R-:W5:Y:S04]  /*3280*/  @!P2 LDG.E R19, desc[UR8][R6.64+0x18] ;  /* 0x000018080613a981 */ /* 0x000f68000c1e1900 */
[----:B------:R-:W5:Y:S04]  /*3290*/  @!P3 LDG.E R17, desc[UR8][R6.64+0x1c] ;  /* 0x00001c080611b981 */ /* 0x000f68000c1e1900 */
[----:B------:R-:W5:Y:S04]  /*32a0*/  @!P4 LDG.E R15, desc[UR8][R6.64+0x20] ;  /* 0x00002008060fc981 */ /* 0x000f68000c1e1900 */
[----:B------:R-:W5:Y:S04]  /*32b0*/  @!P5 LDG.E R14, desc[UR8][R6.64+0x24] ;  /* 0x00002408060ed981 */ /* 0x000f68000c1e1900 */
[----:B------:R0:W5:Y:S01]  /*32c0*/  @!P6 LDG.E R12, desc[UR8][R6.64+0x28] ;  /* 0x00002808060ce981 */ /* 0x000162000c1e1900 */
[----:B------:R-:W-:Y:S01]  /*32d0*/  BAR.SYNC.DEFER_BLOCKING 0x0 ;  /* 0x0000000000007b1d */ /* 0x000fe20000010000 */
[----:B------:R-:W-:-:S02]  /*32e0*/  P2R R8, PR, RZ, 0x2 ;  /* 0x00000002ff087803 */ /* 0x000fc40000000000 */
[----:B------:R-:W-:-:S13]  /*32f0*/  ISETP.GE.AND P1, PT, R13, R2, PT ;  /* 0x000000020d00720c */ /* 0x000fda0003f26270 */
[----:B------:R-:W2:Y:S01]  /*3300*/  @!P1 LDG.E R0, desc[UR8][R4.64] ;  /* 0x0000000804009981 */ /* 0x000ea2000c1e1900 */
[----:B------:R-:W-:Y:S02]  /*3310*/  P2R R10, PR, RZ, 0x1 ;  /* 0x00000001ff0a7803 */ /* 0x000fe40000000000 */
[----:B------:R-:W-:Y:S01]  /*3320*/  ISETP.GE.AND P0, PT, R21, R2, PT ;  /* 0x000000021500720c */ /* 0x000fe20003f06270 */
[----:B------:R-:W-:Y:S01]  /*3330*/  IMAD.MOV.U32 R26, RZ, RZ, 0x1 ;  /* 0x00000001ff1a7424 */ /* 0x000fe200078e00ff */
[----:B------:R-:W3:Y:S01]  /*3340*/  @!P2 LDG.E R7, desc[UR8][R4.64+0x18] ;  /* 0x000018080407a981 */ /* 0x000ee2000c1e1900 */
[----:B------:R-:W-:Y:S02]  /*3350*/  IMAD.MOV.U32 R27, RZ, RZ, 0x1 ;  /* 0x00000001ff1b7424 */ /* 0x000fe400078e00ff */
[----:B------:R-:W-:Y:S01]  /*3360*/  IMAD.MOV.U32 R28, RZ, RZ, 0x1 ;  /* 0x00000001ff1c7424 */ /* 0x000fe200078e00ff */
[----:B------:R-:W4:Y:S01]  /*3370*/  @!P4 LDG.E R9, desc[UR8][R4.64+0x20] ;  /* 0x000020080409c981 */ /* 0x000f22000c1e1900 */
[----:B--2---:R-:W-:-:S06]  /*3380*/  @!P1 LOP3.LUT R26, R0, 0x1, RZ, 0xc, !PT ;  /* 0x00000001001a9812 */ /* 0x004fcc00078e0cff */
[----:B------:R-:W2:Y:S01]  /*3390*/  @!P0 LDG.E R0, desc[UR8][R4.64+0x4] ;  /* 0x0000040804008981 */ /* 0x000ea2000c1e1900 */
[----:B------:R-:W-:-:S03]  /*33a0*/  ISETP.GE.AND P1, PT, R11, R2, PT ;  /* 0x000000020b00720c */ /* 0x000fc60003f26270 */
[----:B------:R-:W5:Y:S01]  /*33b0*/  @!P6 LDG.E R11, desc[UR8][R4.64+0x28] ;  /* 0x00002808040be981 */ /* 0x000f62000c1e1900 */
[----:B--2---:R-:W-:-:S09]  /*33c0*/  @!P0 LOP3.LUT R27, R0, 0x1, RZ, 0xc, !PT ;  /* 0x00000001001b8812 */ /* 0x004fd200078e0cff */
[----:B------:R-:W2:Y:S01]  /*33d0*/  @!P1 LDG.E R0, desc[UR8][R4.64+0x8] ;  /* 0x0000080804009981 */ /* 0x000ea2000c1e1900 */
[----:B------:R-:W-:Y:S02]  /*33e0*/  ISETP.GE.AND P0, PT, R29, R2, PT ;  /* 0x000000021d00720c */ /* 0x000fe40003f06270 */
[----:B--2---:R-:W-:-:S11]  /*33f0*/  @!P1 LOP3.LUT R28, R0, 0x1, RZ, 0xc, !PT ;  /* 0x00000001001c9812 */ /* 0x004fd600078e0cff */
[----:B------:R-:W2:Y:S01]  /*3400*/  @!P0 LDG.E R0, desc[UR8][R4.64+0xc] ;  /* 0x00000c0804008981 */ /* 0x000ea2000c1e1900 */
[----:B------:R-:W-:Y:S01]  /*3410*/  IMAD.MOV.U32 R29, RZ, RZ, 0x1 ;  /* 0x00000001ff1d7424 */ /* 0x000fe200078e00ff */
[----:B------:R-:W-:Y:S02]  /*3420*/  ISETP.NE.AND P1, PT, R8, RZ, PT ;  /* 0x000000ff0800720c */ /* 0x000fe40003f25270 */
[----:B------:R-:W4:Y:S11]  /*3430*/  @!P3 LDG.E R8, desc[UR8][R4.64+0x1c] ;  /* 0x00001c080408b981 */ /* 0x000f36000c1e1900 */
[----:B------:R-:W3:Y:S01]  /*3440*/  @!P1 LDG.E R6, desc[UR8][R4.64+0x14] ;  /* 0x0000140804069981 */ /* 0x000ee2000c1e1900 */
[----:B--2---:R-:W-:-:S02]  /*3450*/  @!P0 LOP3.LUT R29, R0, 0x1, RZ, 0xc, !PT ;  /* 0x00000001001d8812 */ /* 0x004fc400078e0cff */
[----:B------:R-:W-:Y:S02]  /*3460*/  ISETP.NE.AND P0, PT, R10, RZ, PT ;  /* 0x000000ff0a00720c */ /* 0x000fe40003f05270 */
[----:B------:R-:W2:Y:S11]  /*3470*/  @!P5 LDG.E R10, desc[UR8][R4.64+0x24] ;  /* 0x00002408040ad981 */ /* 0x000eb6000c1e1900 */
[----:B------:R-:W2:Y:S01]  /*3480*/  @!P0 LDG.E R0, desc[UR8][R4.64+0x10] ;  /* 0x0000100804008981 */ /* 0x000ea2000c1e1900 */
[----:B------:R-:W-:-:S04]  /*3490*/  IMAD.IADD R33, R27, 0x1, R26 ;  /* 0x000000011b217824 */ /* 0x000fc800078e021a */
[----:B------:R-:W-:Y:S02]  /*34a0*/  IMAD.IADD R34, R33, 0x1, R28 ;  /* 0x0000000121227824 */ /* 0x000fe400078e021c */
[----:B------:R-:W-:Y:S02]  /*34b0*/  IMAD.MOV.U32 R31, RZ, RZ, 0x1 ;  /* 0x00000001ff1f7424 */ /* 0x000fe400078e00ff */
[----:B------:R-:W-:Y:S01]  /*34c0*/  IMAD.MOV.U32 R32, RZ, RZ, 0x1 ;  /* 0x00000001ff207424 */ /* 0x000fe200078e00ff */
[----:B---3--:R-:W-:Y:S01]  /*34d0*/  @!P1 LOP3.LUT R32, R6, 0x1, RZ, 0xc, !PT ;  /* 0x0000000106209812 */ /* 0x008fe200078e0cff */
[----:B------:R-:W-:Y:S02]  /*34e0*/  IMAD.IADD R38, R34, 0x1, R29 ;  /* 0x0000000122267824 */ /* 0x000fe400078e021d */
[----:B------:R-:W-:Y:S01]  /*34f0*/  IMAD.MOV.U32 R30, RZ, RZ, 0x1 ;  /* 0x00000001ff1e7424 */ /* 0x000fe200078e00ff */
[----:B------:R-:W-:Y:S01]  /*3500*/  @!P2 LOP3.LUT R30, R7, 0x1, RZ, 0xc, !PT ;  /* 0x00000001071ea812 */ /* 0x000fe200078e0cff */
[----:B------:R-:W-:Y:S01]  /*3510*/  IMAD.MOV.U32 R37, RZ, RZ, 0x1 ;  /* 0x00000001ff257424 */ /* 0x000fe200078e00ff */
[----:B----4-:R-:W-:Y:S01]  /*3520*/  @!P3 LOP3.LUT R37, R8, 0x1, RZ, 0xc, !PT ;  /* 0x000000010825b812 */ /* 0x010fe200078e0cff */
[----:B------:R-:W-:Y:S01]  /*3530*/  IMAD.MOV.U32 R36, RZ, RZ, 0x1 ;  /* 0x00000001ff247424 */ /* 0x000fe200078e00ff */
[----:B------:R-:W-:Y:S01]  /*3540*/  @!P4 LOP3.LUT R36, R9, 0x1, RZ, 0xc, !PT ;  /* 0x000000010924c812 */ /* 0x000fe200078e0cff */
[----:B------:R-:W-:-:S02]  /*3550*/  IMAD.MOV.U32 R35, RZ, RZ, 0x1 ;  /* 0x00000001ff237424 */ /* 0x000fc400078e00ff */
[----:B------:R-:W-:Y:S01]  /*3560*/  IMAD.MOV.U32 R39, RZ, RZ, 0x1 ;  /* 0x00000001ff277424 */ /* 0x000fe200078e00ff */
[----:B-----5:R-:W-:Y:S01]  /*3570*/  @!P6 LOP3.LUT R39, R11, 0x1, RZ, 0xc, !PT ;  /* 0x000000010b27e812 */ /* 0x020fe200078e0cff */
[----:B------:R-:W1:Y:S01]  /*3580*/  S2UR UR5, SR_CgaCtaId ;  /* 0x00000000000579c3 */ /* 0x000e620000008800 */
[----:B------:R-:W-:Y:S02]  /*3590*/  UMOV UR4, 0x400 ;  /* 0x0000040000047882 */ /* 0x000fe40000000000 */
[----:B-1----:R-:W-:-:S05]  /*35a0*/  ULEA UR4, UR5, UR4, 0x18 ;  /* 0x0000000405047291 */ /* 0x002fca000f8ec0ff */
[----:B------:R-:W-:Y:S01]  /*35b0*/  BAR.SYNC.DEFER_BLOCKING 0x0 ;  /* 0x0000000000007b1d */ /* 0x000fe20000010000 */
[----:B--2---:R-:W-:Y:S02]  /*35c0*/  @!P5 LOP3.LUT R35, R10, 0x1, RZ, 0xc, !PT ;  /* 0x000000010a23d812 */ /* 0x004fe400078e0cff */
[----:B------:R-:W-:-:S04]  /*35d0*/  @!P0 LOP3.LUT R31, R0, 0x1, RZ, 0xc, !PT ;  /* 0x00000001001f8812 */ /* 0x000fc800078e0cff */
[----:B------:R-:W-:-:S04]  /*35e0*/  IADD3 R0, PT, PT, R32, R31, R38 ;  /* 0x0000001f20007210 */ /* 0x000fc80007ffe026 */
[----:B------:R-:W-:-:S04]  /*35f0*/  IADD3 R0, PT, PT, R37, R30, R0 ;  /* 0x0000001e25007210 */ /* 0x000fc80007ffe000 */
[----:B------:R-:W-:-:S05]  /*3600*/  IADD3 R0, PT, PT, R35, R36, R0 ;  /* 0x0000002423007210 */ /* 0x000fca0007ffe000 */
[----:B------:R-:W-:-:S05]  /*3610*/  IMAD.IADD R4, R0, 0x1, R39 ;  /* 0x0000000100047824 */ /* 0x000fca00078e0227 */
[----:B------:R-:W1:Y:S02]  /*3620*/  SHFL.UP P0, R5, R4, 0x1, RZ ;  /* 0x0420000004057989 */ /* 0x000e6400000000ff */
[----:B-1----:R-:W-:-:S05]  /*3630*/  @P0 IMAD.IADD R5, R4, 0x1, R5 ;  /* 0x0000000104050824 */ /* 0x002fca00078e0205 */
[----:B0-----:R-:W0:Y:S02]  /*3640*/  SHFL.UP P0, R6, R5, 0x2, RZ ;  /* 0x0440000005067989 */ /* 0x001e2400000000ff */
[----:B0-----:R-:W-:-:S05]  /*3650*/  @P0 IMAD.IADD R6, R5, 0x1, R6 ;  /* 0x0000000105060824 */ /* 0x001fca00078e0206 */
[----:B------:R-:W0:Y:S01]  /*3660*/  SHFL.UP P0, R7, R6, 0x4, RZ ;  /* 0x0480000006077989 */ /* 0x000e2200000000ff */
[----:B------:R-:W1:Y:S01]  /*3670*/  S2R R0, SR_LANEID ;  /* 0x0000000000007919 */ /* 0x000e620000000000 */
[----:B0-----:R-:W-:-:S05]  /*3680*/  @P0 IMAD.IADD R7, R6, 0x1, R7 ;  /* 0x0000000106070824 */ /* 0x001fca00078e0207 */
[----:B------:R-:W0:Y:S01]  /*3690*/  SHFL.UP P0, R41, R7, 0x8, RZ ;  /* 0x0500000007297989 */ /* 0x000e2200000000ff */
[----:B-1----:R-:W-:Y:S01]  /*36a0*/  ISETP.NE.AND P1, PT, R0, 0x1f, PT ;  /* 0x0000001f0000780c */ /* 0x002fe20003f25270 */
[----:B0-----:R-:W-:-:S05]  /*36b0*/  @P0 IMAD.IADD R41, R7, 0x1, R41 ;  /* 0x0000000107290824 */ /* 0x001fca00078e0229 */
[----:B------:R-:W0:Y:S07]  /*36c0*/  SHFL.UP P0, R40, R41, 0x10, RZ ;  /* 0x0600000029287989 */ /* 0x000e2e00000000ff */
[----:B------:R-:W-:-:S04]  /*36d0*/  @!P1 SHF.R.U32.HI R4, RZ, 0x3, R3 ;  /* 0x00000003ff049819 */ /* 0x000fc80000011603 */
[----:B------:R-:W-:Y:S01]  /*36e0*/  @!P1 LOP3.LUT R43, R4, 0x7c, RZ, 0xc0, !PT ;  /* 0x0000007c042b9812 */ /* 0x000fe200078ec0ff */
[----:B0-----:R-:W-:-:S05]  /*36f0*/  @P0 IMAD.IADD R40, R41, 0x1, R40 ;  /* 0x0000000129280824 */ /* 0x001fca00078e0228 */
[----:B------:R-:W-:Y:S01]  /*3700*/  @!P1 STS [R43+UR4], R40 ;  /* 0x000000282b009988 */ /* 0x000fe20008000804 */
[----:B------:R-:W-:Y:S06]  /*3710*/  BAR.SYNC.DEFER_BLOCKING 0x0 ;  /* 0x0000000000007b1d */ /* 0x000fec0000010000 */
[----:B------:R-:W0:Y:S04]  /*3720*/  LDS.128 R8, [UR4] ;  /* 0x00000004ff087984 */ /* 0x000e280008000c00 */
[----:B------:R-:W1:Y:S01]  /*3730*/  LDS.128 R4, [UR4+0x10] ;  /* 0x00001004ff047984 */ /* 0x000e620008000c00 */
[----:B------:R-:W-:-:S04]  /*3740*/  SHF.R.U32.HI R41, RZ, 0x5, R3 ;  /* 0x00000005ff297819 */ /* 0x000fc80000011603 */
        /* <DEDUP_REMOVED lines=10> */
[----:B------:R-:W0:Y:S01]  /*37f0*/  LDS.128 R8, [UR4+0x20] ;  /* 0x00002004ff087984 */ /* 0x000e220008000c00 */
[----:B------:R-:W-:Y:S01]  /*3800*/  ISETP.NE.AND P0, PT, R41, 0x5, PT ;  /* 0x000000052900780c */ /* 0x000fe20003f05270 */
[----:B------:R-:W-:-:S03]  /*3810*/  IMAD.IADD R5, R5, 0x1, R4 ;  /* 0x0000000105057824 */ /* 0x000fc600078e0204 */
[----:B------:R-:W-:Y:S02]  /*3820*/  SEL R42, R4, R42, !P0 ;  /* 0x0000002a042a7207 */ /* 0x000fe40004000000 */
[----:B------:R-:W-:Y:S01]  /*3830*/  ISETP.NE.AND P0, PT, R41, 0x6, PT ;  /* 0x000000062900780c */ /* 0x000fe20003f05270 */
[----:B------:R-:W-:-:S03]  /*3840*/  IMAD.IADD R6, R6, 0x1, R5 ;  /* 0x0000000106067824 */ /* 0x000fc600078e0205 */
[----:B------:R-:W-:Y:S02]  /*3850*/  SEL R42, R5, R42, !P0 ;  /* 0x0000002a052a7207 */ /* 0x000fe40004000000 */
[----:B------:R-:W1:Y:S01]  /*3860*/  LDS.64 R4, [UR4+0x30] ;  /* 0x00003004ff047984 */ /* 0x000e620008000a00 */
[----:B------:R-:W-:Y:S01]  /*3870*/  BAR.SYNC.DEFER_BLOCKING 0x0 ;  /* 0x0000000000007b1d */ /* 0x000fe20000010000 */
[----:B------:R-:W-:Y:S01]  /*3880*/  ISETP.NE.AND P0, PT, R41, 0x7, PT ;  /* 0x000000072900780c */ /* 0x000fe20003f05270 */
[----:B------:R-:W-:-:S03]  /*3890*/  IMAD.IADD R7, R7, 0x1, R6 ;  /* 0x0000000107077824 */ /* 0x000fc600078e0206 */
[----:B------:R-:W-:Y:S02]  /*38a0*/  SEL R42, R6, R42, !P0 ;  /* 0x0000002a062a7207 */ /* 0x000fe40004000000 */
[----:B------:R-:W-:-:S04]  /*38b0*/  ISETP.NE.AND P0, PT, R41, 0x8, PT ;  /* 0x000000082900780c */ /* 0x000fc80003f05270 */
[----:B------:R-:W-:Y:S02]  /*38c0*/  SEL R42, R7, R42, !P0 ;  /* 0x0000002a072a7207 */ /* 0x000fe40004000000 */
[----:B------:R-:W-:Y:S01]  /*38d0*/  ISETP.NE.AND P0, PT, R41, 0x9, PT ;  /* 0x000000092900780c */ /* 0x000fe20003f05270 */
[----:B------:R-:W-:Y:S02]  /*38e0*/  IMAD.IADD R6, R38, 0x1, R31 ;  /* 0x0000000126067824 */ /* 0x000fe400078e021f */
[----:B0-----:R-:W-:-:S04]  /*38f0*/  IMAD.IADD R8, R7, 0x1, R8 ;  /* 0x0000000107087824 */ /* 0x001fc800078e0208 */
[----:B------:R-:W-:Y:S01]  /*3900*/  IMAD.IADD R9, R9, 0x1, R8 ;  /* 0x0000000109097824 */ /* 0x000fe200078e0208 */
[----:B------:R-:W-:Y:S02]  /*3910*/  SEL R42, R8, R42, !P0 ;  /* 0x0000002a082a7207 */ /* 0x000fe40004000000 */
[----:B------:R-:W-:Y:S01]  /*3920*/  ISETP.NE.AND P0, PT, R41, 0xa, PT ;  /* 0x0000000a2900780c */ /* 0x000fe20003f05270 */
[----:B------:R-:W-:Y:S02]  /*3930*/  IMAD.IADD R10, R10, 0x1, R9 ;  /* 0x000000010a0a7824 */ /* 0x000fe400078e0209 */
[----:B------:R-:W-:Y:S01]  /*3940*/  IMAD.IADD R7, R6, 0x1, R32 ;  /* 0x0000000106077824 */ /* 0x000fe200078e0220 */
[----:B------:R-:W-:Y:S02]  /*3950*/  SEL R42, R9, R42, !P0 ;  /* 0x0000002a092a7207 */ /* 0x000fe40004000000 */
[----:B------:R-:W-:Y:S01]  /*3960*/  ISETP.NE.AND P0, PT, R41, 0xb, PT ;  /* 0x0000000b2900780c */ /* 0x000fe20003f05270 */
[----:B------:R-:W-:-:S02]  /*3970*/  IMAD.IADD R8, R7, 0x1, R30 ;  /* 0x0000000107087824 */ /* 0x000fc400078e021e */
[----:B------:R-:W-:Y:S01]  /*3980*/  IMAD.IADD R11, R11, 0x1, R10 ;  /* 0x000000010b0b7824 */ /* 0x000fe200078e020a */
[----:B------:R-:W-:Y:S02]  /*3990*/  SEL R42, R10, R42, !P0 ;  /* 0x0000002a0a2a7207 */ /* 0x000fe40004000000 */
[----:B------:R-:W-:Y:S01]  /*39a0*/  ISETP.NE.AND P0, PT, R41, 0xc, PT ;  /* 0x0000000c2900780c */ /* 0x000fe20003f05270 */
[----:B------:R-:W-:-:S03]  /*39b0*/  IMAD.IADD R9, R8, 0x1, R37 ;  /* 0x0000000108097824 */ /* 0x000fc600078e0225 */
[C---:B------:R-:W-:Y:S01]  /*39c0*/  SEL R42, R11.reuse, R42, !P0 ;  /* 0x0000002a0b2a7207 */ /* 0x040fe20004000000 */
[----:B-1----:R-:W-:Y:S02]  /*39d0*/  IMAD.IADD R11, R11, 0x1, R4 ;  /* 0x000000010b0b7824 */ /* 0x002fe400078e0204 */
[----:B------:R-:W-:Y:S01]  /*39e0*/  IMAD.IADD R4, R9, 0x1, R36 ;  /* 0x0000000109047824 */ /* 0x000fe200078e0224 */
[----:B------:R-:W-:-:S03]  /*39f0*/  ISETP.NE.AND P1, PT, R41, 0xd, PT ;  /* 0x0000000d2900780c */ /* 0x000fc60003f25270 */
[----:B------:R-:W-:Y:S01]  /*3a00*/  IMAD.IADD R10, R4, 0x1, R35 ;  /* 0x00000001040a7824 */ /* 0x000fe200078e0223 */
[----:B------:R-:W-:Y:S02]  /*3a10*/  ISETP.NE.AND P2, PT, R0, RZ, PT ;  /* 0x000000ff0000720c */ /* 0x000fe40003f45270 */
[C---:B------:R-:W-:Y:S02]  /*3a20*/  SEL R42, R11.reuse, R42, !P1 ;  /* 0x0000002a0b2a7207 */ /* 0x040fe40004800000 */
[----:B------:R-:W-:Y:S02]  /*3a30*/  IADD3 R5, PT, PT, R11, R2, R5 ;  /* 0x000000020b057210 */ /* 0x000fe40007ffe005 */
[----:B------:R-:W-:Y:S02]  /*3a40*/  IADD3 R40, PT, PT, R40, -R39, -R10 ;  /* 0x8000002728287210 */ /* 0x000fe40007ffe80a */
[----:B------:R-:W-:Y:S01]  /*3a50*/  ISETP.GE.U32.AND P0, PT, R3, 0x20, PT ;  /* 0x000000200300780c */ /* 0x000fe20003f06070 */
[----:B------:R-:W-:Y:S01]  /*3a60*/  VIADD R5, R5, 0xffffecc0 ;  /* 0xffffecc005057836 */ /* 0x000fe20000000000 */
[----:B------:R-:W-:-:S02]  /*3a70*/  SEL R11, R40, RZ, P2 ;  /* 0x000000ff280b7207 */ /* 0x000fc40001000000 */
[----:B------:R-:W-:Y:S01]  /*3a80*/  SEL R42, R42, RZ, P0 ;  /* 0x000000ff2a2a7207 */ /* 0x000fe20000000000 */
[----:B------:R-:W-:Y:S01]  /*3a90*/  IMAD.IADD R0, R2, 0x1, -R5 ;  /* 0x0000000102007824 */ /* 0x000fe200078e0a05 */
[----:B------:R-:W-:-:S03]  /*3aa0*/  ISETP.NE.AND P0, PT, R39, RZ, PT ;  /* 0x000000ff2700720c */ /* 0x000fc60003f05270 */
[----:B------:R-:W-:Y:S01]  /*3ab0*/  IMAD.IADD R42, R42, 0x1, R11 ;  /* 0x000000012a2a7824 */ /* 0x000fe200078e020b */
[----:B------:R-:W-:-:S03]  /*3ac0*/  ISETP.NE.AND P1, PT, R26, RZ, PT ;  /* 0x000000ff1a00720c */ /* 0x000fc60003f25270 */
[----:B------:R-:W-:Y:S02]  /*3ad0*/  IMAD.IADD R11, R13, 0x1, -R42 ;  /* 0x000000010d0b7824 */ /* 0x000fe400078e0a2a */
[----:B------:R-:W-:Y:S01]  /*3ae0*/  IMAD.IADD R39, R42, 0x1, R0 ;  /* 0x000000012a277824 */ /* 0x000fe200078e0200 */
[----:B------:R-:W-:Y:S02]  /*3af0*/  IADD3 R21, PT, PT, R21, -R42, -R26 ;  /* 0x8000002a15157210 */ /* 0x000fe40007ffe81a */
[----:B------:R-:W-:Y:S01]  /*3b00*/  IADD3 R33, PT, PT, R13, -R33, -R42 ;  /* 0x800000210d217210 */ /* 0x000fe20007ffe82a */
[----:B------:R-:W-:Y:S01]  /*3b10*/  IMAD.IADD R26, R39, 0x1, R26 ;  /* 0x00000001271a7824 */ /* 0x000fe200078e021a */
[----:B------:R-:W-:Y:S02]  /*3b20*/  SEL R11, R11, R39, !P1 ;  /* 0x000000270b0b7207 */ /* 0x000fe40004800000 */
[----:B------:R-:W-:Y:S01]  /*3b30*/  ISETP.NE.AND P1, PT, R27, RZ, PT ;  /* 0x000000ff1b00720c */ /* 0x000fe20003f25270 */
[----:B------:R-:W-:-:S03]  /*3b40*/  VIADD R33, R33, 0x2 ;  /* 0x0000000221217836 */ /* 0x000fc60000000000 */
[----:B------:R-:W-:Y:S01]  /*3b50*/  SEL R21, R21, R26, !P1 ;  /* 0x0000001a15157207 */ /* 0x000fe20004800000 */
[----:B------:R-:W-:Y:S01]  /*3b60*/  IMAD.IADD R26, R26, 0x1, R27 ;  /* 0x000000011a1a7824 */ /* 0x000fe200078e021b */
[----:B------:R-:W-:-:S04]  /*3b70*/  ISETP.NE.AND P1, PT, R28, RZ, PT ;  /* 0x000000ff1c00720c */ /* 0x000fc80003f25270 */
[----:B------:R-:W-:Y:S01]  /*3b80*/  SEL R33, R33, R26, !P1 ;  /* 0x0000001a21217207 */ /* 0x000fe20004800000 */
[----:B------:R-:W-:Y:S01]  /*3b90*/  IMAD.IADD R26, R26, 0x1, R28 ;  /* 0x000000011a1a7824 */ /* 0x000fe200078e021c */
[--C-:B------:R-:W-:Y:S02]  /*3ba0*/  IADD3 R6, PT, PT, R13, -R6, -R42.reuse ;  /* 0x800000060d067210 */ /* 0x100fe40007ffe82a */
[----:B------:R-:W-:Y:S01]  /*3bb0*/  ISETP.NE.AND P1, PT, R29, RZ, PT ;  /* 0x000000ff1d00720c */ /* 0x000fe20003f25270 */
[----:B------:R-:W-:Y:S01]  /*3bc0*/  IMAD.IADD R29, R26, 0x1, R29 ;  /* 0x000000011a1d7824 */ /* 0x000fe200078e021d */
[--C-:B------:R-:W-:Y:S01]  /*3bd0*/  IADD3 R34, PT, PT, R13, -R34, -R42.reuse ;  /* 0x800000220d227210 */ /* 0x100fe20007ffe82a */
[----:B------:R-:W-:Y:S01]  /*3be0*/  VIADD R6, R6, 0x5 ;  /* 0x0000000506067836 */ /* 0x000fe20000000000 */
[----:B------:R-:W-:Y:S01]  /*3bf0*/  ISETP.NE.AND P2, PT, R31, RZ, PT ;  /* 0x000000ff1f00720c */ /* 0x000fe20003f45270 */
[----:B------:R-:W-:Y:S01]  /*3c00*/  IMAD.IADD R31, R29, 0x1, R31 ;  /* 0x000000011d1f7824 */ /* 0x000fe200078e021f */
[----:B------:R-:W-:Y:S01]  /*3c10*/  IADD3 R25, PT, PT, R25, -R4, -R42 ;  /* 0x8000000419197210 */ /* 0x000fe20007ffe82a */
[----:B------:R-:W-:Y:S01]  /*3c20*/  VIADD R34, R34, 0x3 ;  /* 0x0000000322227836 */ /* 0x000fe20000000000 */
[----:B------:R-:W-:-:S02]  /*3c30*/  ISETP.NE.AND P3, PT, R32, RZ, PT ;  /* 0x000000ff2000720c */ /* 0x000fc40003f65270 */
[C-C-:B------:R-:W-:Y:S02]  /*3c40*/  IADD3 R4, PT, PT, R13.reuse, -R7, -R42.reuse ;  /* 0x800000070d047210 */ /* 0x140fe40007ffe82a */
[----:B------:R-:W-:Y:S02]  /*3c50*/  IADD3 R38, PT, PT, R13, -R38, -R42 ;  /* 0x800000260d267210 */ /* 0x000fe40007ffe82a */
[----:B------:R-:W-:Y:S01]  /*3c60*/  SEL R6, R6, R31, !P3 ;  /* 0x0000001f06067207 */ /* 0x000fe20005800000 */
[----:B------:R-:W-:Y:S01]  /*3c70*/  IMAD.IADD R31, R31, 0x1, R32 ;  /* 0x000000011f1f7824 */ /* 0x000fe200078e0220 */
[----:B------:R-:W-:Y:S01]  /*3c80*/  SEL R34, R34, R26, !P1 ;  /* 0x0000001a22227207 */ /* 0x000fe20004800000 */
[----:B------:R-:W-:Y:S01]  /*3c90*/  VIADD R4, R4, 0x6 ;  /* 0x0000000604047836 */ /* 0x000fe20000000000 */
[----:B------:R-:W-:Y:S01]  /*3ca0*/  ISETP.NE.AND P1, PT, R30, RZ, PT ;  /* 0x000000ff1e00720c */ /* 0x000fe20003f25270 */
[----:B------:R-:W-:Y:S01]  /*3cb0*/  VIADD R38, R38, 0x4 ;  /* 0x0000000426267836 */ /* 0x000fe20000000000 */
[----:B------:R-:W-:Y:S01]  /*3cc0*/  IADD3 R8, PT, PT, R13, -R8, -R42 ;  /* 0x800000080d087210 */ /* 0x000fe20007ffe82a */
[----:B------:R-:W-:Y:S01]  /*3cd0*/  IMAD.IADD R30, R31, 0x1, R30 ;  /* 0x000000011f1e7824 */ /* 0x000fe200078e021e */
[----:B------:R-:W-:-:S02]  /*3ce0*/  IADD3 R39, PT, PT, R13, -R9, -R42 ;  /* 0x800000090d277210 */ /* 0x000fc40007ffe82a */
[----:B------:R-:W-:Y:S02]  /*3cf0*/  SEL R4, R4, R31, !P1 ;  /* 0x0000001f04047207 */ /* 0x000fe40004800000 */
[----:B------:R-:W-:Y:S02]  /*3d00*/  LEA R11, R11, UR4, 0x2 ;  /* 0x000000040b0b7c11 */ /* 0x000fe4000f8e10ff */
[----:B------:R-:W-:Y:S02]  /*3d10*/  SEL R38, R38, R29, !P2 ;  /* 0x0000001d26267207 */ /* 0x000fe40005000000 */
[----:B------:R-:W-:Y:S01]  /*3d20*/  ISETP.NE.AND P1, PT, R37, RZ, PT ;  /* 0x000000ff2500720c */ /* 0x000fe20003f25270 */
[----:B------:R-:W-:Y:S01]  /*3d30*/  IMAD.IADD R37, R30, 0x1, R37 ;  /* 0x000000011e257824 */ /* 0x000fe200078e0225 */
[----:B------:R-:W-:Y:S01]  /*3d40*/  LEA R21, R21, UR4, 0x2 ;  /* 0x0000000415157c11 */ /* 0x000fe2000f8e10ff */
[----:B------:R-:W-:Y:S01]  /*3d50*/  VIADD R8, R8, 0x7 ;  /* 0x0000000708087836 */ /* 0x000fe20000000000 */
[----:B------:R-:W-:Y:S01]  /*3d60*/  LEA R33, R33, UR4, 0x2 ;  /* 0x0000000421217c11 */ /* 0x000fe2000f8e10ff */
[----:B------:R-:W-:Y:S01]  /*3d70*/  VIADD R39, R39, 0x8 ;  /* 0x0000000827277836 */ /* 0x000fe20000000000 */
[----:B------:R-:W-:Y:S01]  /*3d80*/  LEA R7, R34, UR4, 0x2 ;  /* 0x0000000422077c11 */ /* 0x000fe2000f8e10ff */
[----:B------:R0:W-:Y:S01]  /*3d90*/  STS [R11], R16 ;  /* 0x000000100b007388 */ /* 0x0001e20000000800 */
[----:B------:R-:W-:-:S02]  /*3da0*/  IADD3 R10, PT, PT, R13, -R10, -R42 ;  /* 0x8000000a0d0a7210 */ /* 0x000fc40007ffe82a */
[----:B------:R-:W-:Y:S02]  /*3db0*/  LEA R9, R38, UR4, 0x2 ;  /* 0x0000000426097c11 */ /* 0x000fe4000f8e10ff */
[----:B------:R-:W-:Y:S01]  /*3dc0*/  ISETP.NE.AND P2, PT, R36, RZ, PT ;  /* 0x000000ff2400720c */ /* 0x000fe20003f45270 */
[----:B------:R-:W-:Y:S01]  /*3dd0*/  IMAD.IADD R36, R37, 0x1, R36 ;  /* 0x0000000125247824 */ /* 0x000fe200078e0224 */
[----:B------:R-:W-:Y:S01]  /*3de0*/  LEA R6, R6, UR4, 0x2 ;  /* 0x0000000406067c11 */ /* 0x000fe2000f8e10ff */
[----:B------:R-:W-:Y:S01]  /*3df0*/  STS [R21], R22 ;  /* 0x0000001615007388 */ /* 0x000fe20000000800 */
[----:B------:R-:W-:Y:S01]  /*3e00*/  ISETP.NE.AND P3, PT, R35, RZ, PT ;  /* 0x000000ff2300720c */ /* 0x000fe20003f65270 */
[----:B------:R-:W-:Y:S01]  /*3e10*/  VIADD R10, R10, 0xa ;  /* 0x0000000a0a0a7836 */ /* 0x000fe20000000000 */
[----:B------:R-:W-:Y:S01]  /*3e20*/  SEL R8, R8, R30, !P1 ;  /* 0x0000001e08087207 */ /* 0x000fe20004800000 */
[----:B------:R-:W-:Y:S01]  /*3e30*/  STS [R33], R20 ;  /* 0x0000001421007388 */ /* 0x000fe20000000800 */
[----:B------:R-:W-:Y:S01]  /*3e40*/  SEL R39, R39, R37, !P2 ;  /* 0x0000002527277207 */ /* 0x000fe20005000000 */
[----:B------:R-:W-:-:S02]  /*3e50*/  @P0 IMAD.IADD R10, R36, 0x1, R35 ;  /* 0x00000001240a0824 */ /* 0x000fc400078e0223 */
[----:B------:R1:W-:Y:S01]  /*3e60*/  STS [R7], R24 ;  /* 0x0000001807007388 */ /* 0x0003e20000000800 */
[----:B------:R-:W-:-:S03]  /*3e70*/  SEL R25, R25, R36, !P3 ;  /* 0x0000002419197207 */ /* 0x000fc60005800000 */
[----:B------:R2:W-:Y:S01]  /*3e80*/  STS [R9], R18 ;  /* 0x0000001209007388 */ /* 0x0005e20000000800 */
[----:B0-----:R-:W-:-:S03]  /*3e90*/  LEA R16, R8, UR4, 0x2 ;  /* 0x0000000408107c11 */ /* 0x001fc6000f8e10ff */
[----:B------:R0:W-:Y:S01]  /*3ea0*/  STS [R6], R23 ;  /* 0x0000001706007388 */ /* 0x0001e20000000800 */
[----:B------:R-:W-:Y:S02]  /*3eb0*/  LEA R25, R25, UR4, 0x2 ;  /* 0x0000000419197c11 */ /* 0x000fe4000f8e10ff */
[----:B-1----:R-:W-:Y:S02]  /*3ec0*/  LEA R7, R10, UR4, 0x2 ;  /* 0x000000040a077c11 */ /* 0x002fe4000f8e10ff */
[----:B--2---:R-:W-:Y:S02]  /*3ed0*/  LEA R18, R39, UR4, 0x2 ;  /* 0x0000000427127c11 */ /* 0x004fe4000f8e10ff */
[----:B0-----:R-:W-:-:S05]  /*3ee0*/  LEA R6, R4, UR4, 0x2 ;  /* 0x0000000404067c11 */ /* 0x001fca000f8e10ff */
[----:B------:R0:W-:Y:S04]  /*3ef0*/  STS [R6], R19 ;  /* 0x0000001306007388 */ /* 0x0001e80000000800 */
[----:B------:R-:W-:Y:S04]  /*3f00*/  STS [R16], R17 ;  /* 0x0000001110007388 */ /* 0x000fe80000000800 */
[----:B------:R-:W-:Y:S04]  /*3f10*/  STS [R18], R15 ;  /* 0x0000000f12007388 */ /* 0x000fe80000000800 */
[----:B------:R1:W-:Y:S04]  /*3f20*/  STS [R25], R14 ;  /* 0x0000000e19007388 */ /* 0x0003e80000000800 */
[----:B------:R2:W-:Y:S01]  /*3f30*/  STS [R7], R12 ;  /* 0x0000000c07007388 */ /* 0x0005e20000000800 */
[----:B------:R-:W-:-:S02]  /*3f40*/  VIADD R27, R3, 0x1c0 ;  /* 0x000001c0031b7836 */ /* 0x000fc40000000000 */
[C---:B------:R-:W-:Y:S02]  /*3f50*/  VIADD R29, R3.reuse, 0x380 ;  /* 0x00000380031d7836 */ /* 0x040fe40000000000 */
[----:B------:R-:W-:Y:S01]  /*3f60*/  VIADD R31, R3, 0x540 ;  /* 0x00000540031f7836 */ /* 0x000fe20000000000 */
[-C--:B------:R-:W-:Y:S02]  /*3f70*/  ISETP.GE.AND P1, PT, R27, R2.reuse, PT ;  /* 0x000000021b00720c */ /* 0x080fe40003f26270 */
[-C--:B------:R-:W-:Y:S02]  /*3f80*/  ISETP.GE.AND P0, PT, R29, R2.reuse, PT ;  /* 0x000000021d00720c */ /* 0x080fe40003f06270 */
[----:B------:R-:W-:Y:S02]  /*3f90*/  ISETP.GE.AND P5, PT, R31, R2, PT ;  /* 0x000000021f00720c */ /* 0x000fe40003fa6270 */
[----:B------:R-:W-:Y:S01]  /*3fa0*/  LEA R4, R3, UR4, 0x2 ;  /* 0x0000000403047c11 */ /* 0x000fe2000f8e10ff */
[----:B------:R-:W-:Y:S01]  /*3fb0*/  BAR.SYNC.DEFER_BLOCKING 0x0 ;  /* 0x0000000000007b1d */ /* 0x000fe20000010000 */
[----:B------:R-:W-:-:S02]  /*3fc0*/  ISETP.GE.AND P4, PT, R29, R0, !P0 ;  /* 0x000000001d00720c */ /* 0x000fc40004786270 */
[----:B0-----:R-:W-:-:S05]  /*3fd0*/  IADD3 R6, PT, PT, -R3, UR7, RZ ;  /* 0x0000000703067c10 */ /* 0x001fca000fffe1ff */
[----:B------:R-:W0:Y:S01]  /*3fe0*/  @!P1 LDC.64 R10, c[0x0][0x390] ;  /* 0x0000e400ff0a9b82 */ /* 0x000e220000000a00 */
[----:B------:R-:W-:-:S07]  /*3ff0*/  ISETP.GE.AND P3, PT, R27, R0, !P1 ;  /* 0x000000001b00720c */ /* 0x000fce0004f66270 */
[----:B------:R-:W3:Y:S01]  /*4000*/  @!P0 LDC.64 R8, c[0x0][0x390] ;  /* 0x0000e400ff088b82 */ /* 0x000ee20000000a00 */
[----:B------:R-:W-:-:S07]  /*4010*/  ISETP.GE.AND P2, PT, R31, R0, !P5 ;  /* 0x000000001f00720c */ /* 0x000fce0006f46270 */
[----:B-1----:R-:W1:Y:S01]  /*4020*/  @!P5 LDC.64 R14, c[0x0][0x390] ;  /* 0x0000e400ff0edb82 */ /* 0x002e620000000a00 */
[----:B------:R4:W1:Y:S04]  /*4030*/  @!P1 LDS R21, [R4+0x700] ;  /* 0x0007000004159984 */ /* 0x0008680000000800 */
[----:B------:R4:W1:Y:S04]  /*4040*/  @!P0 LDS R19, [R4+0xe00] ;  /* 0x000e000004138984 */ /* 0x0008680000000800 */
[----:B------:R4:W1:Y:S01]  /*4050*/  @!P5 LDS R23, [R4+0x1500] ;  /* 0x001500000417d984 */ /* 0x0008620000000800 */
[----:B------:R-:W-:-:S02]  /*4060*/  @!P0 VIADD R13, R6, 0xfffffc7f ;  /* 0xfffffc7f060d8836 */ /* 0x000fc40000000000 */
[--C-:B------:R-:W-:Y:S01]  /*4070*/  @P4 IMAD.IADD R13, R29, 0x1, -R0.reuse ;  /* 0x000000011d0d4824 */ /* 0x100fe200078e0a00 */
[CC--:B------:R-:W-:Y:S01]  /*4080*/  ISETP.GE.AND P4, PT, R3.reuse, R2.reuse, PT ;  /* 0x000000020300720c */ /* 0x0c0fe20003f86270 */
[----:B------:R-:W-:Y:S02]  /*4090*/  VIADD R33, R3, 0x700 ;  /* 0x0000070003217836 */ /* 0x000fe40000000000 */
[C---:B--2---:R-:W-:Y:S02]  /*40a0*/  @!P1 VIADD R7, R6.reuse, 0xfffffe3f ;  /* 0xfffffe3f06079836 */ /* 0x044fe40000000000 */
[--C-:B------:R-:W-:Y:S01]  /*40b0*/  @P3 IMAD.IADD R7, R27, 0x1, -R0.reuse ;  /* 0x000000011b073824 */ /* 0x100fe200078e0a00 */
[----:B------:R-:W-:Y:S01]  /*40c0*/  ISETP.GE.AND P3, PT, R33, R2, PT ;  /* 0x000000022100720c */ /* 0x000fe20003f66270 */
[----:B------:R-:W-:Y:S01]  /*40d0*/  BSSY.RECONVERGENT B1, `(.L_x_498) ;  /* 0x0000011000017945 */ /* 0x000fe20003800200 */
[----:B------:R-:W-:Y:S02]  /*40e0*/  @!P5 VIADD R25, R6, 0xfffffabf ;  /* 0xfffffabf0619d836 */ /* 0x000fe40000000000 */
[----:B------:R-:W-:Y:S01]  /*40f0*/  @P2 IMAD.IADD R25, R31, 0x1, -R0 ;  /* 0x000000011f192824 */ /* 0x000fe200078e0a00 */
[----:B------:R-:W-:Y:S01]  /*4100*/  ISETP.GE.AND P6, PT, R33, R0, !P3 ;  /* 0x000000002100720c */ /* 0x000fe20005fc6270 */
[----:B0-----:R-:W-:-:S04]  /*4110*/  @!P1 IMAD.WIDE R10, R7, 0x4, R10 ;  /* 0x00000004070a9825 */ /* 0x001fc800078e020a */
[----:B---3--:R-:W-:-:S04]  /*4120*/  @!P0 IMAD.WIDE R12, R13, 0x4, R8 ;  /* 0x000000040d0c8825 */ /* 0x008fc800078e0208 */
[C---:B------:R-:W-:Y:S02]  /*4130*/  VIADD R31, R3.reuse, 0x8c0 ;  /* 0x000008c0031f7836 */ /* 0x040fe40000000000 */
[----:B------:R-:W-:Y:S01]  /*4140*/  VIADD R35, R3, 0xa80 ;  /* 0x00000a8003237836 */ /* 0x000fe20000000000 */
[----:B----4-:R-:W-:Y:S06]  /*4150*/  @P4 BRA `(.L_x_499) ;  /* 0x0000000000204947 */ /* 0x010fec0003800000 */
[----:B------:R-:W0:Y:S01]  /*4160*/  LDS R7, [R4] ;  /* 0x0000000004077984 */ /* 0x000e220000000800 */
[----:B------:R-:W2:Y:S01]  /*4170*/  LDC.64 R8, c[0x0][0x390] ;  /* 0x0000e400ff087b82 */ /* 0x000ea20000000a00 */
[----:B------:R-:W-:Y:S02]  /*4180*/  ISETP.GE.AND P2, PT, R3, R0, PT ;  /* 0x000000000300720c */ /* 0x000fe40003f46270 */
[----:B------:R-:W-:-:S05]  /*4190*/  LOP3.LUT R17, RZ, R3, RZ, 0x33, !PT ;  /* 0x00000003ff117212 */ /* 0x000fca00078e33ff */
[----:B------:R-:W-:-:S06]  /*41a0*/  VIADD R17, R17, UR7 ;  /* 0x0000000711117c36 */ /* 0x000fcc0008000000 */
[----:B------:R-:W-:-:S04]  /*41b0*/  @P2 IMAD.IADD R17, R3, 0x1, -R0 ;  /* 0x0000000103112824 */ /* 0x000fc800078e0a00 */
[----:B--2---:R-:W-:-:S05]  /*41c0*/  IMAD.WIDE R8, R17, 0x4, R8 ;  /* 0x0000000411087825 */ /* 0x004fca00078e0208 */
[----:B0-----:R0:W-:Y:S02]  /*41d0*/  STG.E desc[UR8][R8.64], R7 ;  /* 0x0000000708007986 */ /* 0x0011e4000c101908 */
.L_x_499:
[----:B------:R-:W-:Y:S05]  /*41e0*/  BSYNC.RECONVERGENT B1 ;  /* 0x0000000000017941 */ /* 0x000fea0003800200 */
.L_x_498:
[----:B-1----:R-:W-:Y:S01]  /*41f0*/  @!P1 STG.E desc[UR8][R10.64], R21 ;  /* 0x000000150a009986 */ /* 0x002fe2000c101908 */
[-C--:B------:R-:W-:Y:S01]  /*4200*/  ISETP.GE.AND P2, PT, R31, R2.reuse, PT ;  /* 0x000000021f00720c */ /* 0x080fe20003f46270 */
[----:B0-----:R-:W-:Y:S01]  /*4210*/  @!P5 IMAD.WIDE R8, R25, 0x4, R14 ;  /* 0x000000041908d825 */ /* 0x001fe200078e020e */
[----:B------:R-:W-:Y:S01]  /*4220*/  ISETP.GE.AND P1, PT, R35, R2, PT ;  /* 0x000000022300720c */ /* 0x000fe20003f26270 */
[----:B------:R-:W-:Y:S01]  /*4230*/  @!P0 STG.E desc[UR8][R12.64], R19 ;  /* 0x000000130c008986 */ /* 0x000fe2000c101908 */
[-C--:B------:R-:W-:Y:S01]  /*4240*/  ISETP.GE.AND P4, PT, R31, R0.reuse, !P2 ;  /* 0x000000001f00720c */ /* 0x080fe20005786270 */
[----:B------:R-:W-:Y:S01]  /*4250*/  VIADD R15, R3, 0xc40 ;  /* 0x00000c40030f7836 */ /* 0x000fe20000000000 */
[----:B------:R-:W-:Y:S01]  /*4260*/  ISETP.GE.AND P0, PT, R35, R0, !P1 ;  /* 0x000000002300720c */ /* 0x000fe20004f06270 */
[C---:B------:R-:W-:Y:S01]  /*4270*/  VIADD R41, R3.reuse, 0xe00 ;  /* 0x00000e0003297836 */ /* 0x040fe20000000000 */
[----:B------:R0:W-:Y:S01]  /*4280*/  @!P5 STG.E desc[UR8][R8.64], R23 ;  /* 0x000000170800d986 */ /* 0x0001e2000c101908 */
[----:B------:R-:W-:-:S02]  /*4290*/  VIADD R43, R3, 0xfc0 ;  /* 0x00000fc0032b7836 */ /* 0x000fc40000000000 */
[C---:B------:R-:W-:Y:S01]  /*42a0*/  @!P3 VIADD R25, R6.reuse, 0xfffff8ff ;  /* 0xfffff8ff0619b836 */ /* 0x040fe20000000000 */
[----:B------:R-:W1:Y:S01]  /*42b0*/  @!P3 LDS R7, [R4+0x1c00] ;  /* 0x001c00000407b984 */ /* 0x000e620000000800 */
[--C-:B------:R-:W-:Y:S01]  /*42c0*/  @P6 IMAD.IADD R25, R33, 0x1, -R0.reuse ;  /* 0x0000000121196824 */ /* 0x100fe200078e0a00 */
[C---:B------:R-:W-:Y:S01]  /*42d0*/  ISETP.GE.AND P6, PT, R15.reuse, R2, PT ;  /* 0x000000020f00720c */ /* 0x040fe20003fc6270 */
[C---:B------:R-:W-:Y:S01]  /*42e0*/  @!P2 VIADD R27, R6.reuse, 0xfffff73f ;  /* 0xfffff73f061ba836 */ /* 0x040fe20000000000 */
[----:B------:R-:W2:Y:S01]  /*42f0*/  @!P2 LDS R21, [R4+0x2300] ;  /* 0x002300000415a984 */ /* 0x000ea20000000800 */
[----:B------:R-:W-:Y:S01]  /*4300*/  @!P1 VIADD R29, R6, 0xfffff57f ;  /* 0xfffff57f061d9836 */ /* 0x000fe20000000000 */
[----:B------:R-:W-:Y:S01]  /*4310*/  ISETP.GE.AND P5, PT, R15, R0, !P6 ;  /* 0x000000000f00720c */ /* 0x000fe200077a6270 */
[--C-:B------:R-:W-:Y:S01]  /*4320*/  @P4 IMAD.IADD R27, R31, 0x1, -R0.reuse ;  /* 0x000000011f1b4824 */ /* 0x100fe200078e0a00 */
[-C--:B------:R-:W-:Y:S01]  /*4330*/  ISETP.GE.AND P4, PT, R41, R2.reuse, PT ;  /* 0x000000022900720c */ /* 0x080fe20003f86270 */
[----:B------:R-:W-:Y:S01]  /*4340*/  @P0 IMAD.IADD R29, R35, 0x1, -R0 ;  /* 0x00000001231d0824 */ /* 0x000fe200078e0a00 */
[----:B------:R-:W-:Y:S01]  /*4350*/  ISETP.GE.AND P0, PT, R43, R2, PT ;  /* 0x000000022b00720c */ /* 0x000fe20003f06270 */
[----:B------:R-:W3:Y:S01]  /*4360*/  @!P1 LDS R23, [R4+0x2a00] ;  /* 0x002a000004179984 */ /* 0x000ee20000000800 */
[----:B0-----:R-:W0:Y:S01]  /*4370*/  @!P3 LDC.64 R8, c[0x0][0x390] ;  /* 0x0000e400ff08bb82 */ /* 0x001e220000000a00 */
[----:B------:R-:W-:-:S02]  /*4380*/  VIADD R3, R3, 0x1180 ;  /* 0x0000118003037836 */ /* 0x000fc40000000000 */
[----:B------:R-:W4:Y:S01]  /*4390*/  @!P6 LDS R31, [R4+0x3100] ;  /* 0x00310000041fe984 */ /* 0x000f220000000800 */
[----:B------:R-:W-:-:S03]  /*43a0*/  @!P6 VIADD R33, R6, 0xfffff3bf ;  /* 0xfffff3bf0621e836 */ /* 0x000fc60000000000 */
[--C-:B------:R-:W-:Y:S01]  /*43b0*/  @P5 IMAD.IADD R33, R15, 0x1, -R0.reuse ;  /* 0x000000010f215824 */ /* 0x100fe200078e0a00 */
[CC--:B------:R-:W-:Y:S01]  /*43c0*/  ISETP.GE.AND P5, PT, R41.reuse, R0.reuse, !P4 ;  /* 0x000000002900720c */ /* 0x0c0fe200067a6270 */
[----:B------:R-:W5:Y:S01]  /*43d0*/  @!P4 LDS R35, [R4+0x3800] ;  /* 0x003800000423c984 */ /* 0x000f620000000800 */
[----:B------:R-:W2:Y:S01]  /*43e0*/  @!P2 LDC.64 R10, c[0x0][0x390] ;  /* 0x0000e400ff0aab82 */ /* 0x000ea20000000a00 */
[C---:B------:R-:W-:Y:S02]  /*43f0*/  @!P4 VIADD R37, R6.reuse, 0xfffff1ff ;  /* 0xfffff1ff0625c836 */ /* 0x040fe40000000000 */
[----:B------:R-:W5:Y:S05]  /*4400*/  @!P0 LDS R39, [R4+0x3f00] ;  /* 0x003f000004278984 */ /* 0x000f6a0000000800 */
[----:B------:R-:W3:Y:S03]  /*4410*/  @!P1 LDC.64 R12, c[0x0][0x390] ;  /* 0x0000e400ff0c9b82 */ /* 0x000ee60000000a00 */
[----:B------:R-:W-:Y:S01]  /*4420*/  @P5 IMAD.IADD R37, R41, 0x1, -R0 ;  /* 0x0000000129255824 */ /* 0x000fe200078e0a00 */
[----:B------:R-:W-:Y:S01]  /*4430*/  ISETP.GE.AND P5, PT, R43, R0, !P0 ;  /* 0x000000002b00720c */ /* 0x000fe200047a6270 */
[----:B------:R-:W-:-:S02]  /*4440*/  @!P0 VIADD R41, R6, 0xfffff03f ;  /* 0xfffff03f06298836 */ /* 0x000fc40000000000 */
[----:B0-----:R-:W-:Y:S01]  /*4450*/  @!P3 IMAD.WIDE R8, R25, 0x4, R8 ;  /* 0x000000041908b825 */ /* 0x001fe200078e0208 */
[----:B------:R-:W0:Y:S04]  /*4460*/  @!P6 LDC.64 R14, c[0x0][0x390] ;  /* 0x0000e400ff0eeb82 */ /* 0x000e280000000a00 */
[----:B-1----:R1:W-:Y:S04]  /*4470*/  @!P3 STG.E desc[UR8][R8.64], R7 ;  /* 0x000000070800b986 */ /* 0x0023e8000c101908 */
[----:B------:R-:W5:Y:S01]  /*4480*/  @!P4 LDC.64 R16, c[0x0][0x390] ;  /* 0x0000e400ff10cb82 */ /* 0x000f620000000a00 */
[----:B------:R-:W-:-:S02]  /*4490*/  @P5 IMAD.IADD R41, R43, 0x1, -R0 ;  /* 0x000000012b295824 */ /* 0x000fc400078e0a00 */
[----:B--2---:R-:W-:-:S05]  /*44a0*/  @!P2 IMAD.WIDE R10, R27, 0x4, R10 ;  /* 0x000000041b0aa825 */ /* 0x004fca00078e020a */
[----:B------:R-:W2:Y:S01]  /*44b0*/  @!P0 LDC.64 R18, c[0x0][0x390] ;  /* 0x0000e400ff128b82 */ /* 0x000ea20000000a00 */
[----:B---3--:R-:W-:Y:S01]  /*44c0*/  @!P1 IMAD.WIDE R12, R29, 0x4, R12 ;  /* 0x000000041d0c9825 */ /* 0x008fe200078e020c */
[----:B------:R3:W-:Y:S03]  /*44d0*/  @!P2 STG.E desc[UR8][R10.64], R21 ;  /* 0x000000150a00a986 */ /* 0x0007e6000c101908 */
[C---:B-1----:R-:W-:Y:S01]  /*44e0*/  IMAD.IADD R7, R3.reuse, 0x1, -R0 ;  /* 0x0000000103077824 */ /* 0x042fe200078e0a00 */
[----:B------:R3:W-:Y:S01]  /*44f0*/  @!P1 STG.E desc[UR8][R12.64], R23 ;  /* 0x000000170c009986 */ /* 0x0007e2000c101908 */
[----:B------:R-:W-:Y:S01]  /*4500*/  ISETP.GE.AND P1, PT, R3, R2, PT ;  /* 0x000000020300720c */ /* 0x000fe20003f26270 */
[----:B0-----:R-:W-:-:S05]  /*4510*/  @!P6 IMAD.WIDE R14, R33, 0x4, R14 ;  /* 0x00000004210ee825 */ /* 0x001fca00078e020e */
[----:B----4-:R3:W-:Y:S01]  /*4520*/  @!P6 STG.E desc[UR8][R14.64], R31 ;  /* 0x0000001f0e00e986 */ /* 0x0107e2000c101908 */
[----:B-----5:R-:W-:-:S05]  /*4530*/  @!P4 IMAD.WIDE R16, R37, 0x4, R16 ;  /* 0x000000042510c825 */ /* 0x020fca00078e0210 */
[----:B------:R3:W-:Y:S01]  /*4540*/  @!P4 STG.E desc[UR8][R16.64], R35 ;  /* 0x000000231000c986 */ /* 0x0007e2000c101908 */
[----:B--2---:R-:W-:-:S05]  /*4550*/  @!P0 IMAD.WIDE R18, R41, 0x4, R18 ;  /* 0x0000000429128825 */ /* 0x004fca00078e0212 */
[----:B------:R3:W-:Y:S01]  /*4560*/  @!P0 STG.E desc[UR8][R18.64], R39 ;  /* 0x0000002712008986 */ /* 0x0007e2000c101908 */
[----:B------:R-:W-:-:S13]  /*4570*/  ISETP.GE.AND P0, PT, R3, R0, PT ;  /* 0x000000000300720c */ /* 0x000fda0003f06270 */
[----:B------:R-:W-:Y:S01]  /*4580*/  @!P0 VIADD R7, R6, 0xffffee7f ;  /* 0xffffee7f06078836 */ /* 0x000fe20000000000 */
[----:B---3--:R-:W-:Y:S06]  /*4590*/  @P1 BRA `(.L_x_500) ;  /* 0x0000002000181947 */ /* 0x008fec0003800000 */
[----:B------:R-:W0:Y:S01]  /*45a0*/  LDS R9, [R4+0x4600] ;  /* 0x0046000004097984 */ /* 0x000e220000000800 */
[----:B------:R-:W1:Y:S02]  /*45b0*/  LDC.64 R2, c[0x0][0x390] ;  /* 0x0000e400ff027b82 */ /* 0x000e640000000a00 */
[----:B-1----:R-:W-:-:S05]  /*45c0*/  IMAD.WIDE R2, R7, 0x4, R2 ;  /* 0x0000000407027825 */ /* 0x002fca00078e0202 */
[----:B0-----:R0:W-:Y:S01]  /*45d0*/  STG.E desc[UR8][R2.64], R9 ;  /* 0x0000000902007986 */ /* 0x0011e2000c101908 */
[----:B------:R-:W-:Y:S05]  /*45e0*/  BRA `(.L_x_500) ;  /* 0x0000002000047947 */ /* 0x000fea0003800000 */
.L_x_497:
[----:B------:R-:W0:Y:S01]  /*45f0*/  S2R R3, SR_TID.X ;  /* 0x0000000000037919 */ /* 0x000e220000002100 */
[----:B------:R-:W1:Y:S01]  /*4600*/  LDCU.64 UR4, c[0x0][0x380] ;  /* 0x00007000ff0477ac */ /* 0x000e620008000a00 */
[----:B------:R-:W2:Y:S01]  /*4610*/  LDCU.64 UR10, c[0x0][0x388] ;  /* 0x00007100ff0a77ac */ /* 0x000ea20008000a00 */
[----:B0-----:R-:W-:-:S04]  /*4620*/  IMAD R9, R3, 0xb, RZ ;  /* 0x0000000b03097824 */ /* 0x001fc800078e02ff */
[C---:B------:R-:W-:Y:S01]  /*4630*/  VIADD R11, R9.reuse, 0x1 ;  /* 0x00000001090b7836 */ /* 0x040fe20000000000 */
[C---:B------:R-:W-:Y:S01]  /*4640*/  IADD3 R4, P0, PT, R16.reuse, R9, RZ ;  /* 0x0000000910047210 */ /* 0x040fe20007f1e0ff */
[C---:B------:R-:W-:Y:S01]  /*4650*/  VIADD R13, R9.reuse, 0x2 ;  /* 0x00000002090d7836 */ /* 0x040fe20000000000 */
[CC--:B------:R-:W-:Y:S01]  /*4660*/  ISETP.GE.AND P6, PT, R9.reuse, R2.reuse, PT ;  /* 0x000000020900720c */ /* 0x0c0fe20003fc6270 */
[C---:B------:R-:W-:Y:S01]  /*4670*/  VIADD R15, R9.reuse, 0x3 ;  /* 0x00000003090f7836 */ /* 0x040fe20000000000 */
[----:B------:R-:W-:Y:S01]  /*4680*/  LEA.HI.X.SX32 R5, R16, RZ, 0x1, P0 ;  /* 0x000000ff10057211 */ /* 0x000fe200000f0eff */
[----:B------:R-:W-:Y:S01]  /*4690*/  VIADD R27, R9, 0x4 ;  /* 0x00000004091b7836 */ /* 0x000fe20000000000 */
[-C--:B------:R-:W-:Y:S01]  /*46a0*/  ISETP.GE.AND P5, PT, R11, R2.reuse, PT ;  /* 0x000000020b00720c */ /* 0x080fe20003fa6270 */
[C---:B------:R-:W-:Y:S01]  /*46b0*/  IMAD.SHL.U32 R7, R4.reuse, 0x4, RZ ;  /* 0x0000000404077824 */ /* 0x040fe200078e00ff */
[-C--:B------:R-:W-:Y:S01]  /*46c0*/  ISETP.GE.AND P4, PT, R13, R2.reuse, PT ;  /* 0x000000020d00720c */ /* 0x080fe20003f86270 */
[----:B------:R-:W-:Y:S01]  /*46d0*/  VIADD R29, R9, 0x6 ;  /* 0x00000006091d7836 */ /* 0x000fe20000000000 */
[-C--:B------:R-:W-:Y:S01]  /*46e0*/  ISETP.GE.AND P3, PT, R15, R2.reuse, PT ;  /* 0x000000020f00720c */ /* 0x080fe20003f66270 */
[----:B------:R-:W-:Y:S01]  /*46f0*/  VIADD R31, R9, 0x9 ;  /* 0x00000009091f7836 */ /* 0x000fe20000000000 */
[----:B------:R-:W-:Y:S01]  /*4700*/  ISETP.GE.AND P0, PT, R27, R2, PT ;  /* 0x000000021b00720c */ /* 0x000fe20003f06270 */
[C---:B------:R-:W-:Y:S01]  /*4710*/  VIADD R27, R9.reuse, 0x5 ;  /* 0x00000005091b7836 */ /* 0x040fe20000000000 */
[----:B------:R-:W-:Y:S01]  /*4720*/  SHF.L.U64.HI R5, R4, 0x2, R5 ;  /* 0x0000000204057819 */ /* 0x000fe20000010205 */
[----:B------:R-:W-:Y:S01]  /*4730*/  VIADD R33, R9, 0xa ;  /* 0x0000000a09217836 */ /* 0x000fe20000000000 */
[----:B-1----:R-:W-:-:S02]  /*4740*/  IADD3 R6, P1, PT, R7, UR4, RZ ;  /* 0x0000000407067c10 */ /* 0x002fc4000ff3e0ff */
[----:B--2---:R-:W-:Y:S02]  /*4750*/  IADD3 R4, P2, PT, R7, UR10, RZ ;  /* 0x0000000a07047c10 */ /* 0x004fe4000ff5e0ff */
[C---:B------:R-:W-:Y:S02]  /*4760*/  IADD3.X R7, PT, PT, R5.reuse, UR5, RZ, P1, !PT ;  /* 0x0000000505077c10 */ /* 0x040fe40008ffe4ff */
[----:B------:R-:W-:Y:S02]  /*4770*/  IADD3.X R5, PT, PT, R5, UR11, RZ, P2, !PT ;  /* 0x0000000b05057c10 */ /* 0x000fe400097fe4ff */
[-C--:B------:R-:W-:Y:S01]  /*4780*/  ISETP.GE.AND P1, PT, R27, R2.reuse, PT ;  /* 0x000000021b00720c */ /* 0x080fe20003f26270 */
[----:B------:R-:W-:Y:S01]  /*4790*/  VIADD R27, R9, 0x7 ;  /* 0x00000007091b7836 */ /* 0x000fe20000000000 */
[-C--:B------:R-:W-:Y:S01]  /*47a0*/  ISETP.GE.AND P2, PT, R29, R2.reuse, PT ;  /* 0x000000021d00720c */ /* 0x080fe20003f46270 */
[----:B------:R-:W-:Y:S01]  /*47b0*/  VIADD R29, R9, 0x8 ;  /* 0x00000008091d7836 */ /* 0x000fe20000000000 */
        /* <DEDUP_REMOVED lines=9> */
[----:B------:R-:W-:-:S03]  /*4850*/  P2R R12, PR, RZ, 0x1 ;  /* 0x00000001ff0c7803 */ /* 0x000fc60000000000 */
[----:B------:R-:W5:Y:S01]  /*4860*/  @!P1 LDG.E R21, desc[UR8][R6.64+0x14] ;  /* 0x0000140806159981 */ /* 0x000f62000c1e1900 */
[----:B------:R-:W-:-:S03]  /*4870*/  P2R R10, PR, RZ, 0x2 ;  /* 0x00000002ff0a7803 */ /* 0x000fc60000000000 */
[----:B------:R-:W5:Y:S04]  /*4880*/  @!P2 LDG.E R22, desc[UR8][R6.64+0x18] ;  /* 0x000018080616a981 */ /* 0x000f68000c1e1900 */
[----:B------:R-:W5:Y:S04]  /*4890*/  @!P3 LDG.E R23, desc[UR8][R6.64+0x1c] ;  /* 0x00001c080617b981 */ /* 0x000f68000c1e1900 */
[----:B------:R-:W5:Y:S04]  /*48a0*/  @!P4 LDG.E R24, desc[UR8][R6.64+0x20] ;  /* 0x000020080618c981 */ /* 0x000f68000c1e1900 */
[----:B------:R-:W5:Y:S01]  /*48b0*/  @!P5 LDG.E R25, desc[UR8][R6.64+0x24] ;  /* 0x000024080619d981 */ /* 0x000f62000c1e1900 */
[----:B------:R-:W-:-:S03]  /*48c0*/  ISETP.GE.AND P1, PT, R9, R2, PT ;  /* 0x000000020900720c */ /* 0x000fc60003f26270 */
[----:B------:R0:W5:Y:S01]  /*48d0*/  @!P6 LDG.E R26, desc[UR8][R6.64+0x28] ;  /* 0x00002808061ae981 */ /* 0x000162000c1e1900 */
[----:B------:R-:W-:Y:S01]  /*48e0*/  ISETP.GE.AND P0, PT, R11, R2, PT ;  /* 0x000000020b00720c */ /* 0x000fe20003f06270 */
[----:B------:R-:W-:Y:S08]  /*48f0*/  BAR.SYNC.DEFER_BLOCKING 0x0 ;  /* 0x0000000000007b1d */ /* 0x000ff00000010000 */
[----:B------:R-:W2:Y:S01]  /*4900*/  @!P1 LDG.E R8, desc[UR8][R4.64] ;  /* 0x0000000804089981 */ /* 0x000ea2000c1e1900 */
[----:B------:R-:W-:-:S02]  /*4910*/  IMAD.MOV.U32 R28, RZ, RZ, 0x1 ;  /* 0x00000001ff1c7424 */ /* 0x000fc400078e00ff */
[----:B------:R-:W-:Y:S01]  /*4920*/  IMAD.MOV.U32 R27, RZ, RZ, 0x1 ;  /* 0x00000001ff1b7424 */ /* 0x000fe200078e00ff */
[----:B------:R-:W3:Y:S01]  /*4930*/  @!P3 LDG.E R9, desc[UR8][R4.64+0x1c] ;  /* 0x00001c080409b981 */ /* 0x000ee2000c1e1900 */
[----:B------:R-:W-:Y:S02]  /*4940*/  IMAD.MOV.U32 R30, RZ, RZ, 0x1 ;  /* 0x00000001ff1e7424 */ /* 0x000fe400078e00ff */
[----:B------:R-:W-:Y:S01]  /*4950*/  IMAD.MOV.U32 R29, RZ, RZ, 0x1 ;  /* 0x00000001ff1d7424 */ /* 0x000fe200078e00ff */
[----:B------:R-:W4:Y:S01]  /*4960*/  @!P5 LDG.E R11, desc[UR8][R4.64+0x24] ;  /* 0x00002408040bd981 */ /* 0x000f22000c1e1900 */
[----:B--2---:R-:W-:-:S03]  /*4970*/  @!P1 LOP3.LUT R28, R8, 0x1, RZ, 0xc, !PT ;  /* 0x00000001081c9812 */ /* 0x004fc600078e0cff */
[----:B------:R-:W2:Y:S01]  /*4980*/  @!P0 LDG.E R8, desc[UR8][R4.64+0x4] ;  /* 0x0000040804088981 */ /* 0x000ea2000c1e1900 */
[-C--:B------:R-:W-:Y:S02]  /*4990*/  ISETP.GE.AND P1, PT, R13, R2.reuse, PT ;  /* 0x000000020d00720c */ /* 0x080fe40003f26270 */
[----:B--2---:R-:W-:Y:S02]  /*49a0*/  @!P0 LOP3.LUT R27, R8, 0x1, RZ, 0xc, !PT ;  /* 0x00000001081b8812 */ /* 0x004fe400078e0cff */
[----:B------:R-:W-:-:S09]  /*49b0*/  ISETP.GE.AND P0, PT, R15, R2, PT ;  /* 0x000000020f00720c */ /* 0x000fd20003f06270 */
[----:B------:R-:W2:Y:S04]  /*49c0*/  @!P1 LDG.E R8, desc[UR8][R4.64+0x8] ;  /* 0x0000080804089981 */ /* 0x000ea8000c1e1900 */
[----:B------:R-:W3:Y:S01]  /*49d0*/  @!P0 LDG.E R6, desc[UR8][R4.64+0xc] ;  /* 0x00000c0804068981 */ /* 0x000ee2000c1e1900 */
[----:B--2---:R-:W-:Y:S02]  /*49e0*/  @!P1 LOP3.LUT R29, R8, 0x1, RZ, 0xc, !PT ;  /* 0x00000001081d9812 */ /* 0x004fe400078e0cff */
[----:B------:R-:W-:Y:S01]  /*49f0*/  ISETP.NE.AND P1, PT, R10, RZ, PT ;  /* 0x000000ff0a00720c */ /* 0x000fe20003f25270 */
[----:B------:R-:W2:Y:S04]  /*4a00*/  @!P2 LDG.E R8, desc[UR8][R4.64+0x18] ;  /* 0x000018080408a981 */ /* 0x000ea8000c1e1900 */
[----:B------:R-:W2:Y:S01]  /*4a10*/  @!P4 LDG.E R10, desc[UR8][R4.64+0x20] ;  /* 0x00002008040ac981 */ /* 0x000ea2000c1e1900 */
[----:B---3--:R-:W-:-:S02]  /*4a20*/  @!P0 LOP3.LUT R30, R6, 0x1, RZ, 0xc, !PT ;  /* 0x00000001061e8812 */ /* 0x008fc400078e0cff */
[----:B------:R-:W-:-:S05]  /*4a30*/  ISETP.NE.AND P0, PT, R12, RZ, PT ;  /* 0x000000ff0c00720c */ /* 0x000fca0003f05270 */
[----:B------:R-:W3:Y:S04]  /*4a40*/  @!P1 LDG.E R7, desc[UR8][R4.64+0x14] ;  /* 0x0000140804079981 */ /* 0x000ee8000c1e1900 */
[----:B------:R-:W3:Y:S04]  /*4a50*/  @!P6 LDG.E R12, desc[UR8][R4.64+0x28] ;  /* 0x00002808040ce981 */ /* 0x000ee8000c1e1900 */
[----:B------:R-:W3:Y:S01]  /*4a60*/  @!P0 LDG.E R6, desc[UR8][R4.64+0x10] ;  /* 0x0000100804068981 */ /* 0x000ee2000c1e1900 */
[----:B------:R-:W-:Y:S02]  /*4a70*/  IMAD.IADD R34, R27, 0x1, R28 ;  /* 0x000000011b227824 */ /* 0x000fe400078e021c */
[----:B------:R-:W-:-:S02]  /*4a80*/  IMAD.MOV.U32 R31, RZ, RZ, 0x1 ;  /* 0x00000001ff1f7424 */ /* 0x000fc400078e00ff */
[----:B------:R-:W-:Y:S02]  /*4a90*/  IMAD.MOV.U32 R32, RZ, RZ, 0x1 ;  /* 0x00000001ff207424 */ /* 0x000fe400078e00ff */
[----:B------:R-:W-:Y:S02]  /*4aa0*/  IMAD.MOV.U32 R33, RZ, RZ, 0x1 ;  /* 0x00000001ff217424 */ /* 0x000fe400078e00ff */
[----:B------:R-:W-:Y:S01]  /*4ab0*/  IMAD.MOV.U32 R36, RZ, RZ, 0x1 ;  /* 0x00000001ff247424 */ /* 0x000fe200078e00ff */
[----:B------:R-:W-:Y:S01]  /*4ac0*/  @!P3 LOP3.LUT R36, R9, 0x1, RZ, 0xc, !PT ;  /* 0x000000010924b812 */ /* 0x000fe200078e0cff */
[----:B------:R-:W-:Y:S02]  /*4ad0*/  IMAD.MOV.U32 R35, RZ, RZ, 0x1 ;  /* 0x00000001ff237424 */ /* 0x000fe400078e00ff */
[----:B------:R-:W-:Y:S01]  /*4ae0*/  IMAD.MOV.U32 R38, RZ, RZ, 0x1 ;  /* 0x00000001ff267424 */ /* 0x000fe200078e00ff */
[----:B----4-:R-:W-:Y:S01]  /*4af0*/  @!P5 LOP3.LUT R38, R11, 0x1, RZ, 0xc, !PT ;  /* 0x000000010b26d812 */ /* 0x010fe200078e0cff */
[----:B------:R-:W-:Y:S01]  /*4b00*/  IMAD.MOV.U32 R37, RZ, RZ, 0x1 ;  /* 0x00000001ff257424 */ /* 0x000fe200078e00ff */
[----:B------:R-:W1:Y:S01]  /*4b10*/  S2R R39, SR_LANEID ;  /* 0x0000000000277919 */ /* 0x000e620000000000 */
[----:B------:R-:W4:Y:S01]  /*4b20*/  S2UR UR5, SR_CgaCtaId ;  /* 0x00000000000579c3 */ /* 0x000f220000008800 */
[----:B------:R-:W-:-:S02]  /*4b30*/  UMOV UR4, 0x400 ;  /* 0x0000040000047882 */ /* 0x000fc40000000000 */
[----:B----4-:R-:W-:Y:S01]  /*4b40*/  ULEA UR4, UR5, UR4, 0x18 ;  /* 0x0000000405047291 */ /* 0x010fe2000f8ec0ff */
[----:B------:R-:W-:-:S04]  /*4b50*/  SHF.R.U32.HI R43, RZ, 0x5, R3 ;  /* 0x00000005ff2b7819 */ /* 0x000fc80000011603 */
[----:B------:R-:W-:Y:S01]  /*4b60*/  BAR.SYNC.DEFER_BLOCKING 0x0 ;  /* 0x0000000000007b1d */ /* 0x000fe20000010000 */
[----:B--2---:R-:W-:Y:S02]  /*4b70*/  @!P2 LOP3.LUT R33, R8, 0x1, RZ, 0xc, !PT ;  /* 0x000000010821a812 */ /* 0x004fe400078e0cff */
[----:B------:R-:W-:Y:S02]  /*4b80*/  @!P4 LOP3.LUT R35, R10, 0x1, RZ, 0xc, !PT ;  /* 0x000000010a23c812 */ /* 0x000fe400078e0cff */
[----:B---3--:R-:W-:Y:S02]  /*4b90*/  @!P1 LOP3.LUT R32, R7, 0x1, RZ, 0xc, !PT ;  /* 0x0000000107209812 */ /* 0x008fe400078e0cff */
[----:B------:R-:W-:Y:S02]  /*4ba0*/  @!P0 LOP3.LUT R31, R6, 0x1, RZ, 0xc, !PT ;  /* 0x00000001061f8812 */ /* 0x000fe400078e0cff */
[----:B0-----:R-:W-:-:S04]  /*4bb0*/  IADD3 R6, PT, PT, R30, R29, R34 ;  /* 0x0000001d1e067210 */ /* 0x001fc80007ffe022 */
[----:B------:R-:W-:-:S04]  /*4bc0*/  IADD3 R6, PT, PT, R32, R31, R6 ;  /* 0x0000001f20067210 */ /* 0x000fc80007ffe006 */
[----:B------:R-:W-:Y:S02]  /*4bd0*/  IADD3 R6, PT, PT, R36, R33, R6 ;  /* 0x0000002124067210 */ /* 0x000fe40007ffe006 */
[----:B------:R-:W-:Y:S02]  /*4be0*/  @!P6 LOP3.LUT R37, R12, 0x1, RZ, 0xc, !PT ;  /* 0x000000010c25e812 */ /* 0x000fe400078e0cff */
[----:B------:R-:W-:-:S05]  /*4bf0*/  IADD3 R6, PT, PT, R38, R35, R6 ;  /* 0x0000002326067210 */ /* 0x000fca0007ffe006 */
[----:B------:R-:W-:-:S05]  /*4c00*/  IMAD.IADD R40, R6, 0x1, R37 ;  /* 0x0000000106287824 */ /* 0x000fca00078e0225 */
[----:B------:R-:W0:Y:S02]  /*4c10*/  SHFL.UP P0, R5, R40, 0x1, RZ ;  /* 0x0420000028057989 */ /* 0x000e2400000000ff */
[----:B0-----:R-:W-:-:S05]  /*4c20*/  @P0 IMAD.IADD R5, R40, 0x1, R5 ;  /* 0x0000000128050824 */ /* 0x001fca00078e0205 */
[----:B------:R-:W0:Y:S02]  /*4c30*/  SHFL.UP P0, R4, R5, 0x2, RZ ;  /* 0x0440000005047989 */ /* 0x000e2400000000ff */
[----:B0-----:R-:W-:-:S05]  /*4c40*/  @P0 IMAD.IADD R4, R5, 0x1, R4 ;  /* 0x0000000105040824 */ /* 0x001fca00078e0204 */
[----:B------:R-:W0:Y:S02]  /*4c50*/  SHFL.UP P0, R7, R4, 0x4, RZ ;  /* 0x0480000004077989 */ /* 0x000e2400000000ff */
        /* <DEDUP_REMOVED lines=24> */
[----:B------:R-:W0:Y:S01]  /*4de0*/  LDS.64 R6, [UR4+0x30] ;  /* 0x00003004ff067984 */ /* 0x000e220008000a00 */
[----:B------:R-:W-:Y:S02]  /*4df0*/  IMAD.IADD R9, R9, 0x1, R8 ;  /* 0x0000000109097824 */ /* 0x000fe400078e0208 */
        /* <DEDUP_REMOVED lines=8> */
[----:B--2---:R-:W-:-:S03]  /*4e80*/  IMAD.IADD R12, R11, 0x1, R12 ;  /* 0x000000010b0c7824 */ /* 0x004fc600078e020c */
        /* <DEDUP_REMOVED lines=11> */
[----:B------:R-:W-:Y:S01]  /*4f40*/  IMAD.IADD R14, R41, 0x1, -R40 ;  /* 0x00000001290e7824 */ /* 0x000fe200078e0a28 */
[----:B------:R-:W-:Y:S01]  /*4f50*/  ISETP.NE.AND P1, PT, R43, 0xd, PT ;  /* 0x0000000d2b00780c */ /* 0x000fe20003f25270 */
[C---:B0-----:R-:W-:Y:S01]  /*4f60*/  IMAD.IADD R6, R15.reuse, 0x1, R6 ;  /* 0x000000010f067824 */ /* 0x041fe200078e0206 */
[----:B------:R-:W-:Y:S02]  /*4f70*/  SEL R4, R15, R4, !P0 ;  /* 0x000000040f047207 */ /* 0x000fe40004000000 */
[----:B------:R-:W-:Y:S02]  /*4f80*/  ISETP.GT.U32.AND P0, PT, R3, 0x1f, PT ;  /* 0x0000001f0300780c */ /* 0x000fe40003f04070 */
[----:B------:R-:W-:-:S02]  /*4f90*/  ISETP.NE.AND P2, PT, R39, RZ, PT ;  /* 0x000000ff2700720c */ /* 0x000fc40003f45270 */
[----:B------:R-:W-:Y:S02]  /*4fa0*/  SEL R4, R6, R4, !P1 ;  /* 0x0000000406047207 */ /* 0x000fe40004800000 */
        /* <DEDUP_REMOVED lines=21> */
.L_x_546:
[----:B------:R-:W-:Y:S05]  /*5100*/  @!P0 BRA `(.L_x_503) ;  /* 0x0000000000248947 */ /* 0x000fea0003800000 */
[----:B------:R-:W-:-:S07]  /*5110*/  IMAD.MOV.U32 R6, RZ, RZ, 0xee ;  /* 0x000000eeff067424 */ /* 0x000fce00078e00ff */
.L_x_505:
[----:B------:R-:W-:Y:S05]  /*5120*/  NANOSLEEP R6 ;  /* 0x000000060000735d */ /* 0x000fea0003800000 */
[----:B------:R-:W2:Y:S01]  /*5130*/  LD.E.64.STRONG.GPU R8, desc[UR8][R10.64+0x100] ;  /* 0x000100080a087980 */ /* 0x000ea2000c10fb00 */
[----:B------:R-:W-:Y:S01]  /*5140*/  UMOV UR5, 0xffffffff ;  /* 0xffffffff00057882 */ /* 0x000fe20000000000 */
[----:B------:R-:W-:Y:S02]  /*5150*/  SHF.R.U32.HI R6, RZ, 0x1, R6 ;  /* 0x00000001ff067819 */ /* 0x000fe40000011606 */
[----:B--2---:R-:W-:Y:S01]  /*5160*/  ISETP.NE.AND P0, PT, R8, 0x63, PT ;  /* 0x000000630800780c */ /* 0x004fe20003f05270 */
[----:B------:R-:W-:-:S12]  /*5170*/  BRA.DIV UR5, `(.L_x_504) ;  /* 0x0000001e05c87947 */ /* 0x000fd8000b800000 */
[----:B------:R-:W-:-:S13]  /*5180*/  VOTE.ANY P0, !P0 ;  /* 0x0000000000ff7806 */ /* 0x000fda0004000100 */
.L_x_549:
[----:B------:R-:W-:Y:S05]  /*5190*/  @P0 BRA `(.L_x_505) ;  /* 0xfffffffc00e00947 */ /* 0x000fea000383ffff */
.L_x_503:
        /* <DEDUP_REMOVED lines=20> */
[----:B0-----:R-:W-:Y:S02]  /*52e0*/  SEL R12, R12, RZ, !P0 ;  /* 0x000000ff0c0c7207 */ /* 0x001fe40004000000 */
[----:B------:R-:W-:-:S03]  /*52f0*/  ISETP.GT.AND P0, PT, R41, R46, PT ;  /* 0x0000002e2900720c */ /* 0x000fc60003f04270 */
[----:B------:R-:W-:-:S05]  /*5300*/  IMAD.IADD R43, R13, 0x1, R12 ;  /* 0x000000010d2b7824 */ /* 0x000fca00078e020c */
[----:B------:R-:W0:Y:S02]  /*5310*/  SHFL.DOWN PT, R12, R43, 0x4, R46 ;  /* 0x088000002b0c7989 */ /* 0x000e2400000e002e */
[----:B0-----:R-:W-:Y:S02]  /*5320*/  SEL R12, R12, RZ, !P0 ;  /* 0x000000ff0c0c7207 */ /* 0x001fe40004000000 */
[-C--:B------:R-:W-:Y:S01]  /*5330*/  ISETP.GT.AND P0, PT, R9, R46.reuse, PT ;  /* 0x0000002e0900720c */ /* 0x080fe20003f04270 */
[----:B------:R-:W-:Y:S02]  /*5340*/  VIADD R9, R39, 0x10 ;  /* 0x0000001027097836 */ /* 0x000fe40000000000 */
[----:B------:R-:W-:Y:S02]  /*5350*/  IMAD.IADD R45, R43, 0x1, R12 ;  /* 0x000000012b2d7824 */ /* 0x000fe400078e020c */
[----:B------:R-:W-:Y:S01]  /*5360*/  IMAD.X R43, RZ, RZ, R11, P2 ;  /* 0x000000ffff2b7224 */ /* 0x000fe200010e060b */
[----:B------:R-:W-:-:S02]  /*5370*/  ISETP.GT.AND P1, PT, R9, R46, PT ;  /* 0x0000002e0900720c */ /* 0x000fc40003f24270 */
        /* <DEDUP_REMOVED lines=8> */
.L_x_558:
[----:B------:R-:W-:Y:S05]  /*5400*/  @!P0 BRA `(.L_x_507) ;  /* 0x0000000000dc8947 */ /* 0x000fea0003800000 */
[----:B------:R-:W-:-:S07]  /*5410*/  IMAD.MOV.U32 R13, RZ, RZ, 0xee ;  /* 0x000000eeff0d7424 */ /* 0x000fce00078e00ff */
.L_x_513:
        /* <DEDUP_REMOVED lines=10> */
.L_x_561:
[----:B------:R-:W-:Y:S05]  /*54c0*/  @!P0 BRA `(.L_x_509) ;  /* 0x0000000000248947 */ /* 0x000fea0003800000 */
[----:B------:R-:W-:-:S07]  /*54d0*/  IMAD.MOV.U32 R12, RZ, RZ, R13 ;  /* 0x000000ffff0c7224 */ /* 0x000fce00078e000d */
.L_x_511:
[----:B------:R-:W-:Y:S05]  /*54e0*/  NANOSLEEP R12 ;  /* 0x0000000c0000735d */ /* 0x000fea0003800000 */
[----:B------:R-:W2:Y:S01]  /*54f0*/  LD.E.64.STRONG.GPU R8, desc[UR8][R10.64+-0x100] ;  /* 0xffff00080a087980 */ /* 0x000ea2000c10fb00 */
[----:B------:R-:W-:Y:S01]  /*5500*/  UMOV UR5, 0xffffffff ;  /* 0xffffffff00057882 */ /* 0x000fe20000000000 */
[----:B------:R-:W-:Y:S02]  /*5510*/  SHF.R.U32.HI R12, RZ, 0x1, R12 ;  /* 0x00000001ff0c7819 */ /* 0x000fe4000001160c */
[----:B--2---:R-:W-:Y:S01]  /*5520*/  ISETP.NE.AND P0, PT, R8, 0x63, PT ;  /* 0x000000630800780c */ /* 0x004fe20003f05270 */
[----:B------:R-:W-:-:S12]  /*5530*/  BRA.DIV UR5, `(.L_x_510) ;  /* 0x00000022051c7947 */ /* 0x000fd8000b800000 */
[----:B------:R-:W-:-:S13]  /*5540*/  VOTE.ANY P0, !P0 ;  /* 0x0000000000ff7806 */ /* 0x000fda0004000100 */
.L_x_564:
[----:B------:R-:W-:Y:S05]  /*5550*/  @P0 BRA `(.L_x_511) ;  /* 0xfffffffc00e00947 */ /* 0x000fea000383ffff */
.L_x_509:
        /* <DEDUP_REMOVED lines=21> */
[----:B------:R-:W-:Y:S01]  /*56b0*/  ISETP.GT.AND P0, PT, R9, R10, PT ;  /* 0x0000000a0900720c */ /* 0x000fe20003f04270 */
[----:B------:R-:W-:Y:S02]  /*56c0*/  VIADD R9, R39, 0x10 ;  /* 0x0000001027097836 */ /* 0x000fe40000000000 */
[----:B------:R-:W-:-:S03]  /*56d0*/  IMAD.IADD R49, R47, 0x1, R12 ;  /* 0x000000012f317824 */ /* 0x000fc600078e020c */
[----:B------:R-:W-:Y:S02]  /*56e0*/  ISETP.GT.AND P1, PT, R9, R10, PT ;  /* 0x0000000a0900720c */ /* 0x000fe40003f24270 */
        /* <DEDUP_REMOVED lines=8> */
.L_x_573:
[----:B------:R-:W-:Y:S05]  /*5770*/  @P0 BRA `(.L_x_513) ;  /* 0xfffffffc00280947 */ /* 0x000fea000383ffff */
.L_x_507:
        /* <DEDUP_REMOVED lines=16> */
.L_x_501:
[----:B------:R-:W-:Y:S05]  /*5880*/  WARPSYNC.ALL ;  /* 0x0000000000007948 */ /* 0x000fea0003800000 */
[----:B------:R-:W0:Y:S08]  /*5890*/  S2UR UR5, SR_CgaCtaId ;  /* 0x00000000000579c3 */ /* 0x000e300000008800 */
[----:B------:R-:W-:Y:S01]  /*58a0*/  BAR.SYNC.DEFER_BLOCKING 0x0 ;  /* 0x0000000000007b1d */ /* 0x000fe20000010000 */
[C---:B------:R-:W-:Y:S01]  /*58b0*/  ISETP.NE.AND P0, PT, R3.reuse, RZ, PT ;  /* 0x000000ff0300720c */ /* 0x040fe20003f05270 */
[----:B------:R-:W-:Y:S01]  /*58c0*/  VIADD R43, R3, 0x1180 ;  /* 0x00001180032b7836 */ /* 0x000fe20000000000 */
[----:B------:R-:W-:-:S02]  /*58d0*/  ISETP.NE.AND P1, PT, R28, RZ, PT ;  /* 0x000000ff1c00720c */ /* 0x000fc40003f25270 */
[----:B------:R-:W-:Y:S01]  /*58e0*/  ISETP.GE.AND P6, PT, R3, R2, PT ;  /* 0x000000020300720c */ /* 0x000fe20003fc6270 */
[----:B------:R-:W-:Y:S01]  /*58f0*/  UMOV UR4, 0x400 ;  /* 0x0000040000047882 */ /* 0x000fe20000000000 */
[----:B------:R-:W1:Y:S01]  /*5900*/  S2R R15, SR_CTAID.Y ;  /* 0x00000000000f7919 */ /* 0x000e620000002600 */
[----:B0-----:R-:W-:-:S09]  /*5910*/  ULEA UR4, UR5, UR4, 0x18 ;  /* 0x0000000405047291 */ /* 0x001fd2000f8ec0ff */
[----:B--2---:R-:W0:Y:S04]  /*5920*/  LDS R0, [UR4+0x48] ;  /* 0x00004804ff007984 */ /* 0x004e280008000800 */
[----:B------:R-:W2:Y:S01]  /*5930*/  LDS.128 R4, [UR4+0x60] ;  /* 0x00006004ff047984 */ /* 0x000ea20008000c00 */
[----:B0-----:R-:W-:Y:S01]  /*5940*/  SEL R0, R0, RZ, P0 ;  /* 0x000000ff00007207 */ /* 0x001fe20000000000 */
[----:B------:R-:W-:Y:S01]  /*5950*/  BAR.SYNC.DEFER_BLOCKING 0x0 ;  /* 0x0000000000007b1d */ /* 0x000fe20000010000 */
[----:B------:R-:W-:Y:S01]  /*5960*/  ISETP.NE.AND P0, PT, R37, RZ, PT ;  /* 0x000000ff2500720c */ /* 0x000fe20003f05270 */
[----:B------:R-:W-:Y:S02]  /*5970*/  VIADD R37, R3, 0x700 ;  /* 0x0000070003257836 */ /* 0x000fe40000000000 */
[----:B------:R-:W-:Y:S01]  /*5980*/  IMAD.IADD R8, R0, 0x1, R9 ;  /* 0x0000000100087824 */ /* 0x000fe200078e0209 */
[----:B------:R-:W-:-:S03]  /*5990*/  IADD3 R9, PT, PT, -R2, 0x1340, RZ ;  /* 0x0000134002097810 */ /* 0x000fc60007ffe1ff */
[----:B--2---:R-:W-:Y:S01]  /*59a0*/  IMAD.IADD R4, R8, 0x1, -R5 ;  /* 0x0000000108047824 */ /* 0x004fe200078e0a05 */
[----:B------:R-:W-:Y:S02]  /*59b0*/  IADD3 R0, PT, PT, R2, R9, -R7 ;  /* 0x0000000902007210 */ /* 0x000fe40007ffe807 */
[----:B------:R-:W-:Y:S01]  /*59c0*/  IADD3 R10, PT, PT, R5, -R8, -R28 ;  /* 0x80000008050a7210 */ /* 0x000fe20007ffe81c */
[C-C-:B------:R-:W-:Y:S01]  /*59d0*/  IMAD R7, R3.reuse, 0xb, -R4.reuse ;  /* 0x0000000b03077824 */ /* 0x140fe200078e0a04 */
[C---:B------:R-:W-:Y:S01]  /*59e0*/  @!P6 ISETP.GE.AND P4, PT, R3.reuse, R0, PT ;  /* 0x000000000300e20c */ /* 0x040fe20003f86270 */
[----:B------:R-:W-:Y:S02]  /*59f0*/  IMAD.IADD R4, R0, 0x1, R4 ;  /* 0x0000000100047824 */ /* 0x000fe400078e0204 */
[----:B------:R-:W-:Y:S02]  /*5a00*/  IMAD.IADD R8, R34, 0x1, R8 ;  /* 0x0000000122087824 */ /* 0x000fe400078e0208 */
[----:B------:R-:W-:Y:S01]  /*5a10*/  IMAD R10, R3, 0xb, R10 ;  /* 0x0000000b030a7824 */ /* 0x000fe200078e020a */
[----:B------:R-:W-:Y:S01]  /*5a20*/  SEL R7, R7, R4, !P1 ;  /* 0x0000000407077207 */ /* 0x000fe20004800000 */
[----:B------:R-:W-:Y:S01]  /*5a30*/  IMAD.IADD R12, R5, 0x1, -R8 ;  /* 0x00000001050c7824 */ /* 0x000fe200078e0a08 */
[----:B------:R-:W-:Y:S01]  /*5a40*/  ISETP.NE.AND P1, PT, R27, RZ, PT ;  /* 0x000000ff1b00720c */ /* 0x000fe20003f25270 */
[----:B------:R-:W-:Y:S01]  /*5a50*/  IMAD.IADD R4, R4, 0x1, R28 ;  /* 0x0000000104047824 */ /* 0x000fe200078e021c */
[----:B------:R-:W-:Y:S01]  /*5a60*/  LEA R7, R7, UR4, 0x2 ;  /* 0x0000000407077c11 */ /* 0x000fe2000f8e10ff */
[----:B------:R-:W-:-:S02]  /*5a70*/  VIADD R10, R10, 0x1 ;  /* 0x000000010a0a7836 */ /* 0x000fc40000000000 */
[----:B------:R-:W-:Y:S02]  /*5a80*/  IMAD.IADD R8, R8, 0x1, R29 ;  /* 0x0000000108087824 */ /* 0x000fe400078e021d */
[----:B------:R-:W-:Y:S01]  /*5a90*/  IMAD R12, R3, 0xb, R12 ;  /* 0x0000000b030c7824 */ /* 0x000fe200078e020c */
[----:B------:R-:W-:Y:S01]  /*5aa0*/  SEL R10, R10, R4, !P1 ;  /* 0x000000040a0a7207 */ /* 0x000fe20004800000 */
[----:B------:R-:W-:Y:S01]  /*5ab0*/  IMAD.IADD R4, R4, 0x1, R27 ;  /* 0x0000000104047824 */ /* 0x000fe200078e021b */
[----:B------:R-:W-:Y:S01]  /*5ac0*/  ISETP.NE.AND P1, PT, R29, RZ, PT ;  /* 0x000000ff1d00720c */ /* 0x000fe20003f25270 */
[----:B------:R-:W-:Y:S01]  /*5ad0*/  IMAD.IADD R14, R5, 0x1, -R8 ;  /* 0x00000001050e7824 */ /* 0x000fe200078e0a08 */
[----:B-----5:R0:W-:Y:S01]  /*5ae0*/  STS [R7], R16 ;  /* 0x0000001007007388 */ /* 0x0201e20000000800 */
[----:B------:R-:W-:Y:S01]  /*5af0*/  VIADD R12, R12, 0x2 ;  /* 0x000000020c0c7836 */ /* 0x000fe20000000000 */
[----:B------:R-:W-:Y:S01]  /*5b00*/  LEA R10, R10, UR4, 0x2 ;  /* 0x000000040a0a7c11 */ /* 0x000fe2000f8e10ff */
[----:B------:R-:W-:-:S02]  /*5b10*/  IMAD.IADD R8, R8, 0x1, R30 ;  /* 0x0000000108087824 */ /* 0x000fc400078e021e */
[----:B------:R-:W-:Y:S01]  /*5b20*/  IMAD R14, R3, 0xb, R14 ;  /* 0x0000000b030e7824 */ /* 0x000fe200078e020e */
[----:B------:R-:W-:Y:S01]  /*5b30*/  SEL R12, R12, R4, !P1 ;  /* 0x000000040c0c7207 */ /* 0x000fe20004800000 */
[----:B------:R-:W-:Y:S01]  /*5b40*/  IMAD.IADD R29, R4, 0x1, R29 ;  /* 0x00000001041d7824 */ /* 0x000fe200078e021d */
[----:B------:R-:W-:Y:S01]  /*5b50*/  ISETP.NE.AND P1, PT, R30, RZ, PT ;  /* 0x000000ff1e00720c */ /* 0x000fe20003f25270 */
[----:B------:R-:W-:Y:S01]  /*5b60*/  IMAD.IADD R4, R5, 0x1, -R8 ;  /* 0x0000000105047824 */ /* 0x000fe200078e0a08 */
[----:B0-----:R-:W-:Y:S01]  /*5b70*/  LEA R7, R12, UR4, 0x2 ;  /* 0x000000040c077c11 */ /* 0x001fe2000f8e10ff */
[----:B------:R-:W-:Y:S01]  /*5b80*/  VIADD R14, R14, 0x3 ;  /* 0x000000030e0e7836 */ /* 0x000fe20000000000 */
[----:B------:R0:W-:Y:S01]  /*5b90*/  STS [R10], R17 ;  /* 0x000000110a007388 */ /* 0x0001e20000000800 */
[----:B------:R-:W-:Y:S02]  /*5ba0*/  IMAD.IADD R8, R8, 0x1, R31 ;  /* 0x0000000108087824 */ /* 0x000fe400078e021f */
        /* <DEDUP_REMOVED lines=8> */
[----:B------:R-:W-:-:S02]  /*5c30*/  IMAD.IADD R8, R8, 0x1, R32 ;  /* 0x0000000108087824 */ /* 0x000fc400078e0220 */
[----:B------:R-:W-:Y:S01]  /*5c40*/  IMAD R12, R3, 0xb, R12 ;  /* 0x0000000b030c7824 */ /* 0x000fe200078e020c */
[----:B------:R-:W-:Y:S01]  /*5c50*/  SEL R4, R4, R29, !P1 ;  /* 0x0000001d04047207 */ /* 0x000fe20004800000 */
[----:B0-----:R-:W-:Y:S01]  /*5c60*/  IMAD.IADD R10, R5, 0x1, -R8 ;  /* 0x00000001050a7824 */ /* 0x001fe200078e0a08 */
[----:B------:R-:W-:Y:S01]  /*5c70*/  ISETP.NE.AND P1, PT, R32, RZ, PT ;  /* 0x000000ff2000720c */ /* 0x000fe20003f25270 */
[----:B------:R-:W-:Y:S01]  /*5c80*/  IMAD.IADD R29, R29, 0x1, R31 ;  /* 0x000000011d1d7824 */ /* 0x000fe200078e021f */
[----:B--2---:R-:W-:Y:S01]  /*5c90*/  LEA R7, R4, UR4, 0x2 ;  /* 0x0000000404077c11 */ /* 0x004fe2000f8e10ff */
[----:B------:R-:W-:Y:S01]  /*5ca0*/  IMAD.IADD R8, R8, 0x1, R33 ;  /* 0x0000000108087824 */ /* 0x000fe200078e0221 */
[----:B------:R0:W-:Y:S01]  /*5cb0*/  STS [R14], R19 ;  /* 0x000000130e007388 */ /* 0x0001e20000000800 */
[----:B------:R-:W-:Y:S02]  /*5cc0*/  VIADD R12, R12, 0x5 ;  /* 0x000000050c0c7836 */ /* 0x000fe40000000000 */
[----:B------:R-:W-:Y:S01]  /*5cd0*/  IMAD R10, R3, 0xb, R10 ;  /* 0x0000000b030a7824 */ /* 0x000fe200078e020a */
[----:B------:R2:W-:Y:S01]  /*5ce0*/  STS [R7], R20 ;  /* 0x0000001407007388 */ /* 0x0005e20000000800 */
[----:B------:R-:W-:Y:S01]  /*5cf0*/  IMAD.IADD R16, R5, 0x1, -R8 ;  /* 0x0000000105107824 */ /* 0x000fe200078e0a08 */
[----:B------:R-:W-:Y:S01]  /*5d00*/  SEL R12, R12, R29, !P1 ;  /* 0x0000001d0c0c7207 */ /* 0x000fe20004800000 */
[----:B------:R-:W-:Y:S01]  /*5d10*/  IMAD.IADD R8, R8, 0x1, R36 ;  /* 0x0000000108087824 */ /* 0x000fe200078e0224 */
[----:B------:R-:W-:Y:S01]  /*5d20*/  ISETP.NE.AND P1, PT, R33, RZ, PT ;  /* 0x000000ff2100720c */ /* 0x000fe20003f25270 */
[----:B------:R-:W-:Y:S01]  /*5d30*/  IMAD.IADD R29, R29, 0x1, R32 ;  /* 0x000000011d1d7824 */ /* 0x000fe200078e0220 */
[----:B------:R-:W-:Y:S01]  /*5d40*/  LEA R12, R12, UR4, 0x2 ;  /* 0x000000040c0c7c11 */ /* 0x000fe2000f8e10ff */
[----:B------:R-:W-:-:S02]  /*5d50*/  VIADD R10, R10, 0x6 ;  /* 0x000000060a0a7836 */ /* 0x000fc40000000000 */
[----:B------:R-:W-:Y:S02]  /*5d60*/  IMAD R16, R3, 0xb, R16 ;  /* 0x0000000b03107824 */ /* 0x000fe400078e0210 */
[----:B------:R-:W-:Y:S01]  /*5d70*/  IMAD.IADD R4, R8, 0x1, R35 ;  /* 0x0000000108047824 */ /* 0x000fe200078e0223 */
[----:B------:R-:W-:Y:S01]  /*5d80*/  SEL R10, R10, R29, !P1 ;  /* 0x0000001d0a0a7207 */ /* 0x000fe20004800000 */
[----:B------:R-:W-:Y:S01]  /*5d90*/  IMAD.IADD R8, R5, 0x1, -R8 ;  /* 0x0000000105087824 */ /* 0x000fe200078e0a08 */
[----:B------:R-:W-:Y:S01]  /*5da0*/  ISETP.NE.AND P1, PT, R36, RZ, PT ;  /* 0x000000ff2400720c */ /* 0x000fe20003f25270 */
[----:B------:R-:W-:Y:S01]  /*5db0*/  IMAD.IADD R29, R29, 0x1, R33 ;  /* 0x000000011d1d7824 */ /* 0x000fe200078e0221 */
[----:B0-----:R-:W-:Y:S01]  /*5dc0*/  IADD3 R14, PT, PT, R5, -R4, -R38 ;  /* 0x80000004050e7210 */ /* 0x001fe20007ffe826 */
[----:B------:R-:W-:Y:S01]  /*5dd0*/  VIADD R16, R16, 0x7 ;  /* 0x0000000710107836 */ /* 0x000fe20000000000 */
[----:B--2---:R-:W-:Y:S01]  /*5de0*/  LEA R7, R10, UR4, 0x2 ;  /* 0x000000040a077c11 */ /* 0x004fe2000f8e10ff */
[----:B------:R-:W-:Y:S01]  /*5df0*/  IMAD R8, R3, 0xb, R8 ;  /* 0x0000000b03087824 */ /* 0x000fe200078e0208 */
[----:B------:R-:W-:Y:S01]  /*5e00*/  STS [R12], R21 ;  /* 0x000000150c007388 */ /* 0x000fe20000000800 */
[----:B------:R-:W-:Y:S01]  /*5e10*/  IMAD.IADD R4, R5, 0x1, -R4 ;  /* 0x0000000105047824 */ /* 0x000fe200078e0a04 */
[----:B------:R-:W-:Y:S01]  /*5e20*/  SEL R16, R16, R29, !P1 ;  /* 0x0000001d10107207 */ /* 0x000fe20004800000 */
[----:B------:R-:W-:Y:S01]  /*5e30*/  IMAD.IADD R29, R29, 0x1, R36 ;  /* 0x000000011d1d7824 */ /* 0x000fe200078e0224 */
[----:B------:R-:W-:Y:S01]  /*5e40*/  ISETP.NE.AND P1, PT, R35, RZ, PT ;  /* 0x000000ff2300720c */ /* 0x000fe20003f25270 */
[----:B------:R-:W-:Y:S01]  /*5e50*/  VIADD R8, R8, 0x8 ;  /* 0x0000000808087836 */ /* 0x000fe20000000000 */
[----:B------:R-:W-:Y:S01]  /*5e60*/  LEA R16, R16, UR4, 0x2 ;  /* 0x0000000410107c11 */ /* 0x000fe2000f8e10ff */
[C---:B------:R-:W-:Y:S01]  /*5e70*/  IMAD R4, R3.reuse, 0xb, R4 ;  /* 0x0000000b03047824 */ /* 0x040fe200078e0204 */
[----:B------:R0:W-:Y:S01]  /*5e80*/  STS [R7], R22 ;  /* 0x0000001607007388 */ /* 0x0001e20000000800 */
[----:B------:R-:W-:Y:S01]  /*5e90*/  IMAD R14, R3, 0xb, R14 ;  /* 0x0000000b030e7824 */ /* 0x000fe200078e020e */
[----:B------:R-:W-:Y:S01]  /*5ea0*/  SEL R8, R8, R29, !P1 ;  /* 0x0000001d08087207 */ /* 0x000fe20004800000 */
[----:B------:R-:W-:Y:S01]  /*5eb0*/  IMAD.IADD R35, R29, 0x1, R35 ;  /* 0x000000011d237824 */ /* 0x000fe200078e0223 */
[----:B------:R-:W-:Y:S01]  /*5ec0*/  ISETP.NE.AND P1, PT, R38, RZ, PT ;  /* 0x000000ff2600720c */ /* 0x000fe20003f25270 */
[----:B------:R-:W-:Y:S01]  /*5ed0*/  VIADD R4, R4, 0x9 ;  /* 0x0000000904047836 */ /* 0x000fe20000000000 */
[----:B------:R-:W-:Y:S01]  /*5ee0*/  LEA R11, R8, UR4, 0x2 ;  /* 0x00000004080b7c11 */ /* 0x000fe2000f8e10ff */
[----:B------:R-:W-:Y:S01]  /*5ef0*/  VIADD R14, R14, 0xa ;  /* 0x0000000a0e0e7836 */ /* 0x000fe20000000000 */
[----:B------:R-:W-:Y:S01]  /*5f00*/  STS [R16], R23 ;  /* 0x0000001710007388 */ /* 0x000fe20000000800 */
[----:B------:R-:W-:Y:S01]  /*5f10*/  @P0 IMAD.IADD R14, R35, 0x1, R38 ;  /* 0x00000001230e0824 */ /* 0x000fe200078e0226 */
[----:B------:R-:W-:Y:S01]  /*5f20*/  SEL R4, R4, R35, !P1 ;  /* 0x0000002304047207 */ /* 0x000fe20004800000 */
[----:B------:R-:W1:Y:S01]  /*5f30*/  LDC R10, c[0x0][0x374] ;  /* 0x0000dd00ff0a7b82 */ /* 0x000e620000000800 */
[----:B------:R-:W-:Y:S01]  /*5f40*/  STS [R11], R24 ;  /* 0x000000180b007388 */ /* 0x000fe20000000800 */
[C---:B------:R-:W-:Y:S01]  /*5f50*/  VIADD R17, R3.reuse, 0x1c0 ;  /* 0x000001c003117836 */ /* 0x040fe20000000000 */
[----:B------:R-:W-:Y:S01]  /*5f60*/  LEA R8, R4, UR4, 0x2 ;  /* 0x0000000404087c11 */ /* 0x000fe2000f8e10ff */
[C---:B------:R-:W-:Y:S01]  /*5f70*/  VIADD R31, R3.reuse, 0x380 ;  /* 0x00000380031f7836 */ /* 0x040fe20000000000 */
[----:B------:R-:W-:Y:S01]  /*5f80*/  LEA R13, R14, UR4, 0x2 ;  /* 0x000000040e0d7c11 */ /* 0x000fe2000f8e10ff */
[----:B------:R-:W-:Y:S01]  /*5f90*/  VIADD R35, R3, 0x540 ;  /* 0x0000054003237836 */ /* 0x000fe20000000000 */
[-C--:B------:R-:W-:Y:S01]  /*5fa0*/  ISETP.GE.AND P3, PT, R17, R2.reuse, PT ;  /* 0x000000021100720c */ /* 0x080fe20003f66270 */
[----:B------:R-:W-:Y:S01]  /*5fb0*/  STS [R8], R25 ;  /* 0x0000001908007388 */ /* 0x000fe20000000800 */
[----:B0-----:R-:W-:Y:S01]  /*5fc0*/  LEA R7, R3, UR4, 0x2 ;  /* 0x0000000403077c11 */ /* 0x001fe2000f8e10ff */
[----:B------:R-:W0:Y:S01]  /*5fd0*/  LDCU UR4, c[0x0][0x3ac] ;  /* 0x00007580ff0477ac */ /* 0x000e220008000800 */
[-C--:B------:R-:W-:Y:S01]  /*5fe0*/  ISETP.GE.AND P2, PT, R31, R2.reuse, PT ;  /* 0x000000021f00720c */ /* 0x080fe20003f46270 */
[----:B------:R2:W-:Y:S01]  /*5ff0*/  STS [R13], R26 ;  /* 0x0000001a0d007388 */ /* 0x0005e20000000800 */
[----:B------:R-:W-:Y:S01]  /*6000*/  BAR.SYNC.DEFER_BLOCKING 0x0 ;  /* 0x0000000000007b1d */ /* 0x000fe20000010000 */
[----:B------:R-:W-:-:S02]  /*6010*/  ISETP.GE.AND P1, PT, R35, R2, PT ;  /* 0x000000022300720c */ /* 0x000fc40003f26270 */
[----:B------:R-:W-:Y:S02]  /*6020*/  ISETP.GE.AND P0, PT, R37, R2, PT ;  /* 0x000000022500720c */ /* 0x000fe40003f06270 */
[----:B------:R-:W-:-:S03]  /*6030*/  ISETP.GE.OR P5, PT, R17, R0, P3 ;  /* 0x000000001100720c */ /* 0x000fc60001fa6670 */
[----:B--2---:R-:W2:Y:S01]  /*6040*/  @!P3 LDC.64 R12, c[0x0][0x390] ;  /* 0x0000e400ff0cbb82 */ /* 0x004ea20000000a00 */
[----:B-1----:R-:W-:-:S04]  /*6050*/  IMAD R4, R10, UR6, R15 ;  /* 0x000000060a047c24 */ /* 0x002fc8000f8e020f */
[----:B------:R-:W-:Y:S01]  /*6060*/  IMAD R4, R4, 0x1340, -R5 ;  /* 0x0000134004047824 */ /* 0x000fe200078e0a05 */
[----:B------:R-:W-:Y:S02]  /*6070*/  IADD3 R5, PT, PT, R3, R5, -R0 ;  /* 0x0000000503057210 */ /* 0x000fe40007ffe800 */
[----:B------:R-:W1:Y:S01]  /*6080*/  @!P6 LDC.64 R10, c[0x0][0x390] ;  /* 0x0000e400ff0aeb82 */ /* 0x000e620000000a00 */
[----:B------:R-:W-:Y:S02]  /*6090*/  IMAD.IADD R4, R4, 0x1, R3 ;  /* 0x0000000104047824 */ /* 0x000fe400078e0203 */
[----:B------:R-:W-:-:S03]  /*60a0*/  @!P3 VIADD R23, R5, 0x1c0 ;  /* 0x000001c00517b836 */ /* 0x000fc60000000000 */
[----:B------:R-:W-:Y:S02]  /*60b0*/  LOP3.LUT R4, RZ, R4, RZ, 0x33, !PT ;  /* 0x00000004ff047212 */ /* 0x000fe400078e33ff */
[----:B------:R-:W3:Y:S01]  /*60c0*/  @!P2 LDC.64 R14, c[0x0][0x390] ;  /* 0x0000e400ff0eab82 */ /* 0x000ee20000000a00 */
[----:B------:R-:W4:Y:S02]  /*60d0*/  @!P6 LDS R21, [R7] ;  /* 0x000000000715e984 */ /* 0x000f240000000800 */
[----:B0-----:R-:W-:Y:S02]  /*60e0*/  VIADD R4, R4, UR4 ;  /* 0x0000000404047c36 */ /* 0x001fe40008000000 */
[----:B------:R-:W0:Y:S03]  /*60f0*/  @!P3 LDS R27, [R7+0x700] ;  /* 0x00070000071bb984 */ /* 0x000e260000000800 */
[----:B------:R-:W3:Y:S01]  /*6100*/  @!P1 LDC.64 R16, c[0x0][0x390] ;  /* 0x0000e400ff109b82 */ /* 0x000ee20000000a00 */
[C---:B------:R-:W-:Y:S01]  /*6110*/  @!P6 SEL R19, R4.reuse, R5, !P4 ;  /* 0x000000050413e207 */ /* 0x040fe20006000000 */
[----:B------:R-:W3:Y:S01]  /*6120*/  @!P2 LDS R25, [R7+0xe00] ;  /* 0x000e00000719a984 */ /* 0x000ee20000000800 */
[-C--:B------:R-:W-:Y:S01]  /*6130*/  ISETP.GE.OR P4, PT, R31, R0.reuse, P2 ;  /* 0x000000001f00720c */ /* 0x080fe20001786670 */
[----:B------:R-:W-:Y:S01]  /*6140*/  @!P5 VIADD R23, R4, 0xfffffe40 ;  /* 0xfffffe400417d836 */ /* 0x000fe20000000000 */
[----:B------:R-:W-:Y:S01]  /*6150*/  ISETP.GE.OR P5, PT, R35, R0, P1 ;  /* 0x000000002300720c */ /* 0x000fe20000fa6670 */
[----:B------:R-:W3:Y:S01]  /*6160*/  @!P1 LDS R29, [R7+0x1500] ;  /* 0x00150000071d9984 */ /* 0x000ee20000000800 */
[----:B------:R-:W-:-:S02]  /*6170*/  VIADD R35, R3, 0x8c0 ;  /* 0x000008c003237836 */ /* 0x000fc40000000000 */
[----:B-1----:R-:W-:Y:S01]  /*6180*/  @!P6 IMAD.WIDE R10, R19, 0x4, R10 ;  /* 0x00000004130ae825 */ /* 0x002fe200078e020a */
[----:B------:R-:W1:Y:S01]  /*6190*/  @!P0 LDS R33, [R7+0x1c00] ;  /* 0x001c000007218984 */ /* 0x000e620000000800 */
[----:B------:R-:W1:Y:S02]  /*61a0*/  @!P0 LDC.64 R18, c[0x0][0x390] ;  /* 0x0000e400ff128b82 */ /* 0x000e640000000a00 */
[----:B--2---:R-:W-:-:S04]  /*61b0*/  @!P3 IMAD.WIDE R12, R23, 0x4, R12 ;  /* 0x00000004170cb825 */ /* 0x004fc800078e020c */
[C---:B------:R-:W-:Y:S02]  /*61c0*/  @!P2 VIADD R23, R5.reuse, 0x380 ;  /* 0x000003800517a836 */ /* 0x040fe40000000000 */
[C---:B------:R-:W-:Y:S02]  /*61d0*/  @!P4 VIADD R23, R4.reuse, 0xfffffc80 ;  /* 0xfffffc800417c836 */ /* 0x040fe40000000000 */
[----:B------:R-:W-:Y:S02]  /*61e0*/  @!P1 VIADD R31, R5, 0x540 ;  /* 0x00000540051f9836 */ /* 0x000fe40000000000 */
[----:B------:R-:W-:Y:S01]  /*61f0*/  @!P5 VIADD R31, R4, 0xfffffac0 ;  /* 0xfffffac0041fd836 */ /* 0x000fe20000000000 */
[----:B----4-:R2:W-:Y:S01]  /*6200*/  @!P6 STG.E desc[UR8][R10.64], R21 ;  /* 0x000000150a00e986 */ /* 0x0105e2000c101908 */
[----:B------:R-:W-:Y:S01]  /*6210*/  ISETP.GE.OR P6, PT, R37, R0, P0 ;  /* 0x000000002500720c */ /* 0x000fe200007c6670 */
[----:B------:R-:W-:Y:S02]  /*6220*/  VIADD R37, R3, 0xc40 ;  /* 0x00000c4003257836 */ /* 0x000fe40000000000 */
[----:B0-----:R0:W-:Y:S01]  /*6230*/  @!P3 STG.E desc[UR8][R12.64], R27 ;  /* 0x0000001b0c00b986 */ /* 0x0011e2000c101908 */
[----:B------:R-:W-:-:S02]  /*6240*/  ISETP.GE.AND P3, PT, R35, R2, PT ;  /* 0x000000022300720c */ /* 0x000fc40003f66270 */
[----:B------:R-:W-:Y:S02]  /*6250*/  ISETP.GE.AND P5, PT, R37, R2, PT ;  /* 0x000000022500720c */ /* 0x000fe40003fa6270 */
[----:B------:R-:W-:Y:S01]  /*6260*/  ISETP.GE.OR P4, PT, R35, R0, P3 ;  /* 0x000000002300720c */ /* 0x000fe20001f86670 */
[----:B------:R-:W-:Y:S02]  /*6270*/  @!P0 VIADD R35, R5, 0x700 ;  /* 0x0000070005238836 */ /* 0x000fe40000000000 */
[----:B--2---:R-:W-:Y:S02]  /*6280*/  VIADD R21, R3, 0xa80 ;  /* 0x00000a8003157836 */ /* 0x004fe40000000000 */
[----:B---3--:R-:W-:-:S04]  /*6290*/  @!P2 IMAD.WIDE R10, R23, 0x4, R14 ;  /* 0x00000004170aa825 */ /* 0x008fc800078e020e */
[----:B------:R-:W-:Y:S01]  /*62a0*/  @!P6 VIADD R35, R4, 0xfffff900 ;  /* 0xfffff9000423e836 */ /* 0x000fe20000000000 */
[----:B------:R-:W-:Y:S01]  /*62b0*/  ISETP.GE.AND P6, PT, R21, R2, PT ;  /* 0x000000021500720c */ /* 0x000fe20003fc6270 */
[----:B0-----:R-:W-:Y:S01]  /*62c0*/  @!P1 IMAD.WIDE R12, R31, 0x4, R16 ;  /* 0x000000041f0c9825 */ /* 0x001fe200078e0210 */
[----:B------:R0:W-:Y:S02]  /*62d0*/  @!P2 STG.E desc[UR8][R10.64], R25 ;  /* 0x000000190a00a986 */ /* 0x0001e4000c101908 */
[-C--:B------:R-:W-:Y:S01]  /*62e0*/  ISETP.GE.OR P2, PT, R21, R0.reuse, P6 ;  /* 0x000000001500720c */ /* 0x080fe20003746670 */
[----:B-1----:R-:W-:Y:S01]  /*62f0*/  @!P0 IMAD.WIDE R14, R35, 0x4, R18 ;  /* 0x00000004230e8825 */ /* 0x002fe200078e0212 */
[----:B------:R1:W-:Y:S01]  /*6300*/  @!P1 STG.E desc[UR8][R12.64], R29 ;  /* 0x0000001d0c009986 */ /* 0x0003e2000c101908 */
[----:B------:R-:W-:Y:S02]  /*6310*/  ISETP.GE.OR P1, PT, R37, R0, P5 ;  /* 0x000000002500720c */ /* 0x000fe40002f26670 */
[C---:B------:R-:W-:Y:S01]  /*6320*/  VIADD R17, R3.reuse, 0xe00 ;  /* 0x00000e0003117836 */ /* 0x040fe20000000000 */
[----:B------:R-:W-:Y:S01]  /*6330*/  @!P0 STG.E desc[UR8][R14.64], R33 ;  /* 0x000000210e008986 */ /* 0x000fe2000c101908 */
[----:B------:R-:W-:-:S02]  /*6340*/  VIADD R19, R3, 0xfc0 ;  /* 0x00000fc003137836 */ /* 0x000fc40000000000 */
[----:B------:R-:W-:Y:S01]  /*6350*/  @!P3 VIADD R23, R5, 0x8c0 ;  /* 0x000008c00517b836 */ /* 0x000fe20000000000 */
[-C--:B------:R-:W-:Y:S01]  /*6360*/  ISETP.GE.AND P0, PT, R17, R2.reuse, PT ;  /* 0x000000021100720c */ /* 0x080fe20003f06270 */
[----:B------:R-:W-:Y:S01]  /*6370*/  @!P6 VIADD R27, R5, 0xa80 ;  /* 0x00000a80051be836 */ /* 0x000fe20000000000 */
[----:B------:R-:W2:Y:S01]  /*6380*/  @!P3 LDS R21, [R7+0x2300] ;  /* 0x002300000715b984 */ /* 0x000ea20000000800 */
[C---:B------:R-:W-:Y:S01]  /*6390*/  @!P4 VIADD R23, R4.reuse, 0xfffff740 ;  /* 0xfffff7400417c836 */ /* 0x040fe20000000000 */
[-C--:B------:R-:W-:Y:S01]  /*63a0*/  ISETP.GE.AND P4, PT, R19, R2.reuse, PT ;  /* 0x000000021300720c */ /* 0x080fe20003f86270 */
[C---:B------:R-:W-:Y:S01]  /*63b0*/  @!P2 VIADD R27, R4.reuse, 0xfffff580 ;  /* 0xfffff580041ba836 */ /* 0x040fe20000000000 */
[----:B------:R-:W-:Y:S01]  /*63c0*/  ISETP.GE.AND P2, PT, R43, R2, PT ;  /* 0x000000022b00720c */ /* 0x000fe20003f46270 */
[----:B------:R-:W-:Y:S01]  /*63d0*/  @!P5 VIADD R31, R5, 0xc40 ;  /* 0x00000c40051fd836 */ /* 0x000fe20000000000 */
[----:B------:R-:W3:Y:S01]  /*63e0*/  @!P6 LDS R25, [R7+0x2a00] ;  /* 0x002a00000719e984 */ /* 0x000ee20000000800 */
[----:B------:R-:W-:Y:S01]  /*63f0*/  @!P1 VIADD R31, R4, 0xfffff3c0 ;  /* 0xfffff3c0041f9836 */ /* 0x000fe20000000000 */
[----:B------:R-:W-:Y:S01]  /*6400*/  ISETP.GE.OR P1, PT, R17, R0, P0 ;  /* 0x000000001100720c */ /* 0x000fe20000726670 */
[----:B------:R-:W4:Y:S01]  /*6410*/  @!P3 LDC.64 R2, c[0x0][0x390] ;  /* 0x0000e400ff02bb82 */ /* 0x000f220000000a00 */
[----:B------:R-:W3:Y:S01]  /*6420*/  @!P5 LDS R29, [R7+0x3100] ;  /* 0x00310000071dd984 */ /* 0x000ee20000000800 */
[----:B------:R-:W-:-:S03]  /*6430*/  @!P0 VIADD R35, R5, 0xe00 ;  /* 0x00000e0005238836 */ /* 0x000fc60000000000 */
[----:B------:R-:W3:Y:S01]  /*6440*/  @!P0 LDS R33, [R7+0x3800] ;  /* 0x0038000007218984 */ /* 0x000ee20000000800 */
[----:B------:R-:W-:Y:S02]  /*6450*/  @!P4 VIADD R39, R5, 0xfc0 ;  /* 0x00000fc00527c836 */ /* 0x000fe40000000000 */
[----:B0-----:R-:W0:Y:S01]  /*6460*/  @!P6 LDC.64 R10, c[0x0][0x390] ;  /* 0x0000e400ff0aeb82 */ /* 0x001e220000000a00 */
[----:B------:R-:W3:Y:S03]  /*6470*/  @!P4 LDS R37, [R7+0x3f00] ;  /* 0x003f00000725c984 */ /* 0x000ee60000000800 */
[C---:B------:R-:W-:Y:S01]  /*6480*/  @!P1 VIADD R35, R4.reuse, 0xfffff200 ;  /* 0xfffff20004239836 */ /* 0x040fe20000000000 */
[----:B------:R1:W3:Y:S01]  /*6490*/  @!P2 LDS R41, [R7+0x4600] ;  /* 0x004600000729a984 */ /* 0x0002e20000000800 */
[----:B------:R-:W-:Y:S02]  /*64a0*/  ISETP.GE.OR P1, PT, R19, R0, P4 ;  /* 0x000000001300720c */ /* 0x000fe40002726670 */
[----:B-1----:R-:W1:Y:S01]  /*64b0*/  @!P5 LDC.64 R12, c[0x0][0x390] ;  /* 0x0000e400ff0cdb82 */ /* 0x002e620000000a00 */
[----:B------:R-:W-:-:S07]  /*64c0*/  VIADD R7, R4, 0xffffee80 ;  /* 0xffffee8004077836 */ /* 0x000fce0000000000 */
[----:B------:R-:W1:Y:S01]  /*64d0*/  @!P0 LDC.64 R14, c[0x0][0x390] ;  /* 0x0000e400ff0e8b82 */ /* 0x000e620000000a00 */
[----:B----4-:R-:W-:-:S04]  /*64e0*/  @!P3 IMAD.WIDE R2, R23, 0x4, R2 ;  /* 0x000000041702b825 */ /* 0x010fc800078e0202 */
[----:B------:R-:W-:Y:S01]  /*64f0*/  @!P1 VIADD R39, R4, 0xfffff040 ;  /* 0xfffff04004279836 */ /* 0x000fe20000000000 */
[----:B------:R-:W-:Y:S01]  /*6500*/  ISETP.GE.AND P1, PT, R43, R0, PT ;  /* 0x000000002b00720c */ /* 0x000fe20003f26270 */
[----:B--2---:R2:W-:Y:S01]  /*6510*/  @!P3 STG.E desc[UR8][R2.64], R21 ;  /* 0x000000150200b986 */ /* 0x0045e2000c101908 */
[----:B------:R-:W4:Y:S01]  /*6520*/  @!P4 LDC.64 R16, c[0x0][0x390] ;  /* 0x0000e400ff10cb82 */ /* 0x000f220000000a00 */
[----:B0-----:R-:W-:-:S05]  /*6530*/  @!P6 IMAD.WIDE R10, R27, 0x4, R10 ;  /* 0x000000041b0ae825 */ /* 0x001fca00078e020a */
[----:B---3--:R2:W-:Y:S02]  /*6540*/  @!P6 STG.E desc[UR8][R10.64], R25 ;  /* 0x000000190a00e986 */ /* 0x0085e4000c101908 */
[----:B------:R-:W0:Y:S01]  /*6550*/  @!P2 LDC.64 R18, c[0x0][0x390] ;  /* 0x0000e400ff12ab82 */ /* 0x000e220000000a00 */
[----:B-1----:R-:W-:-:S04]  /*6560*/  @!P5 IMAD.WIDE R12, R31, 0x4, R12 ;  /* 0x000000041f0cd825 */ /* 0x002fc800078e020c */
[----:B------:R-:W-:Y:S01]  /*6570*/  @P1 VIADD R7, R5, 0x1180 ;  /* 0x0000118005071836 */ /* 0x000fe20000000000 */
[----:B------:R2:W-:Y:S01]  /*6580*/  @!P5 STG.E desc[UR8][R12.64], R29 ;  /* 0x0000001d0c00d986 */ /* 0x0005e2000c101908 */
[----:B------:R-:W-:Y:S02]  /*6590*/  IMAD.IADD R5, R6, 0x1, -R9 ;  /* 0x0000000106057824 */ /* 0x000fe400078e0a09 */
[----:B------:R-:W-:-:S05]  /*65a0*/  @!P0 IMAD.WIDE R14, R35, 0x4, R14 ;  /* 0x00000004230e8825 */ /* 0x000fca00078e020e */
[----:B------:R2:W-:Y:S01]  /*65b0*/  @!P0 STG.E desc[UR8][R14.64], R33 ;  /* 0x000000210e008986 */ /* 0x0005e2000c101908 */
[----:B----4-:R-:W-:-:S05]  /*65c0*/  @!P4 IMAD.WIDE R16, R39, 0x4, R16 ;  /* 0x000000042710c825 */ /* 0x010fca00078e0210 */
[----:B------:R2:W-:Y:S01]  /*65d0*/  @!P4 STG.E desc[UR8][R16.64], R37 ;  /* 0x000000251000c986 */ /* 0x0005e2000c101908 */
[----:B0-----:R-:W-:-:S05]  /*65e0*/  @!P2 IMAD.WIDE R18, R7, 0x4, R18 ;  /* 0x000000040712a825 */ /* 0x001fca00078e0212 */
[----:B------:R2:W-:Y:S02]  /*65f0*/  @!P2 STG.E desc[UR8][R18.64], R41 ;  /* 0x000000291200a986 */ /* 0x0005e4000c101908 */
.L_x_500:
[----:B------:R-:W-:Y:S05]  /*6600*/  BSYNC.RECONVERGENT B0 ;  /* 0x0000000000007941 */ /* 0x000fea0003800200 */
.L_x_496:
[----:B------:R-:W1:Y:S02]  /*6610*/  S2R R0, SR_TID.X ;  /* 0x0000000000007919 */ /* 0x000e640000002100 */
[----:B-1----:R-:W-:-:S13]  /*6620*/  ISETP.NE.AND P0, PT, R0, RZ, PT ;  /* 0x000000ff0000720c */ /* 0x002fda0003f05270 */
[----:B------:R-:W-:Y:S05]  /*6630*/  @P0 EXIT ;  /* 0x000000000000094d */ /* 0x000fea0003800000 */
[----:B0-2---:R-:W0:Y:S02]  /*6640*/  LDC.64 R2, c[0x0][0x398] ;  /* 0x0000e600ff027b82 */ /* 0x005e240000000a00 */
[----:B0-----:R-:W-:Y:S01]  /*6650*/  STG.E desc[UR8][R2.64], R5 ;  /* 0x0000000502007986 */ /* 0x001fe2000c101908 */
[----:B------:R-:W-:Y:S05]  /*6660*/  EXIT ;  /* 0x000000000000794d */ /* 0x000fea0003800000 */
.L_x_484:
[----:B------:R-:W-:Y:S01]  /*6670*/  BSSY B0, `(.L_x_514) ;  /* 0x0000006000007945 */ /* 0x000fe20003800000 */
[----:B------:R-:W-:Y:S01]  /*6680*/  PLOP3.LUT P0, PT, P0, PT, PT, 0x8, 0x80 ;  /* 0x000000000080781c */ /* 0x000fe2000070e170 */
[----:B------:R-:W-:-:S12]  /*6690*/  IMAD.MOV.U32 R0, RZ, RZ, -0x1 ;  /* 0xffffffffff007424 */ /* 0x000fd800078e00ff */
[----:B-----5:R-:W-:Y:S05]  /*66a0*/  WARPSYNC.COLLECTIVE R0, `(.L_x_515) ;  /* 0x0000000000087348 */ /* 0x020fea0003c00000 */
[----:B------:R-:W-:Y:S01]  /*66b0*/  VOTE.ANY P0, P0 ;  /* 0x0000000000ff7806 */ /* 0x000fe20000000100 */
[----:B-----5:R-:W-:-:S12]  /*66c0*/  ENDCOLLECTIVE ;  /* 0x000000000000791b */ /* 0x020fd80003800000 */
.L_x_515:
[----:B------:R-:W-:Y:S05]  /*66d0*/  BSYNC B0 ;  /* 0x0000000000007941 */ /* 0x000fea0003800000 */
.L_x_514:
[----:B------:R-:W-:Y:S05]  /*66e0*/  BRA `(.L_x_516) ;  /* 0xffffffb400487947 */ /* 0x000fea000383ffff */
.L_x_486:
[----:B------:R-:W-:Y:S01]  /*66f0*/  BSSY B0, `(.L_x_517) ;  /* 0x0000006000007945 */ /* 0x000fe20003800000 */
[----:B------:R-:W-:Y:S01]  /*6700*/  PLOP3.LUT P0, PT, P0, PT, PT, 0x8, 0x80 ;  /* 0x000000000080781c */ /* 0x000fe2000070e170 */
[----:B------:R-:W-:-:S12]  /*6710*/  IMAD.MOV.U32 R0, RZ, RZ, -0x1 ;  /* 0xffffffffff007424 */ /* 0x000fd800078e00ff */
[----:B-----5:R-:W-:Y:S05]  /*6720*/  WARPSYNC.COLLECTIVE R0, `(.L_x_518) ;  /* 0x0000000000087348 */ /* 0x020fea0003c00000 */
[----:B------:R-:W-:Y:S01]  /*6730*/  VOTE.ANY P0, P0 ;  /* 0x0000000000ff7806 */ /* 0x000fe20000000100 */
[----:B-----5:R-:W-:-:S12]  /*6740*/  ENDCOLLECTIVE ;  /* 0x000000000000791b */ /* 0x020fd80003800000 */
.L_x_518:
[----:B------:R-:W-:Y:S05]  /*6750*/  BSYNC B0 ;  /* 0x0000000000007941 */ /* 0x000fea0003800000 */
.L_x_517:
[----:B------:R-:W-:Y:S05]  /*6760*/  BRA `(.L_x_519) ;  /* 0xffffffb4004c7947 */ /* 0x000fea000383ffff */
.L_x_488:
        /* <DEDUP_REMOVED lines=8> */
.L_x_521:
[----:B------:R-:W-:Y:S05]  /*67f0*/  BSYNC B0 ;  /* 0x0000000000007941 */ /* 0x000fea0003800000 */
.L_x_520:
[----:B------:R-:W-:Y:S01]  /*6800*/  LOP3.LUT R0, R0, 0x80000000, R4, 0xec, !PT ;  /* 0x8000000000007812 */ /* 0x000fe200078eec04 */
[----:B------:R-:W-:Y:S02]  /*6810*/  IMAD.MOV.U32 R11, RZ, RZ, 0x1 ;  /* 0x00000001ff0b7424 */ /* 0x000fe400078e00ff */
[C---:B------:R-:W-:Y:S02]  /*6820*/  VIADD R14, R17.reuse, 0x2 ;  /* 0x00000002110e7836 */ /* 0x040fe40000000000 */
[C---:B------:R-:W-:Y:S02]  /*6830*/  VIADD R9, R0.reuse, 0xffffffff ;  /* 0xffffffff00097836 */ /* 0x040fe40000000000 */
[C---:B------:R-:W-:Y:S02]  /*6840*/  VIADD R40, R17.reuse, 0x4 ;  /* 0x0000000411287836 */ /* 0x040fe40000000000 */
[----:B------:R-:W-:Y:S01]  /*6850*/  VIADD R42, R17, 0x8 ;  /* 0x00000008112a7836 */ /* 0x000fe20000000000 */
[----:B------:R-:W-:Y:S01]  /*6860*/  LOP3.LUT R6, R0, R9, RZ, 0xc, !PT ;  /* 0x0000000900067212 */ /* 0x000fe200078e0cff */
[----:B------:R-:W-:-:S02]  /*6870*/  IMAD.MOV.U32 R9, RZ, RZ, R7 ;  /* 0x000000ffff097224 */ /* 0x000fc400078e0007 */
[----:B------:R-:W-:Y:S01]  /*6880*/  IMAD.MOV.U32 R0, RZ, RZ, -0x1 ;  /* 0xffffffffff007424 */ /* 0x000fe200078e00ff */
[----:B------:R0:W1:Y:S06]  /*6890*/  POPC R10, R6 ;  /* 0x00000006000a7309 */ /* 0x00006c0000000000 */
[----:B01----:R-:W-:Y:S05]  /*68a0*/  WARPSYNC.COLLECTIVE R0, `(.L_x_522) ;  /* 0x0000000000087348 */ /* 0x003fea0003c00000 */
[----:B-1----:R1:W2:Y:S02]  /*68b0*/  SHFL.DOWN P2, R12, R9, R11, R10 ;  /* 0x0800000b090c7389 */ /* 0x0022a4000004000a */
[----:B012---:R-:W-:Y:S05]  /*68c0*/  ENDCOLLECTIVE ;  /* 0x000000000000791b */ /* 0x007fea0003800000 */
.L_x_522:
        /* <DEDUP_REMOVED lines=9> */
.L_x_523:
        /* <DEDUP_REMOVED lines=9> */
.L_x_524:
        /* <DEDUP_REMOVED lines=8> */
.L_x_525:
[----:B------:R-:W-:Y:S01]  /*6a70*/  IMAD.MOV.U32 R11, RZ, RZ, 0x10 ;  /* 0x00000010ff0b7424 */ /* 0x000fe200078e00ff */
[----:B------:R-:W-:Y:S02]  /*6a80*/  SEL R12, R12, RZ, !P1 ;  /* 0x000000ff0c0c7207 */ /* 0x000fe40004800000 */
[----:B------:R-:W-:-:S03]  /*6a90*/  ISETP.GT.AND P1, PT, R43, R10, PT ;  /* 0x0000000a2b00720c */ /* 0x000fc60003f24270 */
[----:B------:R-:W-:Y:S02]  /*6aa0*/  IMAD.IADD R47, R7, 0x1, R12 ;  /* 0x00000001072f7824 */ /* 0x000fe400078e020c */
[----:B------:R-:W0:Y:S02]  /*6ab0*/  LDC.64 R6, c[0x0][0x3a0] ;  /* 0x0000e800ff067b82 */ /* 0x000e240000000a00 */
[----:B------:R-:W-:-:S07]  /*6ac0*/  IMAD.MOV.U32 R9, RZ, RZ, R47 ;  /* 0x000000ffff097224 */ /* 0x000fce00078e002f */
[----:B0-----:R-:W-:Y:S05]  /*6ad0*/  WARPSYNC.COLLECTIVE R0, `(.L_x_526) ;  /* 0x0000000000087348 */ /* 0x001fea0003c00000 */
[----:B------:R1:W2:Y:S02]  /*6ae0*/  SHFL.DOWN P2, R12, R9, R11, R10 ;  /* 0x0800000b090c7389 */ /* 0x0002a4000004000a */
[----:B012---:R-:W-:Y:S05]  /*6af0*/  ENDCOLLECTIVE ;  /* 0x000000000000791b */ /* 0x007fea0003800000 */
.L_x_526:
[----:B------:R-:W-:Y:S05]  /*6b00*/  WARPSYNC.COLLECTIVE R0, `(.L_x_527) ;  /* 0x0000000000087348 */ /* 0x000fea0003c00000 */
[----:B------:R-:W-:Y:S01]  /*6b10*/  VOTE.ALL P0, P0 ;  /* 0x0000000000ff7806 */ /* 0x000fe20000000000 */
[----:B------:R-:W-:-:S12]  /*6b20*/  ENDCOLLECTIVE ;  /* 0x000000000000791b */ /* 0x000fd80003800000 */
.L_x_527:
[----:B------:R-:W-:Y:S02]  /*6b30*/  SEL R12, R12, RZ, !P1 ;  /* 0x000000ff0c0c7207 */ /* 0x000fe40004800000 */
[----:B------:R-:W-:-:S03]  /*6b40*/  IADD3 R44, P1, PT, R6, 0x100, RZ ;  /* 0x00000100062c7810 */ /* 0x000fc60007f3e0ff */
[----:B------:R-:W-:Y:S02]  /*6b50*/  IMAD.IADD R46, R47, 0x1, R12 ;  /* 0x000000012f2e7824 */ /* 0x000fe400078e020c */
[----:B------:R-:W-:Y:S01]  /*6b60*/  IMAD.X R45, RZ, RZ, R7, P1 ;  /* 0x000000ffff2d7224 */ /* 0x000fe200008e0607 */
[----:B------:R-:W-:Y:S07]  /*6b70*/  BRA `(.L_x_528) ;  /* 0xffffffb000e47947 */ /* 0x000fee000383ffff */
.L_x_490:
[----:B------:R-:W-:Y:S01]  /*6b80*/  BSSY B0, `(.L_x_529) ;  /* 0x0000006000007945 */ /* 0x000fe20003800000 */
[----:B------:R-:W-:Y:S01]  /*6b90*/  PLOP3.LUT P0, PT, P0, PT, PT, 0x8, 0x80 ;  /* 0x000000000080781c */ /* 0x000fe2000070e170 */
[----:B------:R-:W-:-:S12]  /*6ba0*/  IMAD.MOV.U32 R0, RZ, RZ, -0x1 ;  /* 0xffffffffff007424 */ /* 0x000fd800078e00ff */
[----:B-----5:R-:W-:Y:S05]  /*6bb0*/  WARPSYNC.COLLECTIVE R0, `(.L_x_530) ;  /* 0x0000000000087348 */ /* 0x020fea0003c00000 */
[----:B------:R-:W-:Y:S01]  /*6bc0*/  VOTE.ANY P0, P0 ;  /* 0x0000000000ff7806 */ /* 0x000fe20000000100 */
[----:B-----5:R-:W-:-:S12]  /*6bd0*/  ENDCOLLECTIVE ;  /* 0x000000000000791b */ /* 0x020fd80003800000 */
.L_x_530:
[----:B------:R-:W-:Y:S05]  /*6be0*/  BSYNC B0 ;  /* 0x0000000000007941 */ /* 0x000fea0003800000 */
.L_x_529:
[----:B------:R-:W-:Y:S05]  /*6bf0*/  BRA `(.L_x_531) ;  /* 0xffffffb000f47947 */ /* 0x000fea000383ffff */
.L_x_492:
[----:B------:R-:W-:Y:S01]  /*6c00*/  BSSY B0, `(.L_x_532) ;  /* 0x0000006000007945 */ /* 0x000fe20003800000 */
[----:B------:R-:W-:Y:S01]  /*6c10*/  PLOP3.LUT P0, PT, P0, PT, PT, 0x8, 0x80 ;  /* 0x000000000080781c */ /* 0x000fe2000070e170 */
[----:B------:R-:W-:-:S12]  /*6c20*/  IMAD.MOV.U32 R0, RZ, RZ, -0x1 ;  /* 0xffffffffff007424 */ /* 0x000fd800078e00ff */
[----:B-----5:R-:W-:Y:S05]  /*6c30*/  WARPSYNC.COLLECTIVE R0, `(.L_x_533) ;  /* 0x0000000000087348 */ /* 0x020fea0003c00000 */
[----:B------:R-:W-:Y:S01]  /*6c40*/  VOTE.ANY P0, P0 ;  /* 0x0000000000ff7806 */ /* 0x000fe20000000100 */
[----:B-----5:R-:W-:-:S12]  /*6c50*/  ENDCOLLECTIVE ;  /* 0x000000000000791b */ /* 0x020fd80003800000 */
.L_x_533:
[----:B------:R-:W-:Y:S05]  /*6c60*/  BSYNC B0 ;  /* 0x0000000000007941 */ /* 0x000fea0003800000 */
.L_x_532:
[----:B------:R-:W-:Y:S05]  /*6c70*/  BRA `(.L_x_534) ;  /* 0xffffffb000f87947 */ /* 0x000fea000383ffff */
.L_x_494:
[----:B------:R-:W-:Y:S01]  /*6c80*/  BSSY B0, `(.L_x_535) ;  /* 0x0000006000007945 */ /* 0x000fe20003800000 */
[----:B------:R-:W-:Y:S01]  /*6c90*/  PLOP3.LUT P1, PT, P0, PT, PT, 0x8, 0x80 ;  /* 0x000000000080781c */ /* 0x000fe2000072e170 */
[----:B------:R-:W-:-:S12]  /*6ca0*/  IMAD.MOV.U32 R0, RZ, RZ, -0x1 ;  /* 0xffffffffff007424 */ /* 0x000fd800078e00ff */
[----:B-----5:R-:W-:Y:S05]  /*6cb0*/  WARPSYNC.COLLECTIVE R0, `(.L_x_536) ;  /* 0x0000000000087348 */ /* 0x020fea0003c00000 */
[----:B------:R-:W-:Y:S01]  /*6cc0*/  VOTE.ANY R0, PT, P1 ;  /* 0x0000000000007806 */ /* 0x000fe200008e0100 */
[----:B-----5:R-:W-:Y:S06]  /*6cd0*/  ENDCOLLECTIVE ;  /* 0x000000000000791b */ /* 0x020fec0003800000 */
.L_x_536:
[----:B------:R-:W-:Y:S05]  /*6ce0*/  BSYNC B0 ;  /* 0x0000000000007941 */ /* 0x000fea0003800000 */
.L_x_535:
[----:B------:R-:W-:Y:S01]  /*6cf0*/  LOP3.LUT R0, R0, 0x80000000, R4, 0xec, !PT ;  /* 0x8000000000007812 */ /* 0x000fe200078eec04 */
[----:B------:R-:W-:Y:S02]  /*6d00*/  IMAD.MOV.U32 R11, RZ, RZ, 0x1 ;  /* 0x00000001ff0b7424 */ /* 0x000fe400078e00ff */
[----:B------:R-:W-:Y:S02]  /*6d10*/  VIADD R15, R15, 0xffffffe0 ;  /* 0xffffffe00f0f7836 */ /* 0x000fe40000000000 */
[----:B------:R-:W-:-:S05]  /*6d20*/  VIADD R9, R0, 0xffffffff ;  /* 0xffffffff00097836 */ /* 0x000fca0000000000 */
[----:B------:R-:W-:Y:S01]  /*6d30*/  LOP3.LUT R8, R0, R9, RZ, 0xc, !PT ;  /* 0x0000000900087212 */ /* 0x000fe200078e0cff */
[----:B------:R-:W-:Y:S02]  /*6d40*/  IMAD.MOV.U32 R9, RZ, RZ, R7 ;  /* 0x000000ffff097224 */ /* 0x000fe400078e0007 */
[----:B------:R-:W-:Y:S01]  /*6d50*/  IMAD.MOV.U32 R0, RZ, RZ, -0x1 ;  /* 0xffffffffff007424 */ /* 0x000fe200078e00ff */
[----:B------:R0:W1:Y:S06]  /*6d60*/  POPC R10, R8 ;  /* 0x00000008000a7309 */ /* 0x00006c0000000000 */
[----:B01----:R-:W-:Y:S05]  /*6d70*/  WARPSYNC.COLLECTIVE R0, `(.L_x_537) ;  /* 0x0000000000087348 */ /* 0x003fea0003c00000 */
[----:B-1----:R1:W2:Y:S02]  /*6d80*/  SHFL.DOWN P2, R12, R9, R11, R10 ;  /* 0x0800000b090c7389 */ /* 0x0022a4000004000a */
[----:B012---:R-:W-:Y:S05]  /*6d90*/  ENDCOLLECTIVE ;  /* 0x000000000000791b */ /* 0x007fea0003800000 */
.L_x_537:
        /* <DEDUP_REMOVED lines=9> */
.L_x_538:
        /* <DEDUP_REMOVED lines=8> */
.L_x_539:
        /* <DEDUP_REMOVED lines=8> */
.L_x_540:
        /* <DEDUP_REMOVED lines=8> */
.L_x_541:
[----:B------:R-:W-:Y:S02]  /*6fb0*/  SEL R12, R12, RZ, !P0 ;  /* 0x000000ff0c0c7207 */ /* 0x000fe40004000000 */
[----:B------:R-:W-:Y:S02]  /*6fc0*/  ISETP.NE.AND P0, PT, R6, 0x65, PT ;  /* 0x000000650600780c */ /* 0x000fe40003f05270 */
[----:B------:R-:W-:-:S11]  /*6fd0*/  IADD3 R46, PT, PT, R49, R12, R46 ;  /* 0x0000000c312e7210 */ /* 0x000fd60007ffe02e */
[----:B------:R-:W-:Y:S05]  /*6fe0*/  WARPSYNC.COLLECTIVE R0, `(.L_x_542) ;  /* 0x0000000000087348 */ /* 0x000fea0003c00000 */
[----:B------:R-:W-:Y:S01]  /*6ff0*/  VOTE.ALL P0, P0 ;  /* 0x0000000000ff7806 */ /* 0x000fe20000000000 */
[----:B------:R-:W-:-:S12]  /*7000*/  ENDCOLLECTIVE ;  /* 0x000000000000791b */ /* 0x000fd80003800000 */
.L_x_542:
[----:B------:R-:W-:Y:S05]  /*7010*/  BRA `(.L_x_543) ;  /* 0xffffffb000907947 */ /* 0x000fea000383ffff */
.L_x_502:
[----:B------:R-:W-:Y:S01]  /*7020*/  BSSY B1, `(.L_x_544) ;  /* 0x0000006000017945 */ /* 0x000fe20003800000 */
[----:B------:R-:W-:Y:S01]  /*7030*/  PLOP3.LUT P0, PT, P0, PT, PT, 0x8, 0x80 ;  /* 0x000000000080781c */ /* 0x000fe2000070e170 */
[----:B------:R-:W-:-:S12]  /*7040*/  IMAD.MOV.U32 R0, RZ, RZ, -0x1 ;  /* 0xffffffffff007424 */ /* 0x000fd800078e00ff */
[----:B-----5:R-:W-:Y:S05]  /*7050*/  WARPSYNC.COLLECTIVE R0, `(.L_x_545) ;  /* 0x0000000000087348 */ /* 0x020fea0003c00000 */
[----:B------:R-:W-:Y:S01]  /*7060*/  VOTE.ANY P0, P0 ;  /* 0x0000000000ff7806 */ /* 0x000fe20000000100 */
[----:B-----5:R-:W-:-:S12]  /*7070*/  ENDCOLLECTIVE ;  /* 0x000000000000791b */ /* 0x020fd80003800000 */
.L_x_545:
[----:B------:R-:W-:Y:S05]  /*7080*/  BSYNC B1 ;  /* 0x0000000000017941 */ /* 0x000fea0003800000 */
.L_x_544:
[----:B------:R-:W-:Y:S05]  /*7090*/  BRA `(.L_x_546) ;  /* 0xffffffe000187947 */ /* 0x000fea000383ffff */
.L_x_504:
[----:B------:R-:W-:Y:S01]  /*70a0*/  BSSY B1, `(.L_x_547) ;  /* 0x0000006000017945 */ /* 0x000fe20003800000 */
[----:B------:R-:W-:Y:S01]  /*70b0*/  PLOP3.LUT P0, PT, P0, PT, PT, 0x8, 0x80 ;  /* 0x000000000080781c */ /* 0x000fe2000070e170 */
[----:B------:R-:W-:-:S12]  /*70c0*/  IMAD.MOV.U32 R0, RZ, RZ, -0x1 ;  /* 0xffffffffff007424 */ /* 0x000fd800078e00ff */
[----:B-----5:R-:W-:Y:S05]  /*70d0*/  WARPSYNC.COLLECTIVE R0, `(.L_x_548) ;  /* 0x0000000000087348 */ /* 0x020fea0003c00000 */
[----:B------:R-:W-:Y:S01]  /*70e0*/  VOTE.ANY P0, P0 ;  /* 0x0000000000ff7806 */ /* 0x000fe20000000100 */
[----:B-----5:R-:W-:-:S12]  /*70f0*/  ENDCOLLECTIVE ;  /* 0x000000000000791b */ /* 0x020fd80003800000 */
.L_x_548:
[----:B------:R-:W-:Y:S05]  /*7100*/  BSYNC B1 ;  /* 0x0000000000017941 */ /* 0x000fea0003800000 */
.L_x_547:
[----:B------:R-:W-:Y:S05]  /*7110*/  BRA `(.L_x_549) ;  /* 0xffffffe0001c7947 */ /* 0x000fea000383ffff */
.L_x_506:
        /* <DEDUP_REMOVED lines=8> */
.L_x_551:
[----:B------:R-:W-:Y:S05]  /*71a0*/  BSYNC B1 ;  /* 0x0000000000017941 */ /* 0x000fea0003800000 */
.L_x_550:
        /* <DEDUP_REMOVED lines=8> */
[----:B0-----:R-:W-:Y:S01]  /*7230*/  IMAD.MOV.U32 R10, RZ, RZ, R46 ;  /* 0x000000ffff0a7224 */ /* 0x001fe200078e002e */
[----:B------:R-:W-:-:S13]  /*7240*/  ISETP.GE.AND P1, PT, R39, R46, PT ;  /* 0x0000002e2700720c */ /* 0x000fda0003f26270 */
[----:B------:R-:W-:Y:S05]  /*7250*/  WARPSYNC.COLLECTIVE R0, `(.L_x_552) ;  /* 0x0000000000087348 */ /* 0x000fea0003c00000 */
[----:B------:R0:W1:Y:S02]  /*7260*/  SHFL.DOWN P2, R12, R9, R11, R10 ;  /* 0x0800000b090c7389 */ /* 0x000064000004000a */
[----:B01----:R-:W-:Y:S05]  /*7270*/  ENDCOLLECTIVE ;  /* 0x000000000000791b */ /* 0x003fea0003800000 */
.L_x_552:
        /* <DEDUP_REMOVED lines=8> */
.L_x_553:
        /* <DEDUP_REMOVED lines=9> */
.L_x_554:
        /* <DEDUP_REMOVED lines=9> */
.L_x_555:
        /* <DEDUP_REMOVED lines=8> */
.L_x_556:
[----:B------:R-:W-:Y:S05]  /*74a0*/  WARPSYNC.COLLECTIVE R0, `(.L_x_557) ;  /* 0x0000000000087348 */ /* 0x000fea0003c00000 */
[----:B------:R-:W-:Y:S01]  /*74b0*/  VOTE.ALL P0, P0 ;  /* 0x0000000000ff7806 */ /* 0x000fe20000000000 */
[----:B------:R-:W-:-:S12]  /*74c0*/  ENDCOLLECTIVE ;  /* 0x000000000000791b */ /* 0x000fd80003800000 */
.L_x_557:
[----:B------:R-:W-:-:S05]  /*74d0*/  SEL R12, R12, RZ, !P1 ;  /* 0x000000ff0c0c7207 */ /* 0x000fca0004800000 */
[----:B------:R-:W-:Y:S02]  /*74e0*/  IMAD.IADD R44, R13, 0x1, R12 ;  /* 0x000000010d2c7824 */ /* 0x000fe400078e020c */
[----:B------:R-:W0:Y:S02]  /*74f0*/  LDC.64 R12, c[0x0][0x3a0] ;  /* 0x0000e800ff0c7b82 */ /* 0x000e240000000a00 */
[----:B0-----:R-:W-:-:S05]  /*7500*/  IADD3 R42, P1, PT, R12, 0x100, RZ ;  /* 0x000001000c2a7810 */ /* 0x001fca0007f3e0ff */
[----:B------:R-:W-:Y:S01]  /*7510*/  IMAD.X R43, RZ, RZ, R13, P1 ;  /* 0x000000ffff2b7224 */ /* 0x000fe200008e060d */
[----:B------:R-:W-:Y:S07]  /*7520*/  BRA `(.L_x_558) ;  /* 0xffffffdc00b47947 */ /* 0x000fee000383ffff */
.L_x_508:
[----:B------:R-:W-:Y:S01]  /*7530*/  BSSY B1, `(.L_x_559) ;  /* 0x0000006000017945 */ /* 0x000fe20003800000 */
[----:B------:R-:W-:Y:S01]  /*7540*/  PLOP3.LUT P0, PT, P0, PT, PT, 0x8, 0x80 ;  /* 0x000000000080781c */ /* 0x000fe2000070e170 */
[----:B------:R-:W-:-:S12]  /*7550*/  IMAD.MOV.U32 R0, RZ, RZ, -0x1 ;  /* 0xffffffffff007424 */ /* 0x000fd800078e00ff */
[----:B-----5:R-:W-:Y:S05]  /*7560*/  WARPSYNC.COLLECTIVE R0, `(.L_x_560) ;  /* 0x0000000000087348 */ /* 0x020fea0003c00000 */
[----:B------:R-:W-:Y:S01]  /*7570*/  VOTE.ANY P0, P0 ;  /* 0x0000000000ff7806 */ /* 0x000fe20000000100 */
[----:B-----5:R-:W-:-:S12]  /*7580*/  ENDCOLLECTIVE ;  /* 0x000000000000791b */ /* 0x020fd80003800000 */
.L_x_560:
[----:B------:R-:W-:Y:S05]  /*7590*/  BSYNC B1 ;  /* 0x0000000000017941 */ /* 0x000fea0003800000 */
.L_x_559:
[----:B------:R-:W-:Y:S05]  /*75a0*/  BRA `(.L_x_561) ;  /* 0xffffffdc00c47947 */ /* 0x000fea000383ffff */
.L_x_510:
[----:B------:R-:W-:Y:S01]  /*75b0*/  BSSY B1, `(.L_x_562) ;  /* 0x0000006000017945 */ /* 0x000fe20003800000 */
[----:B------:R-:W-:Y:S01]  /*75c0*/  PLOP3.LUT P0, PT, P0, PT, PT, 0x8, 0x80 ;  /* 0x000000000080781c */ /* 0x000fe2000070e170 */
[----:B------:R-:W-:-:S12]  /*75d0*/  IMAD.MOV.U32 R0, RZ, RZ, -0x1 ;  /* 0xffffffffff007424 */ /* 0x000fd800078e00ff */
[----:B-----5:R-:W-:Y:S05]  /*75e0*/  WARPSYNC.COLLECTIVE R0, `(.L_x_563) ;  /* 0x0000000000087348 */ /* 0x020fea0003c00000 */
[----:B------:R-:W-:Y:S01]  /*75f0*/  VOTE.ANY P0, P0 ;  /* 0x0000000000ff7806 */ /* 0x000fe20000000100 */
[----:B-----5:R-:W-:-:S12]  /*7600*/  ENDCOLLECTIVE ;  /* 0x000000000000791b */ /* 0x020fd80003800000 */
.L_x_563:
[----:B------:R-:W-:Y:S05]  /*7610*/  BSYNC B1 ;  /* 0x0000000000017941 */ /* 0x000fea0003800000 */
.L_x_562:
[----:B------:R-:W-:Y:S05]  /*7620*/  BRA `(.L_x_564) ;  /* 0xffffffdc00c87947 */ /* 0x000fea000383ffff */
.L_x_512:
[----:B------:R-:W-:Y:S01]  /*7630*/  BSSY B1, `(.L_x_565) ;  /* 0x0000006000017945 */ /* 0x000fe20003800000 */
[----:B------:R-:W-:Y:S01]  /*7640*/  PLOP3.LUT P1, PT, P0, PT, PT, 0x8, 0x80 ;  /* 0x000000000080781c */ /* 0x000fe2000072e170 */
[----:B------:R-:W-:-:S12]  /*7650*/  IMAD.MOV.U32 R0, RZ, RZ, -0x1 ;  /* 0xffffffffff007424 */ /* 0x000fd800078e00ff */
[----:B-----5:R-:W-:Y:S05]  /*7660*/  WARPSYNC.COLLECTIVE R0, `(.L_x_566) ;  /* 0x0000000000087348 */ /* 0x020fea0003c00000 */
[----:B------:R-:W-:Y:S01]  /*7670*/  VOTE.ANY R0, PT, P1 ;  /* 0x0000000000007806 */ /* 0x000fe200008e0100 */
[----:B-----5:R-:W-:Y:S06]  /*7680*/  ENDCOLLECTIVE ;  /* 0x000000000000791b */ /* 0x020fec0003800000 */
.L_x_566:
[----:B------:R-:W-:Y:S05]  /*7690*/  BSYNC B1 ;  /* 0x0000000000017941 */ /* 0x000fea0003800000 */
.L_x_565:
        /* <DEDUP_REMOVED lines=10> */
.L_x_567:
        /* <DEDUP_REMOVED lines=9> */
.L_x_568:
        /* <DEDUP_REMOVED lines=9> */
.L_x_569:
        /* <DEDUP_REMOVED lines=9> */
.L_x_570:
        /* <DEDUP_REMOVED lines=8> */
.L_x_571:
[----:B------:R-:W-:Y:S02]  /*7970*/  SEL R12, R12, RZ, !P0 ;  /* 0x000000ff0c0c7207 */ /* 0x000fe40004000000 */
[----:B------:R-:W-:Y:S02]  /*7980*/  ISETP.NE.AND P0, PT, R8, 0x65, PT ;  /* 0x000000650800780c */ /* 0x000fe40003f05270 */
[----:B------:R-:W-:-:S11]  /*7990*/  IADD3 R44, PT, PT, R45, R12, R44 ;  /* 0x0000000c2d2c7210 */ /* 0x000fd60007ffe02c */
[----:B------:R-:W-:Y:S05]  /*79a0*/  WARPSYNC.COLLECTIVE R0, `(.L_x_572) ;  /* 0x0000000000087348 */ /* 0x000fea0003c00000 */
[----:B------:R-:W-:Y:S01]  /*79b0*/  VOTE.ALL P0, P0 ;  /* 0x0000000000ff7806 */ /* 0x000fe20000000000 */
[----:B------:R-:W-:-:S12]  /*79c0*/  ENDCOLLECTIVE ;  /* 0x000000000000791b */ /* 0x000fd80003800000 */
.L_x_572:
[----:B------:R-:W-:Y:S05]  /*79d0*/  BRA `(.L_x_573) ;  /* 0xffffffdc00647947 */ /* 0x000fea000383ffff */
.L_x_574:
        /* <DEDUP_REMOVED lines=10> */
.L_x_1306:


//--------------------- .text._ZN3cub18CUB_300001_SM_10006detail6select23DeviceSelectSweepKernelINS2_10policy_hubIiNS0_8NullTypeElLb0ELNS0_10SelectImplE2EE10Policy1000EPiPS5_N6thrust24THRUST_300001_SM_1000_NS6detail15normal_iteratorINSC_10device_ptrIiEEEEPlNS0_13ScanTileStateIiLb1EEE7is_evenS5_iNS2_19streaming_context_tIlLb1EEELS6_2EEEvT0_T1_T2_T3_T4_T5_T6_T7_iT8_NS1_7vsmem_tE --------------------------
	.section	.text._ZN3cub18CUB_300001_SM_10006detail6select23DeviceSelectSweepKernelINS2_10policy_hubIiNS0_8NullTypeElLb0ELNS0_10SelectImplE2EE10Policy1000EPiPS5_N6thrust24THRUST_300001_SM_1000_NS6detail15normal_iteratorINSC_10device_ptrIiEEEEPlNS0_13ScanTileStateIiLb1EEE7is_evenS5_iNS2_19streaming_context_tIlLb1EEELS6_2EEEvT0_T1_T2_T3_T4_T5_T6_T7_iT8_NS1_7vsmem_tE,"ax",@progbits
	.align	128
        .global         _ZN3cub18CUB_300001_SM_10006detail6select23DeviceSelectSweepKernelINS2_10policy_hubIiNS0_8NullTypeElLb0ELNS0_10SelectImplE2EE10Policy1000EPiPS5_N6thrust24THRUST_300001_SM_1000_NS6detail15normal_iteratorINSC_10device_ptrIiEEEEPlNS0_13ScanTileStateIiLb1EEE7is_evenS5_iNS2_19streaming_context_tIlLb1EEELS6_2EEEvT0_T1_T2_T3_T4_T5_T6_T7_iT8_NS1_7vsmem_tE
        .type           _ZN3cub18CUB_300001_SM_10006detail6select23DeviceSelectSweepKernelINS2_10policy_hubIiNS0_8NullTypeElLb0ELNS0_10SelectImplE2EE10Policy1000EPiPS5_N6thrust24THRUST_300001_SM_1000_NS6detail15normal_iteratorINSC_10device_ptrIiEEEEPlNS0_13ScanTileStateIiLb1EEE7is_evenS5_iNS2_19streaming_context_tIlLb1EEELS6_2EEEvT0_T1_T2_T3_T4_T5_T6_T7_iT8_NS1_7vsmem_tE,@function
        .size           _ZN3cub18CUB_300001_SM_10006detail6select23DeviceSelectSweepKernelINS2_10policy_hubIiNS0_8NullTypeElLb0ELNS0_10SelectImplE2EE10Policy1000EPiPS5_N6thrust24THRUST_300001_SM_1000_NS6detail15normal_iteratorINSC_10device_ptrIiEEEEPlNS0_13ScanTileStateIiLb1EEE7is_evenS5_iNS2_19streaming_context_tIlLb1EEELS6_2EEEvT0_T1_T2_T3_T4_T5_T6_T7_iT8_NS1_7vsmem_tE,(.L_x_1307 - _ZN3cub18CUB_300001_SM_10006detail6select23DeviceSelectSweepKernelINS2_10policy_hubIiNS0_8NullTypeElLb0ELNS0_10SelectImplE2EE10Policy1000EPiPS5_N6thrust24THRUST_300001_SM_1000_NS6detail15normal_iteratorINSC_10device_ptrIiEEEEPlNS0_13ScanTileStateIiLb1EEE7is_evenS5_iNS2_19streaming_context_tIlLb1EEELS6_2EEEvT0_T1_T2_T3_T4_T5_T6_T7_iT8_NS1_7vsmem_tE)
        .other          _ZN3cub18CUB_300001_SM_10006detail6select23DeviceSelectSweepKernelINS2_10policy_hubIiNS0_8NullTypeElLb0ELNS0_10SelectImplE2EE10Policy1000EPiPS5_N6thrust24THRUST_300001_SM_1000_NS6detail15normal_iteratorINSC_10device_ptrIiEEEEPlNS0_13ScanTileStateIiLb1EEE7is_evenS5_iNS2_19streaming_context_tIlLb1EEELS6_2EEEvT0_T1_T2_T3_T4_T5_T6_T7_iT8_NS1_7vsmem_tE,@"STO_CUDA_ENTRY STV_DEFAULT"
_ZN3cub18CUB_300001_SM_10006detail6select23DeviceSelectSweepKernelINS2_10policy_hubIiNS0_8NullTypeElLb0ELNS0_10SelectImplE2EE10Policy1000EPiPS5_N6thrust24THRUST_300001_SM_1000_NS6detail15normal_iteratorINSC_10device_ptrIiEEEEPlNS0_13ScanTileStateIiLb1EEE7is_evenS5_iNS2_19streaming_context_tIlLb1EEELS6_2EEEvT0_T1_T2_T3_T4_T5_T6_T7_iT8_NS1_7vsmem_tE:
.text._ZN3cub18CUB_300001_SM_10006detail6select23DeviceSelectSweepKernelINS2_10policy_hubIiNS0_8NullTypeElLb0ELNS0_10SelectImplE2EE10Policy1000EPiPS5_N6thrust24THRUST_300001_SM_1000_NS6detail15normal_iteratorINSC_10device_ptrIiEEEEPlNS0_13ScanTileStateIiLb1EEE7is_evenS5_iNS2_19streaming_context_tIlLb1EEELS6_2EEEvT0_T1_T2_T3_T4_T5_T6_T7_iT8_NS1_7vsmem_tE:
        /* <DEDUP_REMOVED lines=15> */
[----:B------:R-:W1:Y:S01]  /*00f0*/  LDCU.U8 UR7, c[0x0][0x3b8] ;  /* 0x00007700ff0777ac */ /* 0x000e620008000000 */
[----:B------:R-:W2:Y:S01]  /*0100*/  LDCU.64 UR10, c[0x0][0x3c8] ;  /* 0x00007900ff0a77ac */ /* 0x000ea20008000a00 */
[----:B------:R-:W3:Y:S01]  /*0110*/  LDCU.64 UR12, c[0x0][0x380] ;  /* 0x00007000ff0c77ac */ /* 0x000ee20008000a00 */
[----:B-1----:R-:W-:-:S04]  /*0120*/  UISETP.NE.AND UP0, UPT, UR7, URZ, UPT ;  /* 0x000000ff0700728c */ /* 0x002fc8000bf05270 */
[----:B--2---:R-:W-:Y:S01]  /*0130*/  USEL UR4, UR10, URZ, !UP0 ;  /* 0x000000ff0a047287 */ /* 0x004fe2000c000000 */
[C---:B0-----:R-:W-:Y:S02]  /*0140*/  LOP3.LUT R2, R0.reuse, 0x1f, RZ, 0xc0, !PT ;  /* 0x0000001f00027812 */ /* 0x041fe400078ec0ff */
[----:B------:R-:W-:-:S05]  /*0150*/  LOP3.LUT R3, R0, 0x3e0, RZ, 0xc0, !PT ;  /* 0x000003e000037812 */ /* 0x000fca00078ec0ff */
[----:B------:R-:W-:Y:S02]  /*0160*/  IMAD R2, R3, 0x13, R2 ;  /* 0x0000001303027824 */ /* 0x000fe400078e0202 */
[----:B------:R-:W-:Y:S01]  /*0170*/  IMAD.U32 R3, RZ, RZ, UR5 ;  /* 0x00000005ff037e24 */ /* 0x000fe2000f8e00ff */
[----:B------:R-:W-:-:S04]  /*0180*/  USEL UR5, UR11, URZ, !UP0 ;  /* 0x000000ff0b057287 */ /* 0x000fc8000c000000 */
[----:B------:R-:W-:-:S04]  /*0190*/  IADD3 R3, P0, P1, R2, UR4, R3 ;  /* 0x0000000402037c10 */ /* 0x000fc8000f91e003 */
[----:B------:R-:W-:Y:S02]  /*01a0*/  IADD3.X R4, PT, PT, RZ, UR5, RZ, P0, P1 ;  /* 0x00000005ff047c10 */ /* 0x000fe400087e24ff */
[----:B---3--:R-:W-:-:S04]  /*01b0*/  LEA R2, P0, R3, UR12, 0x2 ;  /* 0x0000000c03027c11 */ /* 0x008fc8000f8010ff */
[----:B------:R-:W-:-:S05]  /*01c0*/  LEA.HI.X R3, R3, UR13, R4, 0x2, P0 ;  /* 0x0000000d03037c11 */ /* 0x000fca00080f1404 */
        /* <DEDUP_REMOVED lines=18> */
[----:B------:R-:W5:Y:S01]  /*02f0*/  LDG.E R22, desc[UR8][R2.64+0x900] ;  /* 0x0009000802167981 */ /* 0x000f62000c1e1900 */
[----:B------:R-:W0:Y:S01]  /*0300*/  S2UR UR5, SR_CgaCtaId ;  /* 0x00000000000579c3 */ /* 0x000e220000008800 */
[----:B------:R-:W-:Y:S01]  /*0310*/  SHF.R.U32.HI R43, RZ, 0x5, R0 ;  /* 0x00000005ff2b7819 */ /* 0x000fe20000011600 */
[----:B------:R-:W-:Y:S01]  /*0320*/  UMOV UR4, 0x400 ;  /* 0x0000040000047882 */ /* 0x000fe20000000000 */
[----:B------:R-:W1:Y:S01]  /*0330*/  S2R R42, SR_LANEID ;  /* 0x00000000002a7919 */ /* 0x000e620000000000 */
[----:B------:R-:W-:Y:S01]  /*0340*/  BSSY.RECONVERGENT B0, `(.L_x_577) ;  /* 0x000016b000007945 */ /* 0x000fe20003800200 */
[C---:B------:R-:W-:Y:S01]  /*0350*/  ISETP.NE.AND P2, PT, R43.reuse, 0x12, PT ;  /* 0x000000122b00780c */ /* 0x040fe20003f45270 */
[----:B0-----:R-:W-:Y:S01]  /*0360*/  ULEA UR4, UR5, UR4, 0x18 ;  /* 0x0000000405047291 */ /* 0x001fe2000f8ec0ff */
[----:B-1----:R-:W-:Y:S01]  /*0370*/  IMAD R23, R43, 0x260, R42 ;  /* 0x000002602b177824 */ /* 0x002fe200078e022a */
[----:B------:R-:W-:-:S02]  /*0380*/  ISETP.NE.AND P1, PT, R42, 0x1f, PT ;  /* 0x0000001f2a00780c */ /* 0x000fc40003f25270 */
[----:B------:R-:W-:Y:S02]  /*0390*/  ISETP.NE.AND P3, PT, R42, RZ, PT ;  /* 0x000000ff2a00720c */ /* 0x000fe40003f65270 */
[----:B------:R-:W-:-:S09]  /*03a0*/  LEA R23, R23, UR4, 0x2 ;  /* 0x0000000417177c11 */ /* 0x000fd2000f8e10ff */
[----:B------:R-:W-:Y:S01]  /*03b0*/  @!P1 LEA R71, R43, UR4, 0x2 ;  /* 0x000000042b479c11 */ /* 0x000fe2000f8e10ff */
[----:B--2---:R0:W-:Y:S04]  /*03c0*/  STS [R23], R4 ;  /* 0x0000000417007388 */ /* 0x0041e80000000800 */
[----:B---3--:R-:W-:Y:S04]  /*03d0*/  STS [R23+0x80], R5 ;  /* 0x0000800517007388 */ /* 0x008fe80000000800 */
[----:B----4-:R-:W-:Y:S01]  /*03e0*/  STS [R23+0x100], R6 ;  /* 0x0001000617007388 */ /* 0x010fe20000000800 */
[----:B0-----:R-:W-:-:S03]  /*03f0*/  IMAD R4, R42, 0x48, R23 ;  /* 0x000000482a047824 */ /* 0x001fc600078e0217 */
[----:B-----5:R-:W-:Y:S04]  /*0400*/  STS [R23+0x180], R7 ;  /* 0x0001800717007388 */ /* 0x020fe80000000800 */
[----:B------:R-:W-:Y:S04]  /*0410*/  STS [R23+0x200], R8 ;  /* 0x0002000817007388 */ /* 0x000fe80000000800 */
        /* <DEDUP_REMOVED lines=13> */
[----:B------:R-:W-:Y:S01]  /*04f0*/  STS [R23+0x900], R22 ;  /* 0x0009001617007388 */ /* 0x000fe20000000800 */
[----:B------:R-:W-:-:S03]  /*0500*/  NOP ;  /* 0x0000000000007918 */ /* 0x000fc60000000000 */
[----:B------:R-:W0:Y:S04]  /*0510*/  LDS R34, [R4] ;  /* 0x0000000004227984 */ /* 0x000e280000000800 */
[----:B------:R-:W1:Y:S04]  /*0520*/  LDS R33, [R4+0x4] ;  /* 0x0000040004217984 */ /* 0x000e680000000800 */
[----:B------:R-:W2:Y:S04]  /*0530*/  LDS R32, [R4+0x8] ;  /* 0x0000080004207984 */ /* 0x000ea80000000800 */
[----:B------:R-:W3:Y:S04]  /*0540*/  LDS R31, [R4+0xc] ;  /* 0x00000c00041f7984 */ /* 0x000ee80000000800 */
[----:B------:R-:W4:Y:S04]  /*0550*/  LDS R30, [R4+0x10] ;  /* 0x00001000041e7984 */ /* 0x000f280000000800 */
[----:B------:R-:W5:Y:S04]  /*0560*/  LDS R29, [R4+0x14] ;  /* 0x00001400041d7984 */ /* 0x000f680000000800 */
[----:B------:R-:W5:Y:S04]  /*0570*/  LDS R28, [R4+0x18] ;  /* 0x00001800041c7984 */ /* 0x000f680000000800 */
[----:B------:R-:W5:Y:S04]  /*0580*/  LDS R27, [R4+0x1c] ;  /* 0x00001c00041b7984 */ /* 0x000f680000000800 */
[----:B------:R-:W5:Y:S04]  /*0590*/  LDS R26, [R4+0x20] ;  /* 0x00002000041a7984 */ /* 0x000f680000000800 */
[----:B------:R-:W5:Y:S04]  /*05a0*/  LDS R25, [R4+0x24] ;  /* 0x0000240004197984 */ /* 0x000f680000000800 */
[----:B------:R-:W5:Y:S01]  /*05b0*/  LDS R24, [R4+0x28] ;  /* 0x0000280004187984 */ /* 0x000f620000000800 */
[----:B0-----:R-:W-:-:S03]  /*05c0*/  LOP3.LUT R68, R34, 0x1, RZ, 0xc, !PT ;  /* 0x0000000122447812 */ /* 0x001fc600078e0cff */
[----:B------:R-:W0:Y:S01]  /*05d0*/  LDS R23, [R4+0x2c] ;  /* 0x00002c0004177984 */ /* 0x000e220000000800 */
[----:B-1----:R-:W-:-:S03]  /*05e0*/  LOP3.LUT R65, R33, 0x1, RZ, 0xc, !PT ;  /* 0x0000000121417812 */ /* 0x002fc600078e0cff */
[----:B------:R-:W1:Y:S01]  /*05f0*/  LDS R22, [R4+0x30] ;  /* 0x0000300004167984 */ /* 0x000e620000000800 */
[----:B--2---:R-:W-:Y:S01]  /*0600*/  LOP3.LUT R63, R32, 0x1, RZ, 0xc, !PT ;  /* 0x00000001203f7812 */ /* 0x004fe200078e0cff */
[----:B------:R-:W-:Y:S02]  /*0610*/  IMAD.IADD R70, R68, 0x1, R65 ;  /* 0x0000000144467824 */ /* 0x000fe400078e0241 */
[----:B------:R-:W2:Y:S01]  /*0620*/  LDS R21, [R4+0x34] ;  /* 0x0000340004157984 */ /* 0x000ea20000000800 */
[----:B---3--:R-:W-:Y:S01]  /*0630*/  LOP3.LUT R62, R31, 0x1, RZ, 0xc, !PT ;  /* 0x000000011f3e7812 */ /* 0x008fe200078e0cff */
[----:B------:R-:W-:Y:S02]  /*0640*/  IMAD.IADD R67, R63, 0x1, R70 ;  /* 0x000000013f437824 */ /* 0x000fe400078e0246 */
[----:B------:R-:W3:Y:S01]  /*0650*/  LDS R20, [R4+0x38] ;  /* 0x0000380004147984 */ /* 0x000ee20000000800 */
[----:B----4-:R-:W-:Y:S01]  /*0660*/  LOP3.LUT R59, R30, 0x1, RZ, 0xc, !PT ;  /* 0x000000011e3b7812 */ /* 0x010fe200078e0cff */
[----:B------:R-:W-:-:S02]  /*0670*/  IMAD.IADD R66, R62, 0x1, R67 ;  /* 0x000000013e427824 */ /* 0x000fc400078e0243 */
[----:B------:R-:W4:Y:S01]  /*0680*/  LDS R18, [R4+0x3c] ;  /* 0x00003c0004127984 */ /* 0x000f220000000800 */
[----:B-----5:R-:W-:Y:S01]  /*0690*/  LOP3.LUT R57, R29, 0x1, RZ, 0xc, !PT ;  /* 0x000000011d397812 */ /* 0x020fe200078e0cff */
[----:B------:R-:W-:Y:S02]  /*06a0*/  IMAD.IADD R64, R59, 0x1, R66 ;  /* 0x000000013b407824 */ /* 0x000fe400078e0242 */
[----:B------:R-:W5:Y:S01]  /*06b0*/  LDS R17, [R4+0x40] ;  /* 0x0000400004117984 */ /* 0x000f620000000800 */
[----:B------:R-:W-:Y:S01]  /*06c0*/  LOP3.LUT R54, R28, 0x1, RZ, 0xc, !PT ;  /* 0x000000011c367812 */ /* 0x000fe200078e0cff */
[----:B------:R-:W-:Y:S02]  /*06d0*/  IMAD.IADD R61, R57, 0x1, R64 ;  /* 0x00000001393d7824 */ /* 0x000fe400078e0240 */
[----:B------:R-:W5:Y:S01]  /*06e0*/  LDS R3, [R4+0x44] ;  /* 0x0000440004037984 */ /* 0x000f620000000800 */
[----:B------:R-:W-:Y:S01]  /*06f0*/  LOP3.LUT R53, R27, 0x1, RZ, 0xc, !PT ;  /* 0x000000011b357812 */ /* 0x000fe200078e0cff */
[----:B------:R-:W-:-:S02]  /*0700*/  IMAD.IADD R60, R54, 0x1, R61 ;  /* 0x00000001363c7824 */ /* 0x000fc400078e023d */
[----:B------:R-:W5:Y:S01]  /*0710*/  LDS R2, [R4+0x48] ;  /* 0x0000480004027984 */ /* 0x000f620000000800 */
[----:B------:R-:W-:Y:S01]  /*0720*/  LOP3.LUT R51, R26, 0x1, RZ, 0xc, !PT ;  /* 0x000000011a337812 */ /* 0x000fe200078e0cff */
[----:B------:R-:W-:Y:S01]  /*0730*/  IMAD.IADD R58, R53, 0x1, R60 ;  /* 0x00000001353a7824 */ /* 0x000fe200078e023c */
[----:B------:R-:W-:-:S03]  /*0740*/  LOP3.LUT R49, R25, 0x1, RZ, 0xc, !PT ;  /* 0x0000000119317812 */ /* 0x000fc600078e0cff */
[----:B------:R-:W-:Y:S01]  /*0750*/  IMAD.IADD R56, R51, 0x1, R58 ;  /* 0x0000000133387824 */ /* 0x000fe200078e023a */
[----:B------:R-:W-:-:S03]  /*0760*/  LOP3.LUT R48, R24, 0x1, RZ, 0xc, !PT ;  /* 0x0000000118307812 */ /* 0x000fc600078e0cff */
[----:B------:R-:W-:Y:S01]  /*0770*/  IMAD.IADD R55, R49, 0x1, R56 ;  /* 0x0000000131377824 */ /* 0x000fe200078e0238 */
[----:B0-----:R-:W-:-:S03]  /*0780*/  LOP3.LUT R47, R23, 0x1, RZ, 0xc, !PT ;  /* 0x00000001172f7812 */ /* 0x001fc600078e0cff */
[----:B------:R-:W-:Y:S01]  /*0790*/  IMAD.IADD R52, R48, 0x1, R55 ;  /* 0x0000000130347824 */ /* 0x000fe200078e0237 */
[----:B-1----:R-:W-:-:S03]  /*07a0*/  LOP3.LUT R45, R22, 0x1, RZ, 0xc, !PT ;  /* 0x00000001162d7812 */ /* 0x002fc600078e0cff */
[----:B------:R-:W-:Y:S01]  /*07b0*/  IMAD.IADD R50, R47, 0x1, R52 ;  /* 0x000000012f327824 */ /* 0x000fe200078e0234 */
[----:B--2---:R-:W-:-:S03]  /*07c0*/  LOP3.LUT R37, R21, 0x1, RZ, 0xc, !PT ;  /* 0x0000000115257812 */ /* 0x004fc600078e0cff */
[----:B------:R-:W-:Y:S01]  /*07d0*/  IMAD.IADD R44, R45, 0x1, R50 ;  /* 0x000000012d2c7824 */ /* 0x000fe200078e0232 */
[----:B---3--:R-:W-:-:S03]  /*07e0*/  LOP3.LUT R41, R20, 0x1, RZ, 0xc, !PT ;  /* 0x0000000114297812 */ /* 0x008fc600078e0cff */
[----:B------:R-:W-:Y:S01]  /*07f0*/  IMAD.IADD R46, R37, 0x1, R44 ;  /* 0x00000001252e7824 */ /* 0x000fe200078e022c */
[----:B----4-:R-:W-:-:S03]  /*0800*/  LOP3.LUT R35, R18, 0x1, RZ, 0xc, !PT ;  /* 0x0000000112237812 */ /* 0x010fc600078e0cff */
[----:B------:R-:W-:Y:S01]  /*0810*/  IMAD.IADD R36, R41, 0x1, R46 ;  /* 0x0000000129247824 */ /* 0x000fe200078e022e */
[----:B-----5:R-:W-:-:S03]  /*0820*/  LOP3.LUT R16, R17, 0x1, RZ, 0xc, !PT ;  /* 0x0000000111107812 */ /* 0x020fc600078e0cff */
[----:B------:R-:W-:Y:S01]  /*0830*/  IMAD.IADD R39, R35, 0x1, R36 ;  /* 0x0000000123277824 */ /* 0x000fe200078e0224 */
[----:B------:R-:W-:-:S03]  /*0840*/  LOP3.LUT R19, R3, 0x1, RZ, 0xc, !PT ;  /* 0x0000000103137812 */ /* 0x000fc600078e0cff */
[----:B------:R-:W-:Y:S01]  /*0850*/  IMAD.IADD R38, R16, 0x1, R39 ;  /* 0x0000000110267824 */ /* 0x000fe200078e0227 */
[----:B------:R-:W-:-:S03]  /*0860*/  LOP3.LUT R69, R2, 0x1, RZ, 0xc, !PT ;  /* 0x0000000102457812 */ /* 0x000fc600078e0cff */
[----:B------:R-:W-:-:S04]  /*0870*/  IMAD.IADD R40, R19, 0x1, R38 ;  /* 0x0000000113287824 */ /* 0x000fc800078e0226 */
[----:B------:R-:W-:Y:S01]  /*0880*/  IMAD.IADD R69, R69, 0x1, R40 ;  /* 0x0000000145457824 */ /* 0x000fe200078e0228 */
[----:B------:R-:W-:Y:S06]  /*0890*/  BAR.SYNC.DEFER_BLOCKING 0x0 ;  /* 0x0000000000007b1d */ /* 0x000fec0000010000 */
[----:B------:R-:W0:Y:S02]  /*08a0*/  SHFL.UP P0, R4, R69, 0x1, RZ ;  /* 0x0420000045047989 */ /* 0x000e2400000000ff */
[----:B0-----:R-:W-:-:S05]  /*08b0*/  @P0 IMAD.IADD R4, R69, 0x1, R4 ;  /* 0x0000000145040824 */ /* 0x001fca00078e0204 */
[----:B------:R-:W0:Y:S02]  /*08c0*/  SHFL.UP P0, R5, R4, 0x2, RZ ;  /* 0x0440000004057989 */ /* 0x000e2400000000ff */
[----:B0-----:R-:W-:-:S05]  /*08d0*/  @P0 IMAD.IADD R5, R4, 0x1, R5 ;  /* 0x0000000104050824 */ /* 0x001fca00078e0205 */
[----:B------:R-:W0:Y:S02]  /*08e0*/  SHFL.UP P0, R6, R5, 0x4, RZ ;  /* 0x0480000005067989 */ /* 0x000e2400000000ff */
[----:B0-----:R-:W-:-:S05]  /*08f0*/  @P0 IMAD.IADD R6, R5, 0x1, R6 ;  /* 0x0000000105060824 */ /* 0x001fca00078e0206 */
[----:B------:R-:W0:Y:S02]  /*0900*/  SHFL.UP P0, R7, R6, 0x8, RZ ;  /* 0x0500000006077989 */ /* 0x000e2400000000ff */
[----:B0-----:R-:W-:-:S05]  /*0910*/  @P0 IMAD.IADD R7, R6, 0x1, R7 ;  /* 0x0000000106070824 */ /* 0x001fca00078e0207 */
[----:B------:R-:W0:Y:S02]  /*0920*/  SHFL.UP P0, R72, R7, 0x10, RZ ;  /* 0x0600000007487989 */ /* 0x000e2400000000ff */
[----:B0-----:R-:W-:Y:S01]  /*0930*/  @P0 IMAD.IADD R72, R7, 0x1, R72 ;  /* 0x0000000107480824 */ /* 0x001fe200078e0248 */
[----:B------:R-:W-:-:S03]  /*0940*/  ISETP.NE.AND P0, PT, R43, 0x2, PT ;  /* 0x000000022b00780c */ /* 0x000fc60003f05270 */
[----:B------:R-:W-:Y:S01]  /*0950*/  IMAD.IADD R69, R72, 0x1, -R69 ;  /* 0x0000000148457824 */ /* 0x000fe200078e0a45 */
[----:B------:R-:W-:Y:S01]  /*0960*/  @!P1 STS [R71], R72 ;  /* 0x0000004847009388 */ /* 0x000fe20000000800 */
[----:B------:R-:W-:Y:S06]  /*0970*/  BAR.SYNC.DEFER_BLOCKING 0x0 ;  /* 0x0000000000007b1d */ /* 0x000fec0000010000 */
        /* <DEDUP_REMOVED lines=17> */
[----:B------:R-:W0:Y:S01]  /*0a90*/  LDS.128 R12, [UR4+0x30] ;  /* 0x00003004ff0c7984 */ /* 0x000e220008000c00 */
[----:B------:R-:W-:Y:S02]  /*0aa0*/  ISETP.NE.AND P0, PT, R43, 0x6, PT ;  /* 0x000000062b00780c */ /* 0x000fe40003f05270 */
        /* <DEDUP_REMOVED lines=9> */
[----:B------:R-:W1:Y:S01]  /*0b40*/  LDS.128 R8, [UR4+0x40] ;  /* 0x00004004ff087984 */ /* 0x000e620008000c00 */
[----:B------:R-:W-:-:S04]  /*0b50*/  ISETP.NE.AND P0, PT, R43, 0x9, PT ;  /* 0x000000092b00780c */ /* 0x000fc80003f05270 */
[----:B------:R-:W-:Y:S02]  /*0b60*/  SEL R71, R4, R71, !P0 ;  /* 0x0000004704477207 */ /* 0x000fe40004000000 */
[----:B------:R-:W-:Y:S02]  /*0b70*/  ISETP.NE.AND P0, PT, R43, 0xa, PT ;  /* 0x0000000a2b00780c */ /* 0x000fe40003f05270 */
[----:B------:R-:W-:Y:S02]  /*0b80*/  LOP3.LUT R4, R34, 0x1, RZ, 0xc0, !PT ;  /* 0x0000000122047812 */ /* 0x000fe400078ec0ff */
[----:B------:R-:W-:Y:S02]  /*0b90*/  SEL R71, R5, R71, !P0 ;  /* 0x0000004705477207 */ /* 0x000fe40004000000 */
[----:B------:R-:W-:Y:S02]  /*0ba0*/  ISETP.NE.AND P0, PT, R43, 0xb, PT ;  /* 0x0000000b2b00780c */ /* 0x000fe40003f05270 */
[----:B------:R-:W-:-:S02]  /*0bb0*/  ISETP.NE.AND P1, PT, R4, RZ, PT ;  /* 0x000000ff0400720c */ /* 0x000fc40003f25270 */
[----:B------:R-:W-:Y:S02]  /*0bc0*/  SEL R71, R6, R71, !P0 ;  /* 0x0000004706477207 */ /* 0x000fe40004000000 */
[----:B------:R-:W-:Y:S01]  /*0bd0*/  ISETP.NE.AND P0, PT, R43, 0xc, PT ;  /* 0x0000000c2b00780c */ /* 0x000fe20003f05270 */
[----:B0-----:R-:W-:Y:S01]  /*0be0*/  IMAD.IADD R12, R7, 0x1, R12 ;  /* 0x00000001070c7824 */ /* 0x001fe200078e020c */
[----:B------:R-:W-:Y:S02]  /*0bf0*/  SEL R4, R69, RZ, P3 ;  /* 0x000000ff45047207 */ /* 0x000fe40001800000 */
[----:B------:R-:W-:Y:S01]  /*0c00*/  SEL R71, R7, R71, !P0 ;  /* 0x0000004707477207 */ /* 0x000fe20004000000 */
[----:B------:R-:W-:Y:S01]  /*0c10*/  IMAD.IADD R13, R13, 0x1, R12 ;  /* 0x000000010d0d7824 */ /* 0x000fe200078e020c */
[----:B------:R-:W-:Y:S02]  /*0c20*/  ISETP.NE.AND P0, PT, R43, 0xd, PT ;  /* 0x0000000d2b00780c */ /* 0x000fe40003f05270 */
[----:B------:R-:W-:Y:S01]  /*0c30*/  LOP3.LUT R7, R32, 0x1, RZ, 0xc0, !PT ;  /* 0x0000000120077812 */ /* 0x000fe200078ec0ff */
[----:B------:R-:W-:Y:S01]  /*0c40*/  IMAD.IADD R14, R14, 0x1, R13 ;  /* 0x000000010e0e7824 */ /* 0x000fe200078e020d */
[----:B------:R-:W-:-:S02]  /*0c50*/  SEL R71, R12, R71, !P0 ;  /* 0x000000470c477207 */ /* 0x000fc40004000000 */
[----:B------:R-:W-:Y:S01]  /*0c60*/  ISETP.NE.AND P0, PT, R43, 0xe, PT ;  /* 0x0000000e2b00780c */ /* 0x000fe20003f05270 */
[----:B------:R-:W-:Y:S01]  /*0c70*/  IMAD.IADD R15, R15, 0x1, R14 ;  /* 0x000000010f0f7824 */ /* 0x000fe200078e020e */
[----:B------:R-:W-:Y:S02]  /*0c80*/  LOP3.LUT R6, R33, 0x1, RZ, 0xc0, !PT ;  /* 0x0000000121067812 */ /* 0x000fe400078ec0ff */
[----:B------:R-:W-:Y:S02]  /*0c90*/  SEL R71, R13, R71, !P0 ;  /* 0x000000470d477207 */ /* 0x000fe40004000000 */
[----:B------:R-:W-:Y:S01]  /*0ca0*/  ISETP.NE.AND P0, PT, R43, 0xf, PT ;  /* 0x0000000f2b00780c */ /* 0x000fe20003f05270 */
[----:B-1----:R-:W-:Y:S01]  /*0cb0*/  IMAD.IADD R8, R15, 0x1, R8 ;  /* 0x000000010f087824 */ /* 0x002fe200078e0208 */
[----:B------:R-:W-:Y:S02]  /*0cc0*/  ISETP.NE.AND P3, PT, R7, RZ, PT ;  /* 0x000000ff0700720c */ /* 0x000fe40003f65270 */
[----:B------:R-:W-:Y:S01]  /*0cd0*/  SEL R71, R14, R71, !P0 ;  /* 0x000000470e477207 */ /* 0x000fe20004000000 */
[----:B------:R-:W-:Y:S01]  /*0ce0*/  IMAD.IADD R9, R9, 0x1, R8 ;  /* 0x0000000109097824 */ /* 0x000fe200078e0208 */
[----:B------:R-:W-:-:S02]  /*0cf0*/  ISETP.NE.AND P0, PT, R43, 0x10, PT ;  /* 0x000000102b00780c */ /* 0x000fc40003f05270 */
[----:B------:R-:W-:Y:S01]  /*0d00*/  LOP3.LUT R7, R28, 0x1, RZ, 0xc0, !PT ;  /* 0x000000011c077812 */ /* 0x000fe200078ec0ff */
[----:B------:R-:W-:Y:S01]  /*0d10*/  IMAD.IADD R10, R10, 0x1, R9 ;  /* 0x000000010a0a7824 */ /* 0x000fe200078e0209 */
[----:B------:R-:W-:Y:S02]  /*0d20*/  SEL R71, R15, R71, !P0 ;  /* 0x000000470f477207 */ /* 0x000fe40004000000 */
[----:B------:R-:W-:Y:S02]  /*0d30*/  ISETP.NE.AND P0, PT, R43, 0x11, PT ;  /* 0x000000112b00780c */ /* 0x000fe40003f05270 */
[----:B------:R-:W-:Y:S02]  /*0d40*/  R2UR UR5, R10 ;  /* 0x000000000a0572ca */ /* 0x000fe400000e0000 */
[----:B------:R-:W-:Y:S02]  /*0d50*/  SEL R71, R8, R71, !P0 ;  /* 0x0000004708477207 */ /* 0x000fe40004000000 */
[----:B------:R-:W-:-:S02]  /*0d60*/  ISETP.GE.U32.AND P0, PT, R0, 0x20, PT ;  /* 0x000000200000780c */ /* 0x000fc40003f06070 */
[----:B------:R-:W-:Y:S02]  /*0d70*/  SEL R71, R9, R71, !P2 ;  /* 0x0000004709477207 */ /* 0x000fe40005000000 */
[----:B------:R-:W-:Y:S02]  /*0d80*/  ISETP.NE.AND P2, PT, R6, RZ, PT ;  /* 0x000000ff0600720c */ /* 0x000fe40003f45270 */
[----:B------:R-:W-:Y:S02]  /*0d90*/  SEL R5, R71, RZ, P0 ;  /* 0x000000ff47057207 */ /* 0x000fe40000000000 */
[----:B------:R-:W-:Y:S01]  /*0da0*/  LOP3.LUT R6, R29, 0x1, RZ, 0xc0, !PT ;  /* 0x000000011d067812 */ /* 0x000fe200078ec0ff */
[----:B------:R-:W-:Y:S01]  /*0db0*/  UIADD3 UR6, UPT, UPT, -UR5, 0x2d20, URZ ;  /* 0x00002d2005067890 */ /* 0x000fe2000fffe1ff */
[----:B------:R-:W-:Y:S01]  /*0dc0*/  ISETP.NE.AND P0, PT, R7, RZ, PT ;  /* 0x000000ff0700720c */ /* 0x000fe20003f05270 */
[----:B------:R-:W-:Y:S01]  /*0dd0*/  IMAD.IADD R5, R5, 0x1, R4 ;  /* 0x0000000105057824 */ /* 0x000fe200078e0204 */
[----:B------:R-:W-:-:S02]  /*0de0*/  LOP3.LUT R4, R30, 0x1, RZ, 0xc0, !PT ;  /* 0x000000011e047812 */ /* 0x000fc400078ec0ff */
[----:B------:R-:W-:Y:S01]  /*0df0*/  ISETP.NE.AND P6, PT, R6, RZ, PT ;  /* 0x000000ff0600720c */ /* 0x000fe20003fc5270 */
[--C-:B------:R-:W-:Y:S01]  /*0e00*/  IMAD.IADD R9, R68, 0x1, R5.reuse ;  /* 0x0000000144097824 */ /* 0x100fe200078e0205 */
[----:B------:R-:W-:Y:S01]  /*0e10*/  ISETP.NE.AND P5, PT, R4, RZ, PT ;  /* 0x000000ff0400720c */ /* 0x000fe20003fa5270 */
[C---:B------:R-:W-:Y:S01]  /*0e20*/  IMAD R4, R0.reuse, 0x13, -R5 ;  /* 0x0000001300047824 */ /* 0x040fe200078e0a05 */
[----:B------:R-:W-:Y:S01]  /*0e30*/  LOP3.LUT R6, R27, 0x1, RZ, 0xc0, !PT ;  /* 0x000000011b067812 */ /* 0x000fe200078ec0ff */
[----:B------:R-:W-:Y:S01]  /*0e40*/  VIADD R7, R5, UR6 ;  /* 0x0000000605077c36 */ /* 0x000fe20008000000 */
[----:B------:R-:W-:Y:S01]  /*0e50*/  LOP3.LUT R8, R31, 0x1, RZ, 0xc0, !PT ;  /* 0x000000011f087812 */ /* 0x000fe200078ec0ff */
[----:B------:R-:W-:Y:S01]  /*0e60*/  IMAD R9, R0, 0x13, -R9 ;  /* 0x0000001300097824 */ /* 0x000fe200078e0a09 */
[----:B------:R-:W-:Y:S01]  /*0e70*/  LOP3.LUT R10, R25, 0x1, RZ, 0xc0, !PT ;  /* 0x00000001190a7812 */ /* 0x000fe200078ec0ff */
[----:B------:R-:W-:Y:S01]  /*0e80*/  IMAD.IADD R11, R70, 0x1, R5 ;  /* 0x00000001460b7824 */ /* 0x000fe200078e0205 */
[----:B------:R-:W-:Y:S01]  /*0e90*/  SEL R4, R7, R4, !P1 ;  /* 0x0000000407047207 */ /* 0x000fe20004800000 */
[----:B------:R-:W-:Y:S01]  /*0ea0*/  IMAD.IADD R7, R68, 0x1, R7 ;  /* 0x0000000144077824 */ /* 0x000fe200078e0207 */
[----:B------:R-:W-:Y:S01]  /*0eb0*/  ISETP.NE.AND P1, PT, R6, RZ, PT ;  /* 0x000000ff0600720c */ /* 0x000fe20003f25270 */
[----:B------:R-:W-:Y:S01]  /*0ec0*/  VIADD R6, R9, 0x1 ;  /* 0x0000000109067836 */ /* 0x000fe20000000000 */
[----:B------:R-:W-:Y:S01]  /*0ed0*/  ISETP.NE.AND P4, PT, R8, RZ, PT ;  /* 0x000000ff0800720c */ /* 0x000fe20003f85270 */
[----:B------:R-:W-:Y:S01]  /*0ee0*/  IMAD R11, R0, 0x13, -R11 ;  /* 0x00000013000b7824 */ /* 0x000fe200078e0a0b */
[----:B------:R-:W-:Y:S01]  /*0ef0*/  LOP3.LUT R8, R26, 0x1, RZ, 0xc0, !PT ;  /* 0x000000011a087812 */ /* 0x000fe200078ec0ff */
[--C-:B------:R-:W-:Y:S01]  /*0f00*/  IMAD.IADD R67, R67, 0x1, R5.reuse ;  /* 0x0000000143437824 */ /* 0x100fe200078e0205 */
[----:B------:R-:W-:Y:S01]  /*0f10*/  SEL R6, R7, R6, !P2 ;  /* 0x0000000607067207 */ /* 0x000fe20005000000 */
[----:B------:R-:W-:Y:S01]  /*0f20*/  IMAD.IADD R9, R66, 0x1, R5 ;  /* 0x0000000142097824 */ /* 0x000fe200078e0205 */
[----:B------:R-:W-:Y:S01]  /*0f30*/  ISETP.NE.AND P2, PT, R8, RZ, PT ;  /* 0x000000ff0800720c */ /* 0x000fe20003f45270 */
[----:B------:R-:W-:Y:S01]  /*0f40*/  IMAD.IADD R8, R65, 0x1, R7 ;  /* 0x0000000141087824 */ /* 0x000fe200078e0207 */
[----:B------:R-:W-:Y:S01]  /*0f50*/  LOP3.LUT R12, R21, 0x1, RZ, 0xc0, !PT ;  /* 0x00000001150c7812 */ /* 0x000fe200078ec0ff */
[----:B------:R-:W-:Y:S01]  /*0f60*/  VIADD R7, R11, 0x2 ;  /* 0x000000020b077836 */ /* 0x000fe20000000000 */
[----:B------:R-:W-:Y:S01]  /*0f70*/  LEA R6, R6, UR4, 0x2 ;  /* 0x0000000406067c11 */ /* 0x000fe2000f8e10ff */
[----:B------:R-:W-:-:S02]  /*0f80*/  IMAD R67, R0, 0x13, -R67 ;  /* 0x0000001300437824 */ /* 0x000fc400078e0a43 */
[----:B------:R-:W-:Y:S01]  /*0f90*/  IMAD.IADD R63, R63, 0x1, R8 ;  /* 0x000000013f3f7824 */ /* 0x000fe200078e0208 */
[----:B------:R-:W-:Y:S01]  /*0fa0*/  SEL R7, R8, R7, !P3 ;  /* 0x0000000708077207 */ /* 0x000fe20005800000 */
[----:B------:R-:W-:Y:S01]  /*0fb0*/  VIADD R8, R67, 0x3 ;  /* 0x0000000343087836 */ /* 0x000fe20000000000 */
[----:B------:R-:W-:Y:S01]  /*0fc0*/  ISETP.NE.AND P3, PT, R10, RZ, PT ;  /* 0x000000ff0a00720c */ /* 0x000fe20003f65270 */
[----:B------:R-:W-:Y:S01]  /*0fd0*/  IMAD R9, R0, 0x13, -R9 ;  /* 0x0000001300097824 */ /* 0x000fe200078e0a09 */
[----:B------:R-:W-:Y:S01]  /*0fe0*/  LOP3.LUT R10, R24, 0x1, RZ, 0xc0, !PT ;  /* 0x00000001180a7812 */ /* 0x000fe200078ec0ff */
[----:B------:R-:W-:Y:S01]  /*0ff0*/  IMAD.IADD R11, R64, 0x1, R5 ;  /* 0x00000001400b7824 */ /* 0x000fe200078e0205 */
[----:B------:R-:W-:Y:S01]  /*1000*/  SEL R8, R63, R8, !P4 ;  /* 0x000000083f087207 */ /* 0x000fe20006000000 */
[----:B------:R-:W-:Y:S01]  /*1010*/  IMAD.IADD R62, R62, 0x1, R63 ;  /* 0x000000013e3e7824 */ /* 0x000fe200078e023f */
[----:B------:R-:W-:Y:S01]  /*1020*/  ISETP.NE.AND P4, PT, R10, RZ, PT ;  /* 0x000000ff0a00720c */ /* 0x000fe20003f85270 */
[----:B------:R-:W-:Y:S01]  /*1030*/  VIADD R9, R9, 0x4 ;  /* 0x0000000409097836 */ /* 0x000fe20000000000 */
[----:B------:R-:W-:Y:S01]  /*1040*/  LOP3.LUT R10, R23, 0x1, RZ, 0xc0, !PT ;  /* 0x00000001170a7812 */ /* 0x000fe200078ec0ff */
[----:B------:R-:W-:Y:S01]  /*1050*/  IMAD R11, R0, 0x13, -R11 ;  /* 0x00000013000b7824 */ /* 0x000fe200078e0a0b */
[----:B------:R-:W-:Y:S01]  /*1060*/  LEA R7, R7, UR4, 0x2 ;  /* 0x0000000407077c11 */ /* 0x000fe2000f8e10ff */
[--C-:B------:R-:W-:Y:S01]  /*1070*/  IMAD.IADD R61, R61, 0x1, R5.reuse ;  /* 0x000000013d3d7824 */ /* 0x100fe200078e0205 */
[----:B------:R-:W-:Y:S01]  /*1080*/  SEL R9, R62, R9, !P5 ;  /* 0x000000093e097207 */ /* 0x000fe20006800000 */
[----:B------:R-:W-:Y:S01]  /*1090*/  IMAD.IADD R59, R59, 0x1, R62 ;  /* 0x000000013b3b7824 */ /* 0x000fe200078e023e */
[----:B------:R-:W-:Y:S01]  /*10a0*/  ISETP.NE.AND P5, PT, R10, RZ, PT ;  /* 0x000000ff0a00720c */ /* 0x000fe20003fa5270 */
[----:B------:R-:W-:Y:S01]  /*10b0*/  VIADD R10, R11, 0x5 ;  /* 0x000000050b0a7836 */ /* 0x000fe20000000000 */
[----:B------:R-:W-:Y:S01]  /*10c0*/  LOP3.LUT R11, R22, 0x1, RZ, 0xc0, !PT ;  /* 0x00000001160b7812 */ /* 0x000fe200078ec0ff */
[----:B------:R-:W-:Y:S01]  /*10d0*/  IMAD.IADD R13, R60, 0x1, R5 ;  /* 0x000000013c0d7824 */ /* 0x000fe200078e0205 */
[----:B------:R-:W-:Y:S01]  /*10e0*/  LEA R8, R8, UR4, 0x2 ;  /* 0x0000000408087c11 */ /* 0x000fe2000f8e10ff */
[C---:B------:R-:W-:Y:S01]  /*10f0*/  IMAD R61, R0.reuse, 0x13, -R61 ;  /* 0x00000013003d7824 */ /* 0x040fe200078e0a3d */
[----:B------:R-:W-:Y:S01]  /*1100*/  SEL R10, R59, R10, !P6 ;  /* 0x0000000a3b0a7207 */ /* 0x000fe20007000000 */
[----:B------:R-:W-:Y:S01]  /*1110*/  IMAD.IADD R57, R57, 0x1, R59 ;  /* 0x0000000139397824 */ /* 0x000fe200078e023b */
[----:B------:R-:W-:Y:S01]  /*1120*/  ISETP.NE.AND P6, PT, R11, RZ, PT ;  /* 0x000000ff0b00720c */ /* 0x000fe20003fc5270 */
[----:B------:R-:W-:Y:S01]  /*1130*/  IMAD R13, R0, 0x13, -R13 ;  /* 0x00000013000d7824 */ /* 0x000fe200078e0a0d */
[----:B------:R-:W-:Y:S01]  /*1140*/  LEA R9, R9, UR4, 0x2 ;  /* 0x0000000409097c11 */ /* 0x000fe2000f8e10ff */
[----:B------:R-:W-:Y:S01]  /*1150*/  VIADD R11, R61, 0x6 ;  /* 0x000000063d0b7836 */ /* 0x000fe20000000000 */
[----:B------:R-:W-:Y:S01]  /*1160*/  LEA R10, R10, UR4, 0x2 ;  /* 0x000000040a0a7c11 */ /* 0x000fe2000f8e10ff */
[----:B------:R-:W-:-:S02]  /*1170*/  IMAD.IADD R54, R54, 0x1, R57 ;  /* 0x0000000136367824 */ /* 0x000fc400078e0239 */
[----:B------:R-:W-:Y:S01]  /*1180*/  VIADD R13, R13, 0x7 ;  /* 0x000000070d0d7836 */ /* 0x000fe20000000000 */
[----:B------:R-:W-:Y:S01]  /*1190*/  SEL R11, R57, R11, !P0 ;  /* 0x0000000b390b7207 */ /* 0x000fe20004000000 */
[--C-:B------:R-:W-:Y:S01]  /*11a0*/  IMAD.IADD R15, R58, 0x1, R5.reuse ;  /* 0x000000013a0f7824 */ /* 0x100fe200078e0205 */
[----:B------:R-:W-:Y:S01]  /*11b0*/  ISETP.NE.AND P0, PT, R12, RZ, PT ;  /* 0x000000ff0c00720c */ /* 0x000fe20003f05270 */
[----:B------:R-:W-:Y:S01]  /*11c0*/  IMAD.IADD R43, R56, 0x1, R5 ;  /* 0x00000001382b7824 */ /* 0x000fe200078e0205 */
[----:B------:R-:W-:Y:S01]  /*11d0*/  SEL R14, R54, R13, !P1 ;  /* 0x0000000d360e7207 */ /* 0x000fe20004800000 */
[----:B------:R-:W-:Y:S01]  /*11e0*/  IMAD R15, R0, 0x13, -R15 ;  /* 0x00000013000f7824 */ /* 0x000fe200078e0a0f */
[----:B------:R-:W-:Y:S01]  /*11f0*/  LOP3.LUT R12, R20, 0x1, RZ, 0xc0, !PT ;  /* 0x00000001140c7812 */ /* 0x000fe200078ec0ff */
[----:B------:R-:W-:Y:S01]  /*1200*/  IMAD.IADD R54, R53, 0x1, R54 ;  /* 0x0000000135367824 */ /* 0x000fe200078e0236 */
[----:B------:R-:W-:Y:S01]  /*1210*/  LEA R11, R11, UR4, 0x2 ;  /* 0x000000040b0b7c11 */ /* 0x000fe2000f8e10ff */
[----:B------:R-:W-:Y:S01]  /*1220*/  IMAD.IADD R55, R55, 0x1, R5 ;  /* 0x0000000137377824 */ /* 0x000fe200078e0205 */
[----:B------:R-:W-:Y:S01]  /*1230*/  ISETP.NE.AND P1, PT, R12, RZ, PT ;  /* 0x000000ff0c00720c */ /* 0x000fe20003f25270 */
[----:B------:R-:W-:Y:S01]  /*1240*/  VIADD R15, R15, 0x8 ;  /* 0x000000080f0f7836 */ /* 0x000fe20000000000 */
[----:B------:R-:W-:Y:S01]  /*1250*/  LOP3.LUT R12, R18, 0x1, RZ, 0xc0, !PT ;  /* 0x00000001120c7812 */ /* 0x000fe200078ec0ff */
[----:B------:R-:W-:Y:S01]  /*1260*/  IMAD R43, R0, 0x13, -R43 ;  /* 0x00000013002b7824 */ /* 0x000fe200078e0a2b */
[----:B------:R-:W-:Y:S01]  /*1270*/  LEA R14, R14, UR4, 0x2 ;  /* 0x000000040e0e7c11 */ /* 0x000fe2000f8e10ff */
[----:B------:R-:W-:Y:S01]  /*1280*/  IMAD.IADD R51, R51, 0x1, R54 ;  /* 0x0000000133337824 */ /* 0x000fe200078e0236 */
[----:B------:R-:W-:Y:S01]  /*1290*/  SEL R15, R54, R15, !P2 ;  /* 0x0000000f360f7207 */ /* 0x000fe20005000000 */
[----:B------:R-:W-:Y:S01]  /*12a0*/  IMAD R55, R0, 0x13, -R55 ;  /* 0x0000001300377824 */ /* 0x000fe200078e0a37 */
[----:B------:R-:W-:Y:S01]  /*12b0*/  ISETP.NE.AND P2, PT, R12, RZ, PT ;  /* 0x000000ff0c00720c */ /* 0x000fe20003f45270 */
[----:B------:R-:W-:Y:S01]  /*12c0*/  VIADD R42, R43, 0x9 ;  /* 0x000000092b2a7836 */ /* 0x000fe20000000000 */
[----:B------:R-:W-:Y:S01]  /*12d0*/  LOP3.LUT R12, R17, 0x1, RZ, 0xc0, !PT ;  /* 0x00000001110c7812 */ /* 0x000fe200078ec0ff */
[----:B------:R-:W-:Y:S01]  /*12e0*/  IMAD.IADD R13, R52, 0x1, R5 ;  /* 0x00000001340d7824 */ /* 0x000fe200078e0205 */
[----:B------:R-:W-:Y:S01]  /*12f0*/  LEA R15, R15, UR4, 0x2 ;  /* 0x000000040f0f7c11 */ /* 0x000fe2000f8e10ff */
[----:B------:R-:W-:Y:S01]  /*1300*/  IMAD.IADD R49, R49, 0x1, R51 ;  /* 0x0000000131317824 */ /* 0x000fe200078e0233 */
[----:B------:R-:W-:Y:S01]  /*1310*/  SEL R42, R51, R42, !P3 ;  /* 0x0000002a332a7207 */ /* 0x000fe20005800000 */
[----:B------:R-:W-:Y:S01]  /*1320*/  VIADD R43, R55, 0xa ;  /* 0x0000000a372b7836 */ /* 0x000fe20000000000 */
[----:B------:R-:W-:Y:S01]  /*1330*/  ISETP.NE.AND P3, PT, R12, RZ, PT ;  /* 0x000000ff0c00720c */ /* 0x000fe20003f65270 */
[----:B------:R-:W-:Y:S01]  /*1340*/  IMAD R13, R0, 0x13, -R13 ;  /* 0x00000013000d7824 */ /* 0x000fe200078e0a0d */
[----:B------:R-:W-:Y:S01]  /*1350*/  LEA R42, R42, UR4, 0x2 ;  /* 0x000000042a2a7c11 */ /* 0x000fe2000f8e10ff */
[----:B------:R-:W-:Y:S01]  /*1360*/  IMAD.IADD R51, R50, 0x1, R5 ;  /* 0x0000000132337824 */ /* 0x000fe200078e0205 */
[----:B------:R-:W-:Y:S01]  /*1370*/  SEL R43, R49, R43, !P4 ;  /* 0x0000002b312b7207 */ /* 0x000fe20006000000 */
[----:B------:R-:W-:Y:S01]  /*1380*/  IMAD.IADD R12, R48, 0x1, R49 ;  /* 0x00000001300c7824 */ /* 0x000fe200078e0231 */
[C---:B------:R-:W-:Y:S01]  /*1390*/  ISETP.NE.AND P4, PT, R0.reuse, RZ, PT ;  /* 0x000000ff0000720c */ /* 0x040fe20003f85270 */
        /* <DEDUP_REMOVED lines=12> */
[----:B------:R-:W-:Y:S01]  /*1460*/  IMAD.IADD R45, R45, 0x1, R12 ;  /* 0x000000012d2d7824 */ /* 0x000fe200078e020c */
[----:B------:R-:W-:Y:S01]  /*1470*/  SEL R51, R12, R51, !P6 ;  /* 0x000000330c337207 */ /* 0x000fe20007000000 */
[----:B------:R-:W-:Y:S01]  /*1480*/  IMAD R44, R0, 0x13, -R13 ;  /* 0x00000013002c7824 */ /* 0x000fe200078e0a0d */
[----:B------:R-:W-:Y:S01]  /*1490*/  ISETP.NE.AND P6, PT, R49, RZ, PT ;  /* 0x000000ff3100720c */ /* 0x000fe20003fc5270 */
[----:B------:R-:W0:Y:S01]  /*14a0*/  @!P4 LDC.64 R12, c[0x0][0x3a0] ;  /* 0x0000e800ff0ccb82 */ /* 0x000e220000000a00 */
[--C-:B------:R-:W-:Y:S01]  /*14b0*/  IMAD.IADD R47, R46, 0x1, R5.reuse ;  /* 0x000000012e2f7824 */ /* 0x100fe200078e0205 */
[----:B------:R-:W-:Y:S01]  /*14c0*/  LEA R51, R51, UR4, 0x2 ;  /* 0x0000000433337c11 */ /* 0x000fe2000f8e10ff */
[----:B------:R-:W-:-:S02]  /*14d0*/  IMAD.IADD R49, R36, 0x1, R5 ;  /* 0x0000000124317824 */ /* 0x000fc400078e0205 */
[----:B------:R-:W-:Y:S02]  /*14e0*/  IMAD R47, R0, 0x13, -R47 ;  /* 0x00000013002f7824 */ /* 0x000fe400078e0a2f */
[----:B------:R-:W-:Y:S02]  /*14f0*/  IMAD.IADD R36, R37, 0x1, R45 ;  /* 0x0000000125247824 */ /* 0x000fe400078e022d */
[----:B------:R-:W-:Y:S02]  /*1500*/  VIADD R47, R47, 0xe ;  /* 0x0000000e2f2f7836 */ /* 0x000fe40000000000 */
[----:B------:R-:W-:Y:S02]  /*1510*/  IMAD.IADD R38, R41, 0x1, R36 ;  /* 0x0000000129267824 */ /* 0x000fe400078e0224 */
[----:B------:R-:W-:Y:S01]  /*1520*/  IMAD.U32 R37, RZ, RZ, UR5 ;  /* 0x00000005ff257e24 */ /* 0x000fe2000f8e00ff */
[----:B------:R-:W-:Y:S01]  /*1530*/  SEL R47, R36, R47, !P1 ;  /* 0x0000002f242f7207 */ /* 0x000fe20004800000 */
[----:B------:R-:W-:-:S02]  /*1540*/  @!P4 IMAD.MOV.U32 R36, RZ, RZ, 0x65 ;  /* 0x00000065ff24c424 */ /* 0x000fc400078e00ff */
[--C-:B------:R-:W-:Y:S01]  /*1550*/  IMAD.IADD R39, R39, 0x1, R5.reuse ;  /* 0x0000000127277824 */ /* 0x100fe200078e0205 */
[----:B------:R-:W-:Y:S01]  /*1560*/  LEA R47, R47, UR4, 0x2 ;  /* 0x000000042f2f7c11 */ /* 0x000fe2000f8e10ff */
[----:B------:R-:W-:Y:S02]  /*1570*/  IMAD.IADD R5, R40, 0x1, R5 ;  /* 0x0000000128057824 */ /* 0x000fe400078e0205 */
[C---:B------:R-:W-:Y:S02]  /*1580*/  IMAD R49, R0.reuse, 0x13, -R49 ;  /* 0x0000001300317824 */ /* 0x040fe400078e0a31 */
[C---:B------:R-:W-:Y:S01]  /*1590*/  IMAD R5, R0.reuse, 0x13, -R5 ;  /* 0x0000001300057824 */ /* 0x040fe200078e0a05 */
[----:B0-----:R-:W-:Y:S01]  /*15a0*/  @!P4 ST.E.64.STRONG.GPU desc[UR8][R12.64+0x100], R36 ;  /* 0x000100240c00c985 */ /* 0x001fe2000c10fb08 */
[----:B------:R-:W-:Y:S02]  /*15b0*/  IMAD R39, R0, 0x13, -R39 ;  /* 0x0000001300277824 */ /* 0x000fe400078e0a27 */
[----:B------:R-:W-:Y:S01]  /*15c0*/  VIADD R40, R5, 0x12 ;  /* 0x0000001205287836 */ /* 0x000fe20000000000 */
[----:B------:R-:W-:Y:S01]  /*15d0*/  LEA R5, R4, UR4, 0x2 ;  /* 0x0000000404057c11 */ /* 0x000fe2000f8e10ff */
[----:B------:R-:W-:Y:S01]  /*15e0*/  BAR.SYNC.DEFER_BLOCKING 0x0 ;  /* 0x0000000000007b1d */ /* 0x000fe20000010000 */
[----:B------:R-:W-:-:S02]  /*15f0*/  VIADD R44, R44, 0xd ;  /* 0x0000000d2c2c7836 */ /* 0x000fc40000000000 */
[C---:B------:R-:W-:Y:S02]  /*1600*/  IMAD R53, R0.reuse, 0x13, -R53 ;  /* 0x0000001300357824 */ /* 0x040fe400078e0a35 */
[----:B------:R-:W-:Y:S01]  /*1610*/  IMAD.IADD R35, R35, 0x1, R38 ;  /* 0x0000000123237824 */ /* 0x000fe200078e0226 */
[----:B------:R-:W-:Y:S01]  /*1620*/  SEL R44, R45, R44, !P0 ;  /* 0x0000002c2d2c7207 */ /* 0x000fe20004000000 */
[----:B------:R-:W-:Y:S01]  /*1630*/  VIADD R49, R49, 0xf ;  /* 0x0000000f31317836 */ /* 0x000fe20000000000 */
[----:B------:R-:W-:Y:S01]  /*1640*/  ISETP.GE.AND P0, PT, R0, UR6, PT ;  /* 0x0000000600007c0c */ /* 0x000fe2000bf06270 */
[----:B------:R-:W-:Y:S01]  /*1650*/  VIADD R39, R39, 0x10 ;  /* 0x0000001027277836 */ /* 0x000fe20000000000 */
[----:B------:R-:W-:Y:S01]  /*1660*/  LEA R44, R44, UR4, 0x2 ;  /* 0x000000042c2c7c11 */ /* 0x000fe2000f8e10ff */
[----:B------:R-:W-:Y:S01]  /*1670*/  IMAD.IADD R16, R16, 0x1, R35 ;  /* 0x0000000110107824 */ /* 0x000fe200078e0223 */
[----:B------:R-:W-:Y:S01]  /*1680*/  SEL R49, R38, R49, !P2 ;  /* 0x0000003126317207 */ /* 0x000fe20005000000 */
[----:B------:R-:W-:Y:S01]  /*1690*/  VIADD R53, R53, 0x11 ;  /* 0x0000001135357836 */ /* 0x000fe20000000000 */
[----:B------:R-:W-:Y:S01]  /*16a0*/  SEL R39, R35, R39, !P3 ;  /* 0x0000002723277207 */ /* 0x000fe20005800000 */
[----:B------:R-:W-:Y:S01]  /*16b0*/  @!P6 IMAD.IADD R40, R19, 0x1, R16 ;  /* 0x000000011328e824 */ /* 0x000fe200078e0210 */
[----:B------:R-:W-:-:S02]  /*16c0*/  LEA R49, R49, UR4, 0x2 ;  /* 0x0000000431317c11 */ /* 0x000fc4000f8e10ff */
[----:B------:R-:W-:Y:S02]  /*16d0*/  SEL R53, R16, R53, !P5 ;  /* 0x0000003510357207 */ /* 0x000fe40006800000 */
[----:B------:R-:W-:Y:S01]  /*16e0*/  LEA R4, R39, UR4, 0x2 ;  /* 0x0000000427047c11 */ /* 0x000fe2000f8e10ff */
[----:B------:R0:W-:Y:S04]  /*16f0*/  STS [R5], R34 ;  /* 0x0000002205007388 */ /* 0x0001e80000000800 */
[----:B------:R1:W-:Y:S04]  /*1700*/  STS [R6], R33 ;  /* 0x0000002106007388 */ /* 0x0003e80000000800 */
[----:B------:R2:W-:Y:S01]  /*1710*/  STS [R7], R32 ;  /* 0x0000002007007388 */ /* 0x0005e20000000800 */
[----:B0-----:R-:W-:-:S03]  /*1720*/  LEA R5, R40, UR4, 0x2 ;  /* 0x0000000428057c11 */ /* 0x001fc6000f8e10ff */
[----:B------:R2:W-:Y:S01]  /*1730*/  STS [R8], R31 ;  /* 0x0000001f08007388 */ /* 0x0005e20000000800 */
[----:B-1----:R-:W-:-:S03]  /*1740*/  LEA R6, R53, UR4, 0x2 ;  /* 0x0000000435067c11 */ /* 0x002fc6000f8e10ff */
[----:B------:R2:W-:Y:S04]  /*1750*/  STS [R9], R30 ;  /* 0x0000001e09007388 */ /* 0x0005e80000000800 */
        /* <DEDUP_REMOVED lines=13> */
[----:B------:R2:W-:Y:S01]  /*1830*/  STS [R5], R2 ;  /* 0x0000000205007388 */ /* 0x0005e20000000800 */
[----:B------:R-:W-:Y:S06]  /*1840*/  BAR.SYNC.DEFER_BLOCKING 0x0 ;  /* 0x0000000000007b1d */ /* 0x000fec0000010000 */
[----:B------:R-:W-:Y:S05]  /*1850*/  @P0 BRA `(.L_x_578) ;  /* 0x0000000000400947 */ /* 0x000fea0003800000 */
[----:B------:R-:W-:Y:S01]  /*1860*/  UISETP.NE.AND UP0, UPT, UR7, URZ, UPT ;  /* 0x000000ff0700728c */ /* 0x000fe2000bf05270 */
[----:B--2---:R-:W-:Y:S01]  /*1870*/  CS2R R4, SRZ ;  /* 0x0000000000047805 */ /* 0x004fe2000001ff00 */
[----:B------:R-:W0:Y:S04]  /*1880*/  LDCU.64 UR12, c[0x0][0x3c0] ;  /* 0x00007800ff0c77ac */ /* 0x000e280008000a00 */
[----:B------:R-:W-:-:S13]  /*1890*/  PLOP3.LUT P0, PT, PT, PT, UP0, 0x80, 0x8 ;  /* 0x000000000008781c */ /* 0x000fda0003f0f008 */
[----:B------:R-:W-:Y:S05]  /*18a0*/  @P0 BRA `(.L_x_579) ;  /* 0x0000000000100947 */ /* 0x000fea0003800000 */
[----:B------:R-:W1:Y:S02]  /*18b0*/  LDC.64 R2, c[0x0][0x3d0] ;  /* 0x0000f400ff027b82 */ /* 0x000e640000000a00 */
[----:B-1----:R-:W2:Y:S02]  /*18c0*/  LDG.E.64 R2, desc[UR8][R2.64] ;  /* 0x0000000802027981 */ /* 0x002ea4000c1e1b00 */
[----:B--2---:R-:W-:-:S04]  /*18d0*/  IADD3 R5, P1, PT, -R2, UR10, RZ ;  /* 0x0000000a02057c10 */ /* 0x004fc8000ff3e1ff */
[----:B------:R-:W-:-:S09]  /*18e0*/  IADD3.X R4, PT, PT, ~R3, UR11, RZ, P1, !PT ;  /* 0x0000000b03047c10 */ /* 0x000fd20008ffe5ff */
.L_x_579:
[----:B------:R-:W-:-:S04]  /*18f0*/  IADD3 R6, P1, PT, R0, R5, RZ ;  /* 0x0000000500067210 */ /* 0x000fc80007f3e0ff */
[----:B------:R-:W-:Y:S01]  /*1900*/  LOP3.LUT R6, RZ, R6, RZ, 0x33, !PT ;  /* 0x00000006ff067212 */ /* 0x000fe200078e33ff */
[----:B------:R-:W-:-:S03]  /*1910*/  IMAD.X R5, RZ, RZ, R4, P1 ;  /* 0x000000ffff057224 */ /* 0x000fc600008e0604 */
[----:B0-----:R-:W-:Y:S02]  /*1920*/  IADD3 R6, P1, PT, R6, UR12, RZ ;  /* 0x0000000c06067c10 */ /* 0x001fe4000ff3e0ff */
[----:B------:R-:W-:-:S04]  /*1930*/  LOP3.LUT R5, RZ, R5, RZ, 0x33, !PT ;  /* 0x00000005ff057212 */ /* 0x000fc800078e33ff */
[----:B------:R-:W-:Y:S01]  /*1940*/  IADD3.X R5, PT, PT, R5, UR13, RZ, P1, !PT ;  /* 0x0000000d05057c10 */ /* 0x000fe20008ffe4ff */
[----:B------:R-:W-:Y:S06]  /*1950*/  BRA `(.L_x_580) ;  /* 0x0000000000247947 */ /* 0x000fec0003800000 */
.L_x_578:
[----:B------:R-:W-:Y:S01]  /*1960*/  UISETP.NE.AND UP0, UPT, UR7, URZ, UPT ;  /* 0x000000ff0700728c */ /* 0x000fe2000bf05270 */
[----:B--2---:R-:W-:Y:S01]  /*1970*/  VIADD R5, R0, -UR6 ;  /* 0x8000000600057c36 */ /* 0x004fe20008000000 */
[----:B------:R-:W-:-:S04]  /*1980*/  CS2R R2, SRZ ;  /* 0x0000000000027805 */ /* 0x000fc8000001ff00 */
[----:B------:R-:W-:-:S13]  /*1990*/  PLOP3.LUT P0, PT, PT, PT, UP0, 0x80, 0x8 ;  /* 0x000000000008781c */ /* 0x000fda0003f0f008 */
[----:B------:R-:W-:Y:S05]  /*19a0*/  @P0 BRA `(.L_x_581) ;  /* 0x0000000000080947 */ /* 0x000fea0003800000 */
[----:B------:R-:W0:Y:S02]  /*19b0*/  LDC.64 R2, c[0x0][0x3d0] ;  /* 0x0000f400ff027b82 */ /* 0x000e240000000a00 */
[----:B0-----:R-:W5:Y:S02]  /*19c0*/  LDG.E.64 R2, desc[UR8][R2.64] ;  /* 0x0000000802027981 */ /* 0x001f64000c1e1b00 */
.L_x_581:
[----:B-----5:R-:W-:-:S04]  /*19d0*/  IADD3 R6, P1, PT, R5, R2, RZ ;  /* 0x0000000205067210 */ /* 0x020fc80007f3e0ff */
[----:B------:R-:W-:-:S09]  /*19e0*/  LEA.HI.X.SX32 R5, R5, R3, 0x1, P1 ;  /* 0x0000000305057211 */ /* 0x000fd200008f0eff */
.L_x_580:
[----:B------:R-:W-:Y:S05]  /*19f0*/  BSYNC.RECONVERGENT B0 ;  /* 0x0000000000007941 */ /* 0x000fea0003800200 */
.L_x_577:
[----:B------:R-:W-:Y:S01]  /*1a00*/  LEA R2, R0, UR4, 0x2 ;  /* 0x0000000400027c11 */ /* 0x000fe2000f8e10ff */
[----:B------:R-:W0:Y:S01]  /*1a10*/  LDCU.64 UR4, c[0x0][0x390] ;  /* 0x00007200ff0477ac */ /* 0x000e220008000a00 */
[----:B------:R-:W-:Y:S03]  /*1a20*/  BSSY.RECONVERGENT B0, `(.L_x_582) ;  /* 0x0000022000007945 */ /* 0x000fe60003800200 */
[----:B------:R-:W1:Y:S01]  /*1a30*/  LDS R3, [R2] ;  /* 0x0000000002037984 */ /* 0x000e620000000800 */
[----:B0-----:R-:W-:-:S04]  /*1a40*/  LEA R4, P1, R6, UR4, 0x2 ;  /* 0x0000000406047c11 */ /* 0x001fc8000f8210ff */
[----:B------:R-:W-:Y:S01]  /*1a50*/  LEA.HI.X R5, R6, UR5, R5, 0x2, P1 ;  /* 0x0000000506057c11 */ /* 0x000fe200088f1405 */
[----:B------:R-:W-:-:S05]  /*1a60*/  VIADD R6, R0, 0x260 ;  /* 0x0000026000067836 */ /* 0x000fca0000000000 */
[----:B------:R-:W-:Y:S01]  /*1a70*/  ISETP.GE.AND P1, PT, R6, UR6, PT ;  /* 0x0000000606007c0c */ /* 0x000fe2000bf26270 */
[----:B-1----:R0:W-:-:S12]  /*1a80*/  STG.E desc[UR8][R4.64], R3 ;  /* 0x0000000304007986 */ /* 0x0021d8000c101908 */
[----:B------:R-:W-:Y:S05]  /*1a90*/  @!P1 BRA `(.L_x_583) ;  /* 0x0000000000289947 */ /* 0x000fea0003800000 */
[----:B------:R-:W-:Y:S01]  /*1aa0*/  BSSY.RECONVERGENT B1, `(.L_x_584) ;  /* 0x0000006000017945 */ /* 0x000fe20003800200 */
[----:B0-----:R-:W-:Y:S01]  /*1ab0*/  VIADD R3, R6, -UR6 ;  /* 0x8000000606037c36 */ /* 0x001fe20008000000 */
[----:B------:R-:W-:Y:S02]  /*1ac0*/  CS2R R4, SRZ ;  /* 0x0000000000047805 */ /* 0x000fe4000001ff00 */
[----:B------:R-:W-:Y:S05]  /*1ad0*/  @P0 BRA `(.L_x_585) ;  /* 0x0000000000080947 */ /* 0x000fea0003800000 */
[----:B------:R-:W0:Y:S02]  /*1ae0*/  LDC.64 R4, c[0x0][0x3d0] ;  /* 0x0000f400ff047b82 */ /* 0x000e240000000a00 */
[----:B0-----:R-:W5:Y:S02]  /*1af0*/  LDG.E.64 R4, desc[UR8][R4.64] ;  /* 0x0000000804047981 */ /* 0x001f64000c1e1b00 */
.L_x_585:
[----:B------:R-:W-:Y:S05]  /*1b00*/  BSYNC.RECONVERGENT B1 ;  /* 0x0000000000017941 */ /* 0x000fea0003800200 */
.L_x_584:
[----:B-----5:R-:W-:-:S04]  /*1b10*/  IADD3 R6, P1, PT, R3, R4, RZ ;  /* 0x0000000403067210 */ /* 0x020fc80007f3e0ff */
[----:B------:R-:W-:Y:S01]  /*1b20*/  LEA.HI.X.SX32 R5, R3, R5, 0x1, P1 ;  /* 0x0000000503057211 */ /* 0x000fe200008f0eff */
[----:B------:R-:W-:Y:S08]  /*1b30*/  BRA `(.L_x_586) ;  /* 0x0000000000407947 */ /* 0x000ff00003800000 */
.L_x_583:
[----:B------:R-:W-:Y:S01]  /*1b40*/  BSSY.RECONVERGENT B1, `(.L_x_587) ;  /* 0x0000008000017945 */ /* 0x000fe20003800200 */
[----:B0-----:R-:W-:Y:S02]  /*1b50*/  IMAD.MOV.U32 R3, RZ, RZ, RZ ;  /* 0x000000ffff037224 */ /* 0x001fe400078e00ff */
[----:B------:R-:W-:Y:S01]  /*1b60*/  IMAD.MOV.U32 R7, RZ, RZ, RZ ;  /* 0x000000ffff077224 */ /* 0x000fe200078e00ff */
[----:B------:R-:W-:Y:S06]  /*1b70*/  @P0 BRA `(.L_x_588) ;  /* 0x0000000000100947 */ /* 0x000fec0003800000 */
[----:B------:R-:W0:Y:S02]  /*1b80*/  LDC.64 R4, c[0x0][0x3d0] ;  /* 0x0000f400ff047b82 */ /* 0x000e240000000a00 */
[----:B0-----:R-:W2:Y:S02]  /*1b90*/  LDG.E.64 R4, desc[UR8][R4.64] ;  /* 0x0000000804047981 */ /* 0x001ea4000c1e1b00 */
[----:B--2---:R-:W-:-:S04]  /*1ba0*/  IADD3 R3, P1, PT, -R4, UR10, RZ ;  /* 0x0000000a04037c10 */ /* 0x004fc8000ff3e1ff */
[----:B------:R-:W-:-:S09]  /*1bb0*/  IADD3.X R7, PT, PT, ~R5, UR11, RZ, P1, !PT ;  /* 0x0000000b05077c10 */ /* 0x000fd20008ffe5ff */
.L_x_588:
[----:B------:R-:W-:Y:S05]  /*1bc0*/  BSYNC.RECONVERGENT B1 ;  /* 0x0000000000017941 */ /* 0x000fea0003800200 */
.L_x_587:
[----:B------:R-:W0:Y:S01]  /*1bd0*/  LDCU.64 UR12, c[0x0][0x3c0] ;  /* 0x00007800ff0c77ac */ /* 0x000e220008000a00 */
[----:B------:R-:W-:-:S04]  /*1be0*/  IADD3 R3, P1, PT, R6, R3, RZ ;  /* 0x0000000306037210 */ /* 0x000fc80007f3e0ff */
[----:B------:R-:W-:Y:S01]  /*1bf0*/  LOP3.LUT R3, RZ, R3, RZ, 0x33, !PT ;  /* 0x00000003ff037212 */ /* 0x000fe200078e33ff */
[----:B------:R-:W-:-:S03]  /*1c00*/  IMAD.X R4, RZ, RZ, R7, P1 ;  /* 0x000000ffff047224 */ /* 0x000fc600008e0607 */
[----:B0-----:R-:W-:Y:S02]  /*1c10*/  IADD3 R6, P1, PT, R3, UR12, RZ ;  /* 0x0000000c03067c10 */ /* 0x001fe4000ff3e0ff */
[----:B------:R-:W-:-:S04]  /*1c20*/  LOP3.LUT R3, RZ, R4, RZ, 0x33, !PT ;  /* 0x00000004ff037212 */ /* 0x000fc800078e33ff */
[----:B------:R-:W-:-:S07]  /*1c30*/  IADD3.X R5, PT, PT, R3, UR13, RZ, P1, !PT ;  /* 0x0000000d03057c10 */ /* 0x000fce0008ffe4ff */
.L_x_586:
[----:B------:R-:W-:Y:S05]  /*1c40*/  BSYNC.RECONVERGENT B0 ;  /* 0x0000000000007941 */ /* 0x000fea0003800200 */
.L_x_582:
[----:B------:R-:W0:Y:S01]  /*1c50*/  LDS R3, [R2+0x980] ;  /* 0x0009800002037984 */ /* 0x000e220000000800 */
[C---:B------:R-:W-:Y:S01]  /*1c60*/  LEA R4, P1, R6.reuse, UR4, 0x2 ;  /* 0x0000000406047c11 */ /* 0x040fe2000f8210ff */
[----:B------:R-:W-:Y:S03]  /*1c70*/  BSSY.RECONVERGENT B0, `(.L_x_589) ;  /* 0x0000020000007945 */ /* 0x000fe60003800200 */
[----:B------:R-:W-:Y:S01]  /*1c80*/  LEA.HI.X R5, R6, UR5, R5, 0x2, P1 ;  /* 0x0000000506057c11 */ /* 0x000fe200088f1405 */
[----:B------:R-:W-:-:S05]  /*1c90*/  VIADD R6, R0, 0x4c0 ;  /* 0x000004c000067836 */ /* 0x000fca0000000000 */
[----:B------:R-:W-:Y:S01]  /*1ca0*/  ISETP.GE.AND P1, PT, R6, UR6, PT ;  /* 0x0000000606007c0c */ /* 0x000fe2000bf26270 */
[----:B0-----:R0:W-:-:S12]  /*1cb0*/  STG.E desc[UR8][R4.64], R3 ;  /* 0x0000000304007986 */ /* 0x0011d8000c101908 */
[----:B------:R-:W-:Y:S05]  /*1cc0*/  @!P1 BRA `(.L_x_590) ;  /* 0x0000000000289947 */ /* 0x000fea0003800000 */
[----:B------:R-:W-:Y:S01]  /*1cd0*/  BSSY.RECONVERGENT B1, `(.L_x_591) ;  /* 0x0000006000017945 */ /* 0x000fe20003800200 */
[----:B0-----:R-:W-:Y:S01]  /*1ce0*/  VIADD R3, R6, -UR6 ;  /* 0x8000000606037c36 */ /* 0x001fe20008000000 */
[----:B------:R-:W-:Y:S02]  /*1cf0*/  CS2R R4, SRZ ;  /* 0x0000000000047805 */ /* 0x000fe4000001ff00 */
[----:B------:R-:W-:Y:S05]  /*1d00*/  @P0 BRA `(.L_x_592) ;  /* 0x0000000000080947 */ /* 0x000fea0003800000 */
[----:B------:R-:W0:Y:S02]  /*1d10*/  LDC.64 R4, c[0x0][0x3d0] ;  /* 0x0000f400ff047b82 */ /* 0x000e240000000a00 */
[----:B0-----:R-:W5:Y:S02]  /*1d20*/  LDG.E.64 R4, desc[UR8][R4.64] ;  /* 0x0000000804047981 */ /* 0x001f64000c1e1b00 */
.L_x_592:
[----:B------:R-:W-:Y:S05]  /*1d30*/  BSYNC.RECONVERGENT B1 ;  /* 0x0000000000017941 */ /* 0x000fea0003800200 */
.L_x_591:
[----:B-----5:R-:W-:-:S04]  /*1d40*/  IADD3 R6, P1, PT, R3, R4, RZ ;  /* 0x0000000403067210 */ /* 0x020fc80007f3e0ff */
[----:B------:R-:W-:Y:S01]  /*1d50*/  LEA.HI.X.SX32 R5, R3, R5, 0x1, P1 ;  /* 0x0000000503057211 */ /* 0x000fe200008f0eff */
[----:B------:R-:W-:Y:S08]  /*1d60*/  BRA `(.L_x_593) ;  /* 0x0000000000407947 */ /* 0x000ff00003800000 */
.L_x_590:
        /* <DEDUP_REMOVED lines=8> */
.L_x_595:
[----:B------:R-:W-:Y:S05]  /*1df0*/  BSYNC.RECONVERGENT B1 ;  /* 0x0000000000017941 */ /* 0x000fea0003800200 */
.L_x_594:
[----:B------:R-:W0:Y:S01]  /*1e00*/  LDCU.64 UR12, c[0x0][0x3c0] ;  /* 0x00007800ff0c77ac */ /* 0x000e220008000a00 */
[----:B------:R-:W-:-:S04]  /*1e10*/  IADD3 R3, P1, PT, R6, R3, RZ ;  /* 0x0000000306037210 */ /* 0x000fc80007f3e0ff */
[----:B------:R-:W-:Y:S01]  /*1e20*/  LOP3.LUT R3, RZ, R3, RZ, 0x33, !PT ;  /* 0x00000003ff037212 */ /* 0x000fe200078e33ff */
[----:B------:R-:W-:-:S03]  /*1e30*/  IMAD.X R4, RZ, RZ, R7, P1 ;  /* 0x000000ffff047224 */ /* 0x000fc600008e0607 */
[----:B0-----:R-:W-:Y:S02]  /*1e40*/  IADD3 R6, P1, PT, R3, UR12, RZ ;  /* 0x0000000c03067c10 */ /* 0x001fe4000ff3e0ff */
[----:B------:R-:W-:-:S04]  /*1e50*/  LOP3.LUT R3, RZ, R4, RZ, 0x33, !PT ;  /* 0x00000004ff037212 */ /* 0x000fc800078e33ff */
[----:B------:R-:W-:-:S07]  /*1e60*/  IADD3.X R5, PT, PT, R3, UR13, RZ, P1, !PT ;  /* 0x0000000d03057c10 */ /* 0x000fce0008ffe4ff */
.L_x_593:
[----:B------:R-:W-:Y:S05]  /*1e70*/  BSYNC.RECONVERGENT B0 ;  /* 0x0000000000007941 */ /* 0x000fea0003800200 */
.L_x_589:
        /* <DEDUP_REMOVED lines=14> */
.L_x_599:
[----:B------:R-:W-:Y:S05]  /*1f60*/  BSYNC.RECONVERGENT B1 ;  /* 0x0000000000017941 */ /* 0x000fea0003800200 */
.L_x_598:
[----:B-----5:R-:W-:-:S04]  /*1f70*/  IADD3 R6, P1, PT, R3, R4, RZ ;  /* 0x0000000403067210 */ /* 0x020fc80007f3e0ff */
[----:B------:R-:W-:Y:S01]  /*1f80*/  LEA.HI.X.SX32 R5, R3, R5, 0x1, P1 ;  /* 0x0000000503057211 */ /* 0x000fe200008f0eff */
[----:B------:R-:W-:Y:S08]  /*1f90*/  BRA `(.L_x_600) ;  /* 0x0000000000407947 */ /* 0x000ff00003800000 */
.L_x_597:
        /* <DEDUP_REMOVED lines=8> */
.L_x_602:
[----:B------:R-:W-:Y:S05]  /*2020*/  BSYNC.RECONVERGENT B1 ;  /* 0x0000000000017941 */ /* 0x000fea0003800200 */
.L_x_601:
[----:B------:R-:W0:Y:S01]  /*2030*/  LDCU.64 UR12, c[0x0][0x3c0] ;  /* 0x00007800ff0c77ac */ /* 0x000e220008000a00 */
[----:B------:R-:W-:-:S04]  /*2040*/  IADD3 R3, P1, PT, R6, R3, RZ ;  /* 0x0000000306037210 */ /* 0x000fc80007f3e0ff */
[----:B------:R-:W-:Y:S01]  /*2050*/  LOP3.LUT R3, RZ, R3, RZ, 0x33, !PT ;  /* 0x00000003ff037212 */ /* 0x000fe200078e33ff */
[----:B------:R-:W-:-:S03]  /*2060*/  IMAD.X R4, RZ, RZ, R7, P1 ;  /* 0x000000ffff047224 */ /* 0x000fc600008e0607 */
[----:B0-----:R-:W-:Y:S02]  /*2070*/  IADD3 R6, P1, PT, R3, UR12, RZ ;  /* 0x0000000c03067c10 */ /* 0x001fe4000ff3e0ff */
[----:B------:R-:W-:-:S04]  /*2080*/  LOP3.LUT R3, RZ, R4, RZ, 0x33, !PT ;  /* 0x00000004ff037212 */ /* 0x000fc800078e33ff */
[----:B------:R-:W-:-:S07]  /*2090*/  IADD3.X R5, PT, PT, R3, UR13, RZ, P1, !PT ;  /* 0x0000000d03057c10 */ /* 0x000fce0008ffe4ff */
.L_x_600:
[----:B------:R-:W-:Y:S05]  /*20a0*/  BSYNC.RECONVERGENT B0 ;  /* 0x0000000000007941 */ /* 0x000fea0003800200 */
.L_x_596:
        /* <DEDUP_REMOVED lines=14> */
.L_x_606:
[----:B------:R-:W-:Y:S05]  /*2190*/  BSYNC.RECONVERGENT B1 ;  /* 0x0000000000017941 */ /* 0x000fea0003800200 */
.L_x_605:
[----:B-----5:R-:W-:-:S04]  /*21a0*/  IADD3 R6, P1, PT, R3, R4, RZ ;  /* 0x0000000403067210 */ /* 0x020fc80007f3e0ff */
[----:B------:R-:W-:Y:S01]  /*21b0*/  LEA.HI.X.SX32 R5, R3, R5, 0x1, P1 ;  /* 0x0000000503057211 */ /* 0x000fe200008f0eff */
[----:B------:R-:W-:Y:S08]  /*21c0*/  BRA `(.L_x_607) ;  /* 0x0000000000407947 */ /* 0x000ff00003800000 */
.L_x_604:
        /* <DEDUP_REMOVED lines=8> */
.L_x_609:
[----:B------:R-:W-:Y:S05]  /*2250*/  BSYNC.RECONVERGENT B1 ;  /* 0x0000000000017941 */ /* 0x000fea0003800200 */
.L_x_608:
[----:B------:R-:W0:Y:S01]  /*2260*/  LDCU.64 UR12, c[0x0][0x3c0] ;  /* 0x00007800ff0c77ac */ /* 0x000e220008000a00 */
[----:B------:R-:W-:-:S04]  /*2270*/  IADD3 R3, P1, PT, R6, R3, RZ ;  /* 0x0000000306037210 */ /* 0x000fc80007f3e0ff */
[----:B------:R-:W-:Y:S01]  /*2280*/  LOP3.LUT R3, RZ, R3, RZ, 0x33, !PT ;  /* 0x00000003ff037212 */ /* 0x000fe200078e33ff */
[----:B------:R-:W-:-:S03]  /*2290*/  IMAD.X R4, RZ, RZ, R7, P1 ;  /* 0x000000ffff047224 */ /* 0x000fc600008e0607 */
[----:B0-----:R-:W-:Y:S02]  /*22a0*/  IADD3 R6, P1, PT, R3, UR12, RZ ;  /* 0x0000000c03067c10 */ /* 0x001fe4000ff3e0ff */
[----:B------:R-:W-:-:S04]  /*22b0*/  LOP3.LUT R3, RZ, R4, RZ, 0x33, !PT ;  /* 0x00000004ff037212 */ /* 0x000fc800078e33ff */
[----:B------:R-:W-:-:S07]  /*22c0*/  IADD3.X R5, PT, PT, R3, UR13, RZ, P1, !PT ;  /* 0x0000000d03057c10 */ /* 0x000fce0008ffe4ff */
.L_x_607:
[----:B------:R-:W-:Y:S05]  /*22d0*/  BSYNC.RECONVERGENT B0 ;  /* 0x0000000000007941 */ /* 0x000fea0003800200 */
.L_x_603:
        /* <DEDUP_REMOVED lines=14> */
.L_x_613:
[----:B------:R-:W-:Y:S05]  /*23c0*/  BSYNC.RECONVERGENT B1 ;  /* 0x0000000000017941 */ /* 0x000fea0003800200 */
.L_x_612:
[----:B-----5:R-:W-:-:S04]  /*23d0*/  IADD3 R6, P1, PT, R3, R4, RZ ;  /* 0x0000000403067210 */ /* 0x020fc80007f3e0ff */
[----:B------:R-:W-:Y:S01]  /*23e0*/  LEA.HI.X.SX32 R5, R3, R5, 0x1, P1 ;  /* 0x0000000503057211 */ /* 0x000fe200008f0eff */
[----:B------:R-:W-:Y:S08]  /*23f0*/  BRA `(.L_x_614) ;  /* 0x0000000000407947 */ /* 0x000ff00003800000 */
.L_x_611:
        /* <DEDUP_REMOVED lines=8> */
.L_x_616:
[----:B------:R-:W-:Y:S05]  /*2480*/  BSYNC.RECONVERGENT B1 ;  /* 0x0000000000017941 */ /* 0x000fea0003800200 */
.L_x_615:
[----:B------:R-:W0:Y:S01]  /*2490*/  LDCU.64 UR12, c[0x0][0x3c0] ;  /* 0x00007800ff0c77ac */ /* 0x000e220008000a00 */
[----:B------:R-:W-:-:S04]  /*24a0*/  IADD3 R3, P1, PT, R6, R3, RZ ;  /* 0x0000000306037210 */ /* 0x000fc80007f3e0ff */
[----:B------:R-:W-:Y:S01]  /*24b0*/  LOP3.LUT R3, RZ, R3, RZ, 0x33, !PT ;  /* 0x00000003ff037212 */ /* 0x000fe200078e33ff */
[----:B------:R-:W-:-:S03]  /*24c0*/  IMAD.X R4, RZ, RZ, R7, P1 ;  /* 0x000000ffff047224 */ /* 0x000fc600008e0607 */
[----:B0-----:R-:W-:Y:S02]  /*24d0*/  IADD3 R6, P1, PT, R3, UR12, RZ ;  /* 0x0000000c03067c10 */ /* 0x001fe4000ff3e0ff */
[----:B------:R-:W-:-:S04]  /*24e0*/  LOP3.LUT R3, RZ, R4, RZ, 0x33, !PT ;  /* 0x00000004ff037212 */ /* 0x000fc800078e33ff */
[----:B------:R-:W-:-:S07]  /*24f0*/  IADD3.X R5, PT, PT, R3, UR13, RZ, P1, !PT ;  /* 0x0000000d03057c10 */ /* 0x000fce0008ffe4ff */
.L_x_614:
[----:B------:R-:W-:Y:S05]  /*2500*/  BSYNC.RECONVERGENT B0 ;  /* 0x0000000000007941 */ /* 0x000fea0003800200 */
.L_x_610:
        /* <DEDUP_REMOVED lines=14> */
.L_x_620:
[----:B------:R-:W-:Y:S05]  /*25f0*/  BSYNC.RECONVERGENT B1 ;  /* 0x0000000000017941 */ /* 0x000fea0003800200 */
.L_x_619:
[----:B-----5:R-:W-:-:S04]  /*2600*/  IADD3 R6, P1, PT, R3, R4, RZ ;  /* 0x0000000403067210 */ /* 0x020fc80007f3e0ff */
[----:B------:R-:W-:Y:S01]  /*2610*/  LEA.HI.X.SX32 R5, R3, R5, 0x1, P1 ;  /* 0x0000000503057211 */ /* 0x000fe200008f0eff */
[----:B------:R-:W-:Y:S08]  /*2620*/  BRA `(.L_x_621) ;  /* 0x0000000000407947 */ /* 0x000ff00003800000 */
.L_x_618:
        /* <DEDUP_REMOVED lines=8> */
.L_x_623:
[----:B------:R-:W-:Y:S05]  /*26b0*/  BSYNC.RECONVERGENT B1 ;  /* 0x0000000000017941 */ /* 0x000fea0003800200 */
.L_x_622:
[----:B------:R-:W0:Y:S01]  /*26c0*/  LDCU.64 UR12, c[0x0][0x3c0] ;  /* 0x00007800ff0c77ac */ /* 0x000e220008000a00 */
[----:B------:R-:W-:-:S04]  /*26d0*/  IADD3 R3, P1, PT, R6, R3, RZ ;  /* 0x0000000306037210 */ /* 0x000fc80007f3e0ff */
[----:B------:R-:W-:Y:S01]  /*26e0*/  LOP3.LUT R3, RZ, R3, RZ, 0x33, !PT ;  /* 0x00000003ff037212 */ /* 0x000fe200078e33ff */
[----:B------:R-:W-:-:S03]  /*26f0*/  IMAD.X R4, RZ, RZ, R7, P1 ;  /* 0x000000ffff047224 */ /* 0x000fc600008e0607 */
[----:B0-----:R-:W-:Y:S02]  /*2700*/  IADD3 R6, P1, PT, R3, UR12, RZ ;  /* 0x0000000c03067c10 */ /* 0x001fe4000ff3e0ff */
[----:B------:R-:W-:-:S04]  /*2710*/  LOP3.LUT R3, RZ, R4, RZ, 0x33, !PT ;  /* 0x00000004ff037212 */ /* 0x000fc800078e33ff */
[----:B------:R-:W-:-:S07]  /*2720*/  IADD3.X R5, PT, PT, R3, UR13, RZ, P1, !PT ;  /* 0x0000000d03057c10 */ /* 0x000fce0008ffe4ff */
.L_x_621:
[----:B------:R-:W-:Y:S05]  /*2730*/  BSYNC.RECONVERGENT B0 ;  /* 0x0000000000007941 */ /* 0x000fea0003800200 */
.L_x_617:
        /* <DEDUP_REMOVED lines=14> */
.L_x_627:
[----:B------:R-:W-:Y:S05]  /*2820*/  BSYNC.RECONVERGENT B1 ;  /* 0x0000000000017941 */ /* 0x000fea0003800200 */
.L_x_626:
[----:B-----5:R-:W-:-:S04]  /*2830*/  IADD3 R6, P1, PT, R3, R4, RZ ;  /* 0x0000000403067210 */ /* 0x020fc80007f3e0ff */
[----:B------:R-:W-:Y:S01]  /*2840*/  LEA.HI.X.SX32 R5, R3, R5, 0x1, P1 ;  /* 0x0000000503057211 */ /* 0x000fe200008f0eff */
[----:B------:R-:W-:Y:S08]  /*2850*/  BRA `(.L_x_628) ;  /* 0x0000000000407947 */ /* 0x000ff00003800000 */
.L_x_625:
        /* <DEDUP_REMOVED lines=8> */
.L_x_630:
[----:B------:R-:W-:Y:S05]  /*28e0*/  BSYNC.RECONVERGENT B1 ;  /* 0x0000000000017941 */ /* 0x000fea0003800200 */
.L_x_629:
[----:B------:R-:W0:Y:S01]  /*28f0*/  LDCU.64 UR12, c[0x0][0x3c0] ;  /* 0x00007800ff0c77ac */ /* 0x000e220008000a00 */
[----:B------:R-:W-:-:S04]  /*2900*/  IADD3 R3, P1, PT, R6, R3, RZ ;  /* 0x0000000306037210 */ /* 0x000fc80007f3e0ff */
[----:B------:R-:W-:Y:S01]  /*2910*/  LOP3.LUT R3, RZ, R3, RZ, 0x33, !PT ;  /* 0x00000003ff037212 */ /* 0x000fe200078e33ff */
[----:B------:R-:W-:-:S03]  /*2920*/  IMAD.X R4, RZ, RZ, R7, P1 ;  /* 0x000000ffff047224 */ /* 0x000fc600008e0607 */
[----:B0-----:R-:W-:Y:S02]  /*2930*/  IADD3 R6, P1, PT, R3, UR12, RZ ;  /* 0x0000000c03067c10 */ /* 0x001fe4000ff3e0ff */
[----:B------:R-:W-:-:S04]  /*2940*/  LOP3.LUT R3, RZ, R4, RZ, 0x33, !PT ;  /* 0x00000004ff037212 */ /* 0x000fc800078e33ff */
[----:B------:R-:W-:-:S07]  /*2950*/  IADD3.X R5, PT, PT, R3, UR13, RZ, P1, !PT ;  /* 0x0000000d03057c10 */ /* 0x000fce0008ffe4ff */
.L_x_628:
[----:B------:R-:W-:Y:S05]  /*2960*/  BSYNC.RECONVERGENT B0 ;  /* 0x0000000000007941 */ /* 0x000fea0003800200 */
.L_x_624:
        /* <DEDUP_REMOVED lines=14> */
.L_x_634:
[----:B------:R-:W-:Y:S05]  /*2a50*/  BSYNC.RECONVERGENT B1 ;  /* 0x0000000000017941 */ /* 0x000fea0003800200 */
.L_x_633:
[----:B-----5:R-:W-:-:S04]  /*2a60*/  IADD3 R6, P1, PT, R3, R4, RZ ;  /* 0x0000000403067210 */ /* 0x020fc80007f3e0ff */
[----:B------:R-:W-:Y:S01]  /*2a70*/  LEA.HI.X.SX32 R5, R3, R5, 0x1, P1 ;  /* 0x0000000503057211 */ /* 0x000fe200008f0eff */
[----:B------:R-:W-:Y:S08]  /*2a80*/  BRA `(.L_x_635) ;  /* 0x0000000000407947 */ /* 0x000ff00003800000 */
.L_x_632:
        /* <DEDUP_REMOVED lines=8> */
.L_x_637:
[----:B------:R-:W-:Y:S05]  /*2b10*/  BSYNC.RECONVERGENT B1 ;  /* 0x0000000000017941 */ /* 0x000fea0003800200 */
.L_x_636:
[----:B------:R-:W0:Y:S01]  /*2b20*/  LDCU.64 UR12, c[0x0][0x3c0] ;  /* 0x00007800ff0c77ac */ /* 0x000e220008000a00 */
[----:B------:R-:W-:-:S04]  /*2b30*/  IADD3 R3, P1, PT, R6, R3, RZ ;  /* 0x0000000306037210 */ /* 0x000fc80007f3e0ff */
[----:B------:R-:W-:Y:S01]  /*2b40*/  LOP3.LUT R3, RZ, R3, RZ, 0x33, !PT ;  /* 0x00000003ff037212 */ /* 0x000fe200078e33ff */
[----:B------:R-:W-:-:S03]  /*2b50*/  IMAD.X R4, RZ, RZ, R7, P1 ;  /* 0x000000ffff047224 */ /* 0x000fc600008e0607 */
[----:B0-----:R-:W-:Y:S02]  /*2b60*/  IADD3 R6, P1, PT, R3, UR12, RZ ;  /* 0x0000000c03067c10 */ /* 0x001fe4000ff3e0ff */
[----:B------:R-:W-:-:S04]  /*2b70*/  LOP3.LUT R3, RZ, R4, RZ, 0x33, !PT ;  /* 0x00000004ff037212 */ /* 0x000fc800078e33ff */
[----:B------:R-:W-:-:S07]  /*2b80*/  IADD3.X R5, PT, PT, R3, UR13, RZ, P1, !PT ;  /* 0x0000000d03057c10 */ /* 0x000fce0008ffe4ff */
.L_x_635:
[----:B------:R-:W-:Y:S05]  /*2b90*/  BSYNC.RECONVERGENT B0 ;  /* 0x0000000000007941 */ /* 0x000fea0003800200 */
.L_x_631:
        /* <DEDUP_REMOVED lines=14> */
.L_x_641:
[----:B------:R-:W-:Y:S05]  /*2c80*/  BSYNC.RECONVERGENT B1 ;  /* 0x0000000000017941 */ /* 0x000fea0003800200 */
.L_x_640:
[----:B-----5:R-:W-:-:S04]  /*2c90*/  IADD3 R6, P1, PT, R3, R4, RZ ;  /* 0x0000000403067210 */ /* 0x020fc80007f3e0ff */
[----:B------:R-:W-:Y:S01]  /*2ca0*/  LEA.HI.X.SX32 R5, R3, R5, 0x1, P1 ;  /* 0x0000000503057211 */ /* 0x000fe200008f0eff */
[----:B------:R-:W-:Y:S08]  /*2cb0*/  BRA `(.L_x_642) ;  /* 0x0000000000407947 */ /* 0x000ff00003800000 */
.L_x_639:
        /* <DEDUP_REMOVED lines=8> */
.L_x_644:
[----:B------:R-:W-:Y:S05]  /*2d40*/  BSYNC.RECONVERGENT B1 ;  /* 0x0000000000017941 */ /* 0x000fea0003800200 */
.L_x_643:
[----:B------:R-:W0:Y:S01]  /*2d50*/  LDCU.64 UR12, c[0x0][0x3c0] ;  /* 0x00007800ff0c77ac */ /* 0x000e220008000a00 */
[----:B------:R-:W-:-:S04]  /*2d60*/  IADD3 R3, P1, PT, R6, R3, RZ ;  /* 0x0000000306037210 */ /* 0x000fc80007f3e0ff */
[----:B------:R-:W-:Y:S01]  /*2d70*/  LOP3.LUT R3, RZ, R3, RZ, 0x33, !PT ;  /* 0x00000003ff037212 */ /* 0x000fe200078e33ff */
[----:B------:R-:W-:-:S03]  /*2d80*/  IMAD.X R4, RZ, RZ, R7, P1 ;  /* 0x000000ffff047224 */ /* 0x000fc600008e0607 */
[----:B0-----:R-:W-:Y:S02]  /*2d90*/  IADD3 R6, P1, PT, R3, UR12, RZ ;  /* 0x0000000c03067c10 */ /* 0x001fe4000ff3e0ff */
[----:B------:R-:W-:-:S04]  /*2da0*/  LOP3.LUT R3, RZ, R4, RZ, 0x33, !PT ;  /* 0x00000004ff037212 */ /* 0x000fc800078e33ff */
[----:B------:R-:W-:-:S07]  /*2db0*/  IADD3.X R5, PT, PT, R3, UR13, RZ, P1, !PT ;  /* 0x0000000d03057c10 */ /* 0x000fce0008ffe4ff */
.L_x_642:
[----:B------:R-:W-:Y:S05]  /*2dc0*/  BSYNC.RECONVERGENT B0 ;  /* 0x0000000000007941 */ /* 0x000fea0003800200 */
.L_x_638:
        /* <DEDUP_REMOVED lines=14> */
.L_x_648:
[----:B------:R-:W-:Y:S05]  /*2eb0*/  BSYNC.RECONVERGENT B1 ;  /* 0x0000000000017941 */ /* 0x000fea0003800200 */
.L_x_647:
[----:B-----5:R-:W-:-:S04]  /*2ec0*/  IADD3 R6, P1, PT, R3, R4, RZ ;  /* 0x0000000403067210 */ /* 0x020fc80007f3e0ff */
[----:B------:R-:W-:Y:S01]  /*2ed0*/  LEA.HI.X.SX32 R5, R3, R5, 0x1, P1 ;  /* 0x0000000503057211 */ /* 0x000fe200008f0eff */
[----:B------:R-:W-:Y:S08]  /*2ee0*/  BRA `(.L_x_649) ;  /* 0x0000000000407947 */ /* 0x000ff00003800000 */
.L_x_646:
        /* <DEDUP_REMOVED lines=8> */
.L_x_651:
[----:B------:R-:W-:Y:S05]  /*2f70*/  BSYNC.RECONVERGENT B1 ;  /* 0x0000000000017941 */ /* 0x000fea0003800200 */
.L_x_650:
[----:B------:R-:W0:Y:S01]  /*2f80*/  LDCU.64 UR12, c[0x0][0x3c0] ;  /* 0x00007800ff0c77ac */ /* 0x000e220008000a00 */
[----:B------:R-:W-:-:S04]  /*2f90*/  IADD3 R3, P1, PT, R6, R3, RZ ;  /* 0x0000000306037210 */ /* 0x000fc80007f3e0ff */
[----:B------:R-:W-:Y:S01]  /*2fa0*/  LOP3.LUT R3, RZ, R3, RZ, 0x33, !PT ;  /* 0x00000003ff037212 */ /* 0x000fe200078e33ff */
[----:B------:R-:W-:-:S03]  /*2fb0*/  IMAD.X R4, RZ, RZ, R7, P1 ;  /* 0x000000ffff047224 */ /* 0x000fc600008e0607 */
[----:B0-----:R-:W-:Y:S02]  /*2fc0*/  IADD3 R6, P1, PT, R3, UR12, RZ ;  /* 0x0000000c03067c10 */ /* 0x001fe4000ff3e0ff */
[----:B------:R-:W-:-:S04]  /*2fd0*/  LOP3.LUT R3, RZ, R4, RZ, 0x33, !PT ;  /* 0x00000004ff037212 */ /* 0x000fc800078e33ff */
[----:B------:R-:W-:-:S07]  /*2fe0*/  IADD3.X R5, PT, PT, R3, UR13, RZ, P1, !PT ;  /* 0x0000000d03057c10 */ /* 0x000fce0008ffe4ff */
.L_x_649:
[----:B------:R-:W-:Y:S05]  /*2ff0*/  BSYNC.RECONVERGENT B0 ;  /* 0x0000000000007941 */ /* 0x000fea0003800200 */
.L_x_645:
        /* <DEDUP_REMOVED lines=14> */
.L_x_655:
[----:B------:R-:W-:Y:S05]  /*30e0*/  BSYNC.RECONVERGENT B1 ;  /* 0x0000000000017941 */ /* 0x000fea0003800200 */
.L_x_654:
[----:B-----5:R-:W-:-:S04]  /*30f0*/  IADD3 R6, P1, PT, R3, R4, RZ ;  /* 0x0000000403067210 */ /* 0x020fc80007f3e0ff */
[----:B------:R-:W-:Y:S01]  /*3100*/  LEA.HI.X.SX32 R5, R3, R5, 0x1, P1 ;  /* 0x0000000503057211 */ /* 0x000fe200008f0eff */
[----:B------:R-:W-:Y:S08]  /*3110*/  BRA `(.L_x_656) ;  /* 0x0000000000407947 */ /* 0x000ff00003800000 */
.L_x_653:
        /* <DEDUP_REMOVED lines=8> */
.L_x_658:
[----:B------:R-:W-:Y:S05]  /*31a0*/  BSYNC.RECONVERGENT B1 ;  /* 0x0000000000017941 */ /* 0x000fea0003800200 */
.L_x_657:
[----:B------:R-:W0:Y:S01]  /*31b0*/  LDCU.64 UR12, c[0x0][0x3c0] ;  /* 0x00007800ff0c77ac */ /* 0x000e220008000a00 */
[----:B------:R-:W-:-:S04]  /*31c0*/  IADD3 R3, P1, PT, R6, R3, RZ ;  /* 0x0000000306037210 */ /* 0x000fc80007f3e0ff */
[----:B------:R-:W-:Y:S01]  /*31d0*/  LOP3.LUT R3, RZ, R3, RZ, 0x33, !PT ;  /* 0x00000003ff037212 */ /* 0x000fe200078e33ff */
[----:B------:R-:W-:-:S03]  /*31e0*/  IMAD.X R4, RZ, RZ, R7, P1 ;  /* 0x000000ffff047224 */ /* 0x000fc600008e0607 */
[----:B0-----:R-:W-:Y:S02]  /*31f0*/  IADD3 R6, P1, PT, R3, UR12, RZ ;  /* 0x0000000c03067c10 */ /* 0x001fe4000ff3e0ff */
[----:B------:R-:W-:-:S04]  /*3200*/  LOP3.LUT R3, RZ, R4, RZ, 0x33, !PT ;  /* 0x00000004ff037212 */ /* 0x000fc800078e33ff */
[----:B------:R-:W-:-:S07]  /*3210*/  IADD3.X R5, PT, PT, R3, UR13, RZ, P1, !PT ;  /* 0x0000000d03057c10 */ /* 0x000fce0008ffe4ff */
.L_x_656:
[----:B------:R-:W-:Y:S05]  /*3220*/  BSYNC.RECONVERGENT B0 ;  /* 0x0000000000007941 */ /* 0x000fea0003800200 */
.L_x_652:
        /* <DEDUP_REMOVED lines=14> */
.L_x_662:
[----:B------:R-:W-:Y:S05]  /*3310*/  BSYNC.RECONVERGENT B1 ;  /* 0x0000000000017941 */ /* 0x000fea0003800200 */
.L_x_661:
[----:B-----5:R-:W-:-:S04]  /*3320*/  IADD3 R6, P1, PT, R3, R4, RZ ;  /* 0x0000000403067210 */ /* 0x020fc80007f3e0ff */
[----:B------:R-:W-:Y:S01]  /*3330*/  LEA.HI.X.SX32 R5, R3, R5, 0x1, P1 ;  /* 0x0000000503057211 */ /* 0x000fe200008f0eff */
[----:B------:R-:W-:Y:S08]  /*3340*/  BRA `(.L_x_663) ;  /* 0x0000000000407947 */ /* 0x000ff00003800000 */
.L_x_660:
        /* <DEDUP_REMOVED lines=8> */
.L_x_665:
[----:B------:R-:W-:Y:S05]  /*33d0*/  BSYNC.RECONVERGENT B1 ;  /* 0x0000000000017941 */ /* 0x000fea0003800200 */
.L_x_664:
[----:B------:R-:W0:Y:S01]  /*33e0*/  LDCU.64 UR12, c[0x0][0x3c0] ;  /* 0x00007800ff0c77ac */ /* 0x000e220008000a00 */
[----:B------:R-:W-:-:S04]  /*33f0*/  IADD3 R3, P1, PT, R6, R3, RZ ;  /* 0x0000000306037210 */ /* 0x000fc80007f3e0ff */
[----:B------:R-:W-:Y:S01]  /*3400*/  LOP3.LUT R3, RZ, R3, RZ, 0x33, !PT ;  /* 0x00000003ff037212 */ /* 0x000fe200078e33ff */
[----:B------:R-:W-:-:S03]  /*3410*/  IMAD.X R4, RZ, RZ, R7, P1 ;  /* 0x000000ffff047224 */ /* 0x000fc600008e0607 */
[----:B0-----:R-:W-:Y:S02]  /*3420*/  IADD3 R6, P1, PT, R3, UR12, RZ ;  /* 0x0000000c03067c10 */ /* 0x001fe4000ff3e0ff */
[----:B------:R-:W-:-:S04]  /*3430*/  LOP3.LUT R3, RZ, R4, RZ, 0x33, !PT ;  /* 0x00000004ff037212 */ /* 0x000fc800078e33ff */
[----:B------:R-:W-:-:S07]  /*3440*/  IADD3.X R5, PT, PT, R3, UR13, RZ, P1, !PT ;  /* 0x0000000d03057c10 */ /* 0x000fce0008ffe4ff */
.L_x_663:
[----:B------:R-:W-:Y:S05]  /*3450*/  BSYNC.RECONVERGENT B0 ;  /* 0x0000000000007941 */ /* 0x000fea0003800200 */
.L_x_659:
        /* <DEDUP_REMOVED lines=14> */
.L_x_669:
[----:B------:R-:W-:Y:S05]  /*3540*/  BSYNC.RECONVERGENT B1 ;  /* 0x0000000000017941 */ /* 0x000fea0003800200 */
.L_x_668:
[----:B-----5:R-:W-:-:S04]  /*3550*/  IADD3 R6, P1, PT, R3, R4, RZ ;  /* 0x0000000403067210 */ /* 0x020fc80007f3e0ff */
[----:B------:R-:W-:Y:S01]  /*3560*/  LEA.HI.X.SX32 R5, R3, R5, 0x1, P1 ;  /* 0x0000000503057211 */ /* 0x000fe200008f0eff */
[----:B------:R-:W-:Y:S08]  /*3570*/  BRA `(.L_x_670) ;  /* 0x0000000000407947 */ /* 0x000ff00003800000 */
.L_x_667:
        /* <DEDUP_REMOVED lines=8> */
.L_x_672:
[----:B------:R-:W-:Y:S05]  /*3600*/  BSYNC.RECONVERGENT B1 ;  /* 0x0000000000017941 */ /* 0x000fea0003800200 */
.L_x_671:
[----:B------:R-:W0:Y:S01]  /*3610*/  LDCU.64 UR12, c[0x0][0x3c0] ;  /* 0x00007800ff0c77ac */ /* 0x000e220008000a00 */
[----:B------:R-:W-:-:S04]  /*3620*/  IADD3 R3, P1, PT, R6, R3, RZ ;  /* 0x0000000306037210 */ /* 0x000fc80007f3e0ff */
[----:B------:R-:W-:Y:S01]  /*3630*/  LOP3.LUT R3, RZ, R3, RZ, 0x33, !PT ;  /* 0x00000003ff037212 */ /* 0x000fe200078e33ff */
[----:B------:R-:W-:-:S03]  /*3640*/  IMAD.X R4, RZ, RZ, R7, P1 ;  /* 0x000000ffff047224 */ /* 0x000fc600008e0607 */
[----:B0-----:R-:W-:Y:S02]  /*3650*/  IADD3 R6, P1, PT, R3, UR12, RZ ;  /* 0x0000000c03067c10 */ /* 0x001fe4000ff3e0ff */
[----:B------:R-:W-:-:S04]  /*3660*/  LOP3.LUT R3, RZ, R4, RZ, 0x33, !PT ;  /* 0x00000004ff037212 */ /* 0x000fc800078e33ff */
[----:B------:R-:W-:-:S07]  /*3670*/  IADD3.X R5, PT, PT, R3, UR13, RZ, P1, !PT ;  /* 0x0000000d03057c10 */ /* 0x000fce0008ffe4ff */
.L_x_670:
[----:B------:R-:W-:Y:S05]  /*3680*/  BSYNC.RECONVERGENT B0 ;  /* 0x0000000000007941 */ /* 0x000fea0003800200 */
.L_x_666:
        /* <DEDUP_REMOVED lines=14> */
.L_x_676:
[----:B------:R-:W-:Y:S05]  /*3770*/  BSYNC.RECONVERGENT B1 ;  /* 0x0000000000017941 */ /* 0x000fea0003800200 */
.L_x_675:
[----:B-----5:R-:W-:-:S04]  /*3780*/  IADD3 R6, P1, PT, R3, R4, RZ ;  /* 0x0000000403067210 */ /* 0x020fc80007f3e0ff */
[----:B------:R-:W-:Y:S01]  /*3790*/  LEA.HI.X.SX32 R5, R3, R5, 0x1, P1 ;  /* 0x0000000503057211 */ /* 0x000fe200008f0eff */
[----:B------:R-:W-:Y:S08]  /*37a0*/  BRA `(.L_x_677) ;  /* 0x0000000000407947 */ /* 0x000ff00003800000 */
.L_x_674:
        /* <DEDUP_REMOVED lines=8> */
.L_x_679:
[----:B------:R-:W-:Y:S05]  /*3830*/  BSYNC.RECONVERGENT B1 ;  /* 0x0000000000017941 */ /* 0x000fea0003800200 */
.L_x_678:
[----:B------:R-:W0:Y:S01]  /*3840*/  LDCU.64 UR12, c[0x0][0x3c0] ;  /* 0x00007800ff0c77ac */ /* 0x000e220008000a00 */
[----:B------:R-:W-:-:S04]  /*3850*/  IADD3 R3, P1, PT, R6, R3, RZ ;  /* 0x0000000306037210 */ /* 0x000fc80007f3e0ff */
[----:B------:R-:W-:Y:S01]  /*3860*/  LOP3.LUT R3, RZ, R3, RZ, 0x33, !PT ;  /* 0x00000003ff037212 */ /* 0x000fe200078e33ff */
[----:B------:R-:W-:-:S03]  /*3870*/  IMAD.X R4, RZ, RZ, R7, P1 ;  /* 0x000000ffff047224 */ /* 0x000fc600008e0607 */
[----:B0-----:R-:W-:Y:S02]  /*3880*/  IADD3 R6, P1, PT, R3, UR12, RZ ;  /* 0x0000000c03067c10 */ /* 0x001fe4000ff3e0ff */
[----:B------:R-:W-:-:S04]  /*3890*/  LOP3.LUT R3, RZ, R4, RZ, 0x33, !PT ;  /* 0x00000004ff037212 */ /* 0x000fc800078e33ff */
[----:B------:R-:W-:-:S07]  /*38a0*/  IADD3.X R5, PT, PT, R3, UR13, RZ, P1, !PT ;  /* 0x0000000d03057c10 */ /* 0x000fce0008ffe4ff */
.L_x_677:
[----:B------:R-:W-:Y:S05]  /*38b0*/  BSYNC.RECONVERGENT B0 ;  /* 0x0000000000007941 */ /* 0x000fea0003800200 */
.L_x_673:
        /* <DEDUP_REMOVED lines=14> */
.L_x_683:
[----:B------:R-:W-:Y:S05]  /*39a0*/  BSYNC.RECONVERGENT B1 ;  /* 0x0000000000017941 */ /* 0x000fea0003800200 */
.L_x_682:
[----:B-----5:R-:W-:-:S04]  /*39b0*/  IADD3 R6, P1, PT, R3, R4, RZ ;  /* 0x0000000403067210 */ /* 0x020fc80007f3e0ff */
[----:B------:R-:W-:Y:S01]  /*39c0*/  LEA.HI.X.SX32 R5, R3, R5, 0x1, P1 ;  /* 0x0000000503057211 */ /* 0x000fe200008f0eff */
[----:B------:R-:W-:Y:S08]  /*39d0*/  BRA `(.L_x_684) ;  /* 0x0000000000407947 */ /* 0x000ff00003800000 */
.L_x_681:
        /* <DEDUP_REMOVED lines=8> */
.L_x_686:
[----:B------:R-:W-:Y:S05]  /*3a60*/  BSYNC.RECONVERGENT B1 ;  /* 0x0000000000017941 */ /* 0x000fea0003800200 */
.L_x_685:
[----:B------:R-:W0:Y:S01]  /*3a70*/  LDCU.64 UR12, c[0x0][0x3c0] ;  /* 0x00007800ff0c77ac */ /* 0x000e220008000a00 */
[----:B------:R-:W-:-:S04]  /*3a80*/  IADD3 R3, P1, PT, R6, R3, RZ ;  /* 0x0000000306037210 */ /* 0x000fc80007f3e0ff */
[----:B------:R-:W-:Y:S01]  /*3a90*/  LOP3.LUT R3, RZ, R3, RZ, 0x33, !PT ;  /* 0x00000003ff037212 */ /* 0x000fe200078e33ff */
[----:B------:R-:W-:-:S03]  /*3aa0*/  IMAD.X R4, RZ, RZ, R7, P1 ;  /* 0x000000ffff047224 */ /* 0x000fc600008e0607 */
[----:B0-----:R-:W-:Y:S02]  /*3ab0*/  IADD3 R6, P1, PT, R3, UR12, RZ ;  /* 0x0000000c03067c10 */ /* 0x001fe4000ff3e0ff */
[----:B------:R-:W-:-:S04]  /*3ac0*/  LOP3.LUT R3, RZ, R4, RZ, 0x33, !PT ;  /* 0x00000004ff037212 */ /* 0x000fc800078e33ff */
[----:B------:R-:W-:-:S07]  /*3ad0*/  IADD3.X R5, PT, PT, R3, UR13, RZ, P1, !PT ;  /* 0x0000000d03057c10 */ /* 0x000fce0008ffe4ff */
.L_x_684:
[----:B------:R-:W-:Y:S05]  /*3ae0*/  BSYNC.RECONVERGENT B0 ;  /* 0x0000000000007941 */ /* 0x000fea0003800200 */
.L_x_680:
        /* <DEDUP_REMOVED lines=14> */
.L_x_690:
[----:B------:R-:W-:Y:S05]  /*3bd0*/  BSYNC.RECONVERGENT B1 ;  /* 0x0000000000017941 */ /* 0x000fea0003800200 */
.L_x_689:
[----:B-----5:R-:W-:-:S04]  /*3be0*/  IADD3 R6, P1, PT, R3, R4, RZ ;  /* 0x0000000403067210 */ /* 0x020fc80007f3e0ff */
[----:B------:R-:W-:Y:S01]  /*3bf0*/  LEA.HI.X.SX32 R5, R3, R5, 0x1, P1 ;  /* 0x0000000503057211 */ /* 0x000fe200008f0eff */
[----:B------:R-:W-:Y:S08]  /*3c00*/  BRA `(.L_x_691) ;  /* 0x0000000000407947 */ /* 0x000ff00003800000 */
.L_x_688:
        /* <DEDUP_REMOVED lines=8> */
.L_x_693:
[----:B------:R-:W-:Y:S05]  /*3c90*/  BSYNC.RECONVERGENT B1 ;  /* 0x0000000000017941 */ /* 0x000fea0003800200 */
.L_x_692:
[----:B------:R-:W0:Y:S01]  /*3ca0*/  LDCU.64 UR12, c[0x0][0x3c0] ;  /* 0x00007800ff0c77ac */ /* 0x000e220008000a00 */
[----:B------:R-:W-:-:S04]  /*3cb0*/  IADD3 R3, P1, PT, R6, R3, RZ ;  /* 0x0000000306037210 */ /* 0x000fc80007f3e0ff */
[----:B------:R-:W-:Y:S01]  /*3cc0*/  LOP3.LUT R3, RZ, R3, RZ, 0x33, !PT ;  /* 0x00000003ff037212 */ /* 0x000fe200078e33ff */
[----:B------:R-:W-:-:S03]  /*3cd0*/  IMAD.X R4, RZ, RZ, R7, P1 ;  /* 0x000000ffff047224 */ /* 0x000fc600008e0607 */
[----:B0-----:R-:W-:Y:S02]  /*3ce0*/  IADD3 R6, P1, PT, R3, UR12, RZ ;  /* 0x0000000c03067c10 */ /* 0x001fe4000ff3e0ff */
[----:B------:R-:W-:-:S04]  /*3cf0*/  LOP3.LUT R3, RZ, R4, RZ, 0x33, !PT ;  /* 0x00000004ff037212 */ /* 0x000fc800078e33ff */
[----:B------:R-:W-:-:S07]  /*3d00*/  IADD3.X R5, PT, PT, R3, UR13, RZ, P1, !PT ;  /* 0x0000000d03057c10 */ /* 0x000fce0008ffe4ff */
.L_x_691:
[----:B------:R-:W-:Y:S05]  /*3d10*/  BSYNC.RECONVERGENT B0 ;  /* 0x0000000000007941 */ /* 0x000fea0003800200 */
.L_x_687:
        /* <DEDUP_REMOVED lines=14> */
.L_x_697:
[----:B------:R-:W-:Y:S05]  /*3e00*/  BSYNC.RECONVERGENT B1 ;  /* 0x0000000000017941 */ /* 0x000fea0003800200 */
.L_x_696:
[----:B-----5:R-:W-:-:S04]  /*3e10*/  IADD3 R6, P1, PT, R3, R4, RZ ;  /* 0x0000000403067210 */ /* 0x020fc80007f3e0ff */
[----:B------:R-:W-:Y:S01]  /*3e20*/  LEA.HI.X.SX32 R5, R3, R5, 0x1, P1 ;  /* 0x0000000503057211 */ /* 0x000fe200008f0eff */
[----:B------:R-:W-:Y:S08]  /*3e30*/  BRA `(.L_x_698) ;  /* 0x0000000000407947 */ /* 0x000ff00003800000 */
.L_x_695:
        /* <DEDUP_REMOVED lines=8> */
.L_x_700:
[----:B------:R-:W-:Y:S05]  /*3ec0*/  BSYNC.RECONVERGENT B1 ;  /* 0x0000000000017941 */ /* 0x000fea0003800200 */
.L_x_699:
[----:B------:R-:W0:Y:S01]  /*3ed0*/  LDCU.64 UR12, c[0x0][0x3c0] ;  /* 0x00007800ff0c77ac */ /* 0x000e220008000a00 */
[----:B------:R-:W-:-:S04]  /*3ee0*/  IADD3 R3, P1, PT, R6, R3, RZ ;  /* 0x0000000306037210 */ /* 0x000fc80007f3e0ff */
[----:B------:R-:W-:Y:S01]  /*3ef0*/  LOP3.LUT R3, RZ, R3, RZ, 0x33, !PT ;  /* 0x00000003ff037212 */ /* 0x000fe200078e33ff */
[----:B------:R-:W-:-:S03]  /*3f00*/  IMAD.X R4, RZ, RZ, R7, P1 ;  /* 0x000000ffff047224 */ /* 0x000fc600008e0607 */
[----:B0-----:R-:W-:Y:S02]  /*3f10*/  IADD3 R6, P1, PT, R3, UR12, RZ ;  /* 0x0000000c03067c10 */ /* 0x001fe4000ff3e0ff */
[----:B------:R-:W-:-:S04]  /*3f20*/  LOP3.LUT R3, RZ, R4, RZ, 0x33, !PT ;  /* 0x00000004ff037212 */ /* 0x000fc800078e33ff */
[----:B------:R-:W-:-:S07]  /*3f30*/  IADD3.X R5, PT, PT, R3, UR13, RZ, P1, !PT ;  /* 0x0000000d03057c10 */ /* 0x000fce0008ffe4ff */
.L_x_698:
[----:B------:R-:W-:Y:S05]  /*3f40*/  BSYNC.RECONVERGENT B0 ;  /* 0x0000000000007941 */ /* 0x000fea0003800200 */
.L_x_694:
[----:B------:R-:W0:Y:S01]  /*3f50*/  LDS R3, [R2+0xa180] ;  /* 0x00a1800002037984 */ /* 0x000e220000000800 */
[----:B------:R-:W-:Y:S01]  /*3f60*/  LEA R4, P1, R6, UR4, 0x2 ;  /* 0x0000000406047c11 */ /* 0x000fe2000f8210ff */
[----:B------:R-:W-:Y:S01]  /*3f70*/  VIADD R0, R0, 0x2ac0 ;  /* 0x00002ac000007836 */ /* 0x000fe20000000000 */
[----:B------:R-:W-:Y:S02]  /*3f80*/  BSSY.RECONVERGENT B0, `(.L_x_701) ;  /* 0x000001f000007945 */ /* 0x000fe40003800200 */
[----:B------:R-:W-:Y:S02]  /*3f90*/  LEA.HI.X R5, R6, UR5, R5, 0x2, P1 ;  /* 0x0000000506057c11 */ /* 0x000fe400088f1405 */
[----:B------:R-:W-:-:S03]  /*3fa0*/  ISETP.GE.AND P1, PT, R0, UR6, PT ;  /* 0x0000000600007c0c */ /* 0x000fc6000bf26270 */
[----:B0-----:R0:W-:Y:S10]  /*3fb0*/  STG.E desc[UR8][R4.64], R3 ;  /* 0x0000000304007986 */ /* 0x0011f4000c101908 */
[----:B------:R-:W-:Y:S05]  /*3fc0*/  @!P1 BRA `(.L_x_702) ;  /* 0x0000000000289947 */ /* 0x000fea0003800000 */
[----:B------:R-:W-:Y:S01]  /*3fd0*/  BSSY.RECONVERGENT B1, `(.L_x_703) ;  /* 0x0000006000017945 */ /* 0x000fe20003800200 */
[----:B0-----:R-:W-:Y:S01]  /*3fe0*/  VIADD R3, R0, -UR6 ;  /* 0x8000000600037c36 */ /* 0x001fe20008000000 */
[----:B------:R-:W-:Y:S02]  /*3ff0*/  CS2R R4, SRZ ;  /* 0x0000000000047805 */ /* 0x000fe4000001ff00 */
[----:B------:R-:W-:Y:S05]  /*4000*/  @P0 BRA `(.L_x_704) ;  /* 0x0000000000080947 */ /* 0x000fea0003800000 */
[----:B------:R-:W0:Y:S02]  /*4010*/  LDC.64 R4, c[0x0][0x3d0] ;  /* 0x0000f400ff047b82 */ /* 0x000e240000000a00 */
[----:B0-----:R-:W5:Y:S02]  /*4020*/  LDG.E.64 R4, desc[UR8][R4.64] ;  /* 0x0000000804047981 */ /* 0x001f64000c1e1b00 */
.L_x_704:
[----:B------:R-:W-:Y:S05]  /*4030*/  BSYNC.RECONVERGENT B1 ;  /* 0x0000000000017941 */ /* 0x000fea0003800200 */
.L_x_703:
[----:B-----5:R-:W-:-:S04]  /*4040*/  IADD3 R6, P0, PT, R3, R4, RZ ;  /* 0x0000000403067210 */ /* 0x020fc80007f1e0ff */
[----:B------:R-:W-:Y:S01]  /*4050*/  LEA.HI.X.SX32 R5, R3, R5, 0x1, P0 ;  /* 0x0000000503057211 */ /* 0x000fe200000f0eff */
[----:B------:R-:W-:Y:S08]  /*4060*/  BRA `(.L_x_705) ;  /* 0x0000000000407947 */ /* 0x000ff00003800000 */
.L_x_702:
        /* <DEDUP_REMOVED lines=8> */
.L_x_707:
[----:B------:R-:W-:Y:S05]  /*40f0*/  BSYNC.RECONVERGENT B1 ;  /* 0x0000000000017941 */ /* 0x000fea0003800200 */
.L_x_706:
[----:B------:R-:W0:Y:S01]  /*4100*/  LDCU.64 UR12, c[0x0][0x3c0] ;  /* 0x00007800ff0c77ac */ /* 0x000e220008000a00 */
[----:B------:R-:W-:-:S04]  /*4110*/  IADD3 R0, P0, PT, R0, R3, RZ ;  /* 0x0000000300007210 */ /* 0x000fc80007f1e0ff */
[----:B------:R-:W-:Y:S01]  /*4120*/  LOP3.LUT R0, RZ, R0, RZ, 0x33, !PT ;  /* 0x00000000ff007212 */ /* 0x000fe200078e33ff */
[----:B------:R-:W-:-:S03]  /*4130*/  IMAD.X R3, RZ, RZ, R6, P0 ;  /* 0x000000ffff037224 */ /* 0x000fc600000e0606 */
[----:B0-----:R-:W-:Y:S02]  /*4140*/  IADD3 R6, P0, PT, R0, UR12, RZ ;  /* 0x0000000c00067c10 */ /* 0x001fe4000ff1e0ff */
[----:B------:R-:W-:-:S04]  /*4150*/  LOP3.LUT R0, RZ, R3, RZ, 0x33, !PT ;  /* 0x00000003ff007212 */ /* 0x000fc800078e33ff */
[----:B------:R-:W-:-:S07]  /*4160*/  IADD3.X R5, PT, PT, R0, UR13, RZ, P0, !PT ;  /* 0x0000000d00057c10 */ /* 0x000fce00087fe4ff */
.L_x_705:
[----:B------:R-:W-:Y:S05]  /*4170*/  BSYNC.RECONVERGENT B0 ;  /* 0x0000000000007941 */ /* 0x000fea0003800200 */
.L_x_701:
[----:B------:R-:W0:Y:S01]  /*4180*/  LDS R3, [R2+0xab00] ;  /* 0x00ab000002037984 */ /* 0x000e220000000800 */
[----:B------:R-:W-:-:S04]  /*4190*/  LEA R4, P0, R6, UR4, 0x2 ;  /* 0x0000000406047c11 */ /* 0x000fc8000f8010ff */
[----:B------:R-:W-:-:S05]  /*41a0*/  LEA.HI.X R5, R6, UR5, R5, 0x2, P0 ;  /* 0x0000000506057c11 */ /* 0x000fca00080f1405 */
[----:B0-----:R-:W-:Y:S01]  /*41b0*/  STG.E desc[UR8][R4.64], R3 ;  /* 0x0000000304007986 */ /* 0x001fe2000c101908 */
[----:B------:R-:W-:Y:S05]  /*41c0*/  EXIT ;  /* 0x000000000000794d */ /* 0x000fea0003800000 */
.L_x_576:
[----:B------:R-:W0:Y:S01]  /*41d0*/  S2R R0, SR_TID.X ;  /* 0x0000000000007919 */ /* 0x000e220000002100 */
[----:B------:R-:W1:Y:S01]  /*41e0*/  LDC.64 R2, c[0x0][0x3c8] ;  /* 0x0000f200ff027b82 */ /* 0x000e620000000a00 */
[----:B------:R-:W2:Y:S01]  /*41f0*/  LDCU.U8 UR4, c[0x0][0x3b8] ;  /* 0x00007700ff0477ac */ /* 0x000ea20008000000 */
[----:B------:R-:W3:Y:S01]  /*4200*/  LDCU.64 UR6, c[0x0][0x380] ;  /* 0x00007000ff0677ac */ /* 0x000ee20008000a00 */
[----:B--2---:R-:W-:Y:S01]  /*4210*/  ISETP.NE.AND P0, PT, RZ, UR4, PT ;  /* 0x00000004ff007c0c */ /* 0x004fe2000bf05270 */
[----:B------:R-:W-:-:S03]  /*4220*/  USHF.R.S32.HI UR4, URZ, 0x1f, UR5 ;  /* 0x0000001fff047899 */ /* 0x000fc60008011405 */
[----:B-1----:R-:W-:Y:S02]  /*4230*/  SEL R2, R2, RZ, !P0 ;  /* 0x000000ff02027207 */ /* 0x002fe40004000000 */
[----:B------:R-:W-:Y:S02]  /*4240*/  SEL R3, R3, RZ, !P0 ;  /* 0x000000ff03037207 */ /* 0x000fe40004000000 */
[C---:B0-----:R-:W-:Y:S02]  /*4250*/  LOP3.LUT R4, R0.reuse, 0x1f, RZ, 0xc0, !PT ;  /* 0x0000001f00047812 */ /* 0x041fe400078ec0ff */
[----:B------:R-:W-:-:S05]  /*4260*/  LOP3.LUT R5, R0, 0x3e0, RZ, 0xc0, !PT ;  /* 0x000003e000057812 */ /* 0x000fca00078ec0ff */
[----:B------:R-:W-:-:S05]  /*4270*/  IMAD R5, R5, 0x13, R4 ;  /* 0x0000001305057824 */ /* 0x000fca00078e0204 */
[----:B------:R-:W-:-:S04]  /*4280*/  IADD3 R4, P1, P2, R5, UR5, R2 ;  /* 0x0000000505047c10 */ /* 0x000fc8000fa3e002 */
[----:B------:R-:W-:Y:S02]  /*4290*/  IADD3.X R3, PT, PT, RZ, UR4, R3, P1, P2 ;  /* 0x00000004ff037c10 */ /* 0x000fe40008fe4403 */
        /* <DEDUP_REMOVED lines=25> */
[----:B0-----:R-:W-:-:S02]  /*4430*/  ULEA UR4, UR6, UR4, 0x18 ;  /* 0x0000000406047291 */ /* 0x001fc4000f8ec0ff */
[----:B-1----:R-:W-:Y:S01]  /*4440*/  IMAD R23, R68, 0x260, R67 ;  /* 0x0000026044177824 */ /* 0x002fe200078e0243 */
[C---:B------:R-:W-:Y:S02]  /*4450*/  ISETP.NE.AND P1, PT, R67.reuse, 0x1f, PT ;  /* 0x0000001f4300780c */ /* 0x040fe40003f25270 */
[----:B------:R-:W-:Y:S02]  /*4460*/  ISETP.NE.AND P2, PT, R67, RZ, PT ;  /* 0x000000ff4300720c */ /* 0x000fe40003f45270 */
[----:B------:R-:W-:-:S05]  /*4470*/  LEA R23, R23, UR4, 0x2 ;  /* 0x0000000417177c11 */ /* 0x000fca000f8e10ff */
[----:B------:R-:W-:-:S04]  /*4480*/  IMAD R24, R67, 0x48, R23 ;  /* 0x0000004843187824 */ /* 0x000fc800078e0217 */
[----:B------:R-:W-:Y:S01]  /*4490*/  @!P1 LEA R71, R68, UR4, 0x2 ;  /* 0x0000000444479c11 */ /* 0x000fe2000f8e10ff */
[----:B--2---:R-:W-:Y:S04]  /*44a0*/  STS [R23], R4 ;  /* 0x0000000417007388 */ /* 0x004fe80000000800 */
[----:B---3--:R-:W-:Y:S04]  /*44b0*/  STS [R23+0x80], R5 ;  /* 0x0000800517007388 */ /* 0x008fe80000000800 */
[----:B----4-:R-:W-:Y:S04]  /*44c0*/  STS [R23+0x100], R6 ;  /* 0x0001000617007388 */ /* 0x010fe80000000800 */
        /* <DEDUP_REMOVED lines=35> */
[C---:B---3--:R-:W-:Y:S01]  /*4700*/  LOP3.LUT R15, R63.reuse, 0x1, RZ, 0xc, !PT ;  /* 0x000000013f0f7812 */ /* 0x048fe200078e0cff */
[----:B------:R-:W-:Y:S01]  /*4710*/  IMAD.IADD R16, R12, 0x1, R13 ;  /* 0x000000010c107824 */ /* 0x000fe200078e020d */
[----:B------:R-:W-:Y:S01]  /*4720*/  LOP3.LUT R80, R63, 0x1, RZ, 0xc0, !PT ;  /* 0x000000013f507812 */ /* 0x000fe200078ec0ff */
[----:B------:R-:W3:Y:S01]  /*4730*/  LDS R17, [R24+0x38] ;  /* 0x0000380018117984 */ /* 0x000ee20000000800 */
[C---:B----4-:R-:W-:Y:S01]  /*4740*/  LOP3.LUT R18, R2.reuse, 0x1, RZ, 0xc, !PT ;  /* 0x0000000102127812 */ /* 0x050fe200078e0cff */
[----:B------:R-:W-:Y:S01]  /*4750*/  IMAD.IADD R19, R15, 0x1, R16 ;  /* 0x000000010f137824 */ /* 0x000fe200078e0210 */
[----:B------:R-:W-:Y:S01]  /*4760*/  LOP3.LUT R79, R2, 0x1, RZ, 0xc0, !PT ;  /* 0x00000001024f7812 */ /* 0x000fe200078ec0ff */
[----:B------:R-:W4:Y:S01]  /*4770*/  LDS R32, [R24+0x3c] ;  /* 0x00003c0018207984 */ /* 0x000f220000000800 */
[----:B-----5:R-:W-:Y:S01]  /*4780*/  LOP3.LUT R33, R3, 0x1, RZ, 0xc, !PT ;  /* 0x0000000103217812 */ /* 0x020fe200078e0cff */
[----:B------:R-:W-:-:S02]  /*4790*/  IMAD.IADD R34, R18, 0x1, R19 ;  /* 0x0000000112227824 */ /* 0x000fc400078e0213 */
[----:B------:R-:W5:Y:S01]  /*47a0*/  LDS R35, [R24+0x40] ;  /* 0x0000400018237984 */ /* 0x000f620000000800 */
[----:B------:R-:W-:Y:S01]  /*47b0*/  LOP3.LUT R36, R4, 0x1, RZ, 0xc, !PT ;  /* 0x0000000104247812 */ /* 0x000fe200078e0cff */
[----:B------:R-:W-:Y:S02]  /*47c0*/  IMAD.IADD R37, R33, 0x1, R34 ;  /* 0x0000000121257824 */ /* 0x000fe400078e0222 */
[----:B------:R-:W5:Y:S01]  /*47d0*/  LDS R38, [R24+0x44] ;  /* 0x0000440018267984 */ /* 0x000f620000000800 */
[----:B------:R-:W-:Y:S01]  /*47e0*/  LOP3.LUT R39, R5, 0x1, RZ, 0xc, !PT ;  /* 0x0000000105277812 */ /* 0x000fe200078e0cff */
[----:B------:R-:W-:Y:S02]  /*47f0*/  IMAD.IADD R40, R36, 0x1, R37 ;  /* 0x0000000124287824 */ /* 0x000fe400078e0225 */
        /* <DEDUP_REMOVED lines=13> */
[----:B------:R-:W-:Y:S02]  /*48d0*/  LOP3.LUT R72, R14, 0x1, RZ, 0xc0, !PT ;  /* 0x000000010e487812 */ /* 0x000fe400078ec0ff */
[C---:B---3--:R-:W-:Y:S01]  /*48e0*/  LOP3.LUT R54, R17.reuse, 0x1, RZ, 0xc, !PT ;  /* 0x0000000111367812 */ /* 0x048fe200078e0cff */
[----:B------:R-:W-:Y:S01]  /*48f0*/  IMAD.IADD R55, R52, 0x1, R53 ;  /* 0x0000000134377824 */ /* 0x000fe200078e0235 */
[----:B------:R-:W-:Y:S02]  /*4900*/  LOP3.LUT R73, R17, 0x1, RZ, 0xc0, !PT ;  /* 0x0000000111497812 */ /* 0x000fe400078ec0ff */
[----:B----4-:R-:W-:Y:S01]  /*4910*/  LOP3.LUT R56, R32, 0x1, RZ, 0xc, !PT ;  /* 0x0000000120387812 */ /* 0x010fe200078e0cff */
[----:B------:R-:W-:Y:S01]  /*4920*/  IMAD.IADD R57, R54, 0x1, R55 ;  /* 0x0000000136397824 */ /* 0x000fe200078e0237 */
[----:B------:R-:W-:Y:S02]  /*4930*/  LOP3.LUT R74, R32, 0x1, RZ, 0xc0, !PT ;  /* 0x00000001204a7812 */ /* 0x000fe400078ec0ff */
[C---:B-----5:R-:W-:Y:S01]  /*4940*/  LOP3.LUT R58, R35.reuse, 0x1, RZ, 0xc, !PT ;  /* 0x00000001233a7812 */ /* 0x060fe200078e0cff */
[----:B------:R-:W-:Y:S01]  /*4950*/  IMAD.IADD R59, R56, 0x1, R57 ;  /* 0x00000001383b7824 */ /* 0x000fe200078e0239 */
[----:B------:R-:W-:-:S02]  /*4960*/  LOP3.LUT R75, R35, 0x1, RZ, 0xc0, !PT ;  /* 0x00000001234b7812 */ /* 0x000fc400078ec0ff */
[----:B------:R-:W-:Y:S01]  /*4970*/  LOP3.LUT R60, R38, 0x1, RZ, 0xc, !PT ;  /* 0x00000001263c7812 */ /* 0x000fe200078e0cff */
[----:B------:R-:W-:Y:S01]  /*4980*/  IMAD.IADD R61, R58, 0x1, R59 ;  /* 0x000000013a3d7824 */ /* 0x000fe200078e023b */
[----:B------:R-:W-:Y:S02]  /*4990*/  LOP3.LUT R76, R38, 0x1, RZ, 0xc0, !PT ;  /* 0x00000001264c7812 */ /* 0x000fe400078ec0ff */
[C---:B------:R-:W-:Y:S01]  /*49a0*/  LOP3.LUT R69, R41.reuse, 0x1, RZ, 0xc, !PT ;  /* 0x0000000129457812 */ /* 0x040fe200078e0cff */
[----:B------:R-:W-:Y:S01]  /*49b0*/  IMAD.IADD R62, R60, 0x1, R61 ;  /* 0x000000013c3e7824 */ /* 0x000fe200078e023d */
[----:B------:R-:W-:-:S03]  /*49c0*/  LOP3.LUT R77, R41, 0x1, RZ, 0xc0, !PT ;  /* 0x00000001294d7812 */ /* 0x000fc600078ec0ff */
        /* <DEDUP_REMOVED lines=12> */
[----:B------:R-:W-:-:S04]  /*4a90*/  ISETP.NE.AND P0, PT, R68, 0x2, PT ;  /* 0x000000024400780c */ /* 0x000fc80003f05270 */
[----:B------:R-:W-:Y:S01]  /*4aa0*/  @!P1 STS [R71], R70 ;  /* 0x0000004647009388 */ /* 0x000fe20000000800 */
        /* <DEDUP_REMOVED lines=33> */
[----:B------:R-:W-:-:S04]  /*4cc0*/  ISETP.NE.AND P0, PT, R68, 0xa, PT ;  /* 0x0000000a4400780c */ /* 0x000fc80003f05270 */
[----:B------:R-:W-:Y:S01]  /*4cd0*/  SEL R71, R25, R71, !P0 ;  /* 0x0000004719477207 */ /* 0x000fe20004000000 */
[----:B------:R-:W-:Y:S01]  /*4ce0*/  IMAD.IADD R25, R70, 0x1, -R69 ;  /* 0x0000000146197824 */ /* 0x000fe200078e0a45 */
[----:B------:R-:W-:Y:S02]  /*4cf0*/  ISETP.NE.AND P0, PT, R68, 0xb, PT ;  /* 0x0000000b4400780c */ /* 0x000fe40003f05270 */
[----:B------:R-:W-:Y:S02]  /*4d00*/  LOP3.LUT R69, R8, 0x1, RZ, 0xc0, !PT ;  /* 0x0000000108457812 */ /* 0x000fe400078ec0ff */
[----:B------:R-:W-:Y:S02]  /*4d10*/  SEL R71, R26, R71, !P0 ;  /* 0x000000471a477207 */ /* 0x000fe40004000000 */
[----:B------:R-:W-:Y:S01]  /*4d20*/  ISETP.NE.AND P0, PT, R68, 0xc, PT ;  /* 0x0000000c4400780c */ /* 0x000fe20003f05270 */
[----:B0-----:R-:W-:Y:S01]  /*4d30*/  IMAD.IADD R28, R27, 0x1, R28 ;  /* 0x000000011b1c7824 */ /* 0x001fe200078e021c */
[----:B------:R-:W-:-:S02]  /*4d40*/  LOP3.LUT R70, R9, 0x1, RZ, 0xc0, !PT ;  /* 0x0000000109467812 */ /* 0x000fc400078ec0ff */
[----:B------:R-:W-:Y:S01]  /*4d50*/  SEL R71, R27, R71, !P0 ;  /* 0x000000471b477207 */ /* 0x000fe20004000000 */
[----:B------:R-:W-:Y:S01]  /*4d60*/  IMAD.IADD R29, R29, 0x1, R28 ;  /* 0x000000011d1d7824 */ /* 0x000fe200078e021c */
[----:B------:R-:W-:-:S03]  /*4d70*/  ISETP.NE.AND P0, PT, R68, 0xd, PT ;  /* 0x0000000d4400780c */ /* 0x000fc60003f05270 */
[----:B------:R-:W-:Y:S01]  /*4d80*/  IMAD.IADD R30, R30, 0x1, R29 ;  /* 0x000000011e1e7824 */ /* 0x000fe200078e021d */
[----:B------:R-:W-:Y:S02]  /*4d90*/  SEL R71, R28, R71, !P0 ;  /* 0x000000471c477207 */ /* 0x000fe40004000000 */
[C---:B------:R-:W-:Y:S01]  /*4da0*/  ISETP.NE.AND P0, PT, R68.reuse, 0xe, PT ;  /* 0x0000000e4400780c */ /* 0x040fe20003f05270 */
[----:B------:R-:W-:Y:S01]  /*4db0*/  IMAD.IADD R31, R31, 0x1, R30 ;  /* 0x000000011f1f7824 */ /* 0x000fe200078e021e */
[----:B------:R-:W-:Y:S02]  /*4dc0*/  LOP3.LUT R28, R3, 0x1, RZ, 0xc0, !PT ;  /* 0x00000001031c7812 */ /* 0x000fe400078ec0ff */
[----:B------:R-:W-:Y:S02]  /*4dd0*/  SEL R71, R29, R71, !P0 ;  /* 0x000000471d477207 */ /* 0x000fe40004000000 */
[----:B------:R-:W-:Y:S01]  /*4de0*/  ISETP.NE.AND P0, PT, R68, 0xf, PT ;  /* 0x0000000f4400780c */ /* 0x000fe20003f05270 */
[----:B-1----:R-:W-:Y:S01]  /*4df0*/  IMAD.IADD R20, R31, 0x1, R20 ;  /* 0x000000011f147824 */ /* 0x002fe200078e0214 */
[----:B------:R-:W-:-:S02]  /*4e00*/  LOP3.LUT R29, R4, 0x1, RZ, 0xc0, !PT ;  /* 0x00000001041d7812 */ /* 0x000fc400078ec0ff */
[----:B------:R-:W-:Y:S01]  /*4e10*/  SEL R71, R30, R71, !P0 ;  /* 0x000000471e477207 */ /* 0x000fe20004000000 */
[----:B------:R-:W-:Y:S01]  /*4e20*/  IMAD.IADD R21, R21, 0x1, R20 ;  /* 0x0000000115157824 */ /* 0x000fe200078e0214 */
[----:B------:R-:W-:Y:S02]  /*4e30*/  ISETP.NE.AND P0, PT, R68, 0x10, PT ;  /* 0x000000104400780c */ /* 0x000fe40003f05270 */
[----:B------:R-:W-:Y:S01]  /*4e40*/  LOP3.LUT R30, R5, 0x1, RZ, 0xc0, !PT ;  /* 0x00000001051e7812 */ /* 0x000fe200078ec0ff */
[----:B------:R-:W-:Y:S01]  /*4e50*/  IMAD.IADD R23, R22, 0x1, R21 ;  /* 0x0000000116177824 */ /* 0x000fe200078e0215 */
[----:B------:R-:W-:Y:S02]  /*4e60*/  SEL R71, R31, R71, !P0 ;  /* 0x000000471f477207 */ /* 0x000fe40004000000 */
[----:B------:R-:W-:Y:S02]  /*4e70*/  ISETP.NE.AND P0, PT, R68, 0x12, PT ;  /* 0x000000124400780c */ /* 0x000fe40003f05270 */
[----:B------:R-:W-:-:S02]  /*4e80*/  SEL R71, R20, R71, !P1 ;  /* 0x0000004714477207 */ /* 0x000fc40004800000 */
[----:B------:R-:W-:Y:S02]  /*4e90*/  SEL R20, R25, RZ, P2 ;  /* 0x000000ff19147207 */ /* 0x000fe40001000000 */
[----:B------:R-:W-:Y:S02]  /*4ea0*/  SEL R71, R21, R71, !P0 ;  /* 0x0000004715477207 */ /* 0x000fe40004000000 */
[C---:B------:R-:W-:Y:S02]  /*4eb0*/  ISETP.GT.U32.AND P0, PT, R0.reuse, 0x1f, PT ;  /* 0x0000001f0000780c */ /* 0x040fe40003f04070 */
[----:B------:R-:W-:Y:S01]  /*4ec0*/  ISETP.GE.U32.AND P1, PT, R0, 0x20, PT ;  /* 0x000000200000780c */ /* 0x000fe20003f26070 */
[----:B------:R-:W-:Y:S01]  /*4ed0*/  IMAD.IADD R20, R71, 0x1, R20 ;  /* 0x0000000147147824 */ /* 0x000fe200078e0214 */
[----:B------:R-:W-:Y:S02]  /*4ee0*/  LOP3.LUT R31, R6, 0x1, RZ, 0xc0, !PT ;  /* 0x00000001061f7812 */ /* 0x000fe400078ec0ff */
[----:B------:R-:W-:-:S02]  /*4ef0*/  LOP3.LUT R68, R7, 0x1, RZ, 0xc0, !PT ;  /* 0x0000000107447812 */ /* 0x000fc400078ec0ff */
[----:B------:R-:W-:Y:S02]  /*4f00*/  LOP3.LUT R71, R11, 0x1, RZ, 0xc0, !PT ;  /* 0x000000010b477812 */ /* 0x000fe400078ec0ff */
[----:B------:R-:W-:-:S03]  /*4f10*/  SEL R78, R25, R20, !P1 ;  /* 0x00000014194e7207 */ /* 0x000fc60004800000 */
[----:B------:R-:W-:Y:S05]  /*4f20*/  @P0 BRA `(.L_x_708) ;  /* 0x0000000800a80947 */ /* 0x000fea0003800000 */
        /* <DEDUP_REMOVED lines=15> */
.L_x_1137:
[----:B------:R-:W-:Y:S05]  /*5020*/  @!P0 BRA `(.L_x_710) ;  /* 0x0000000000748947 */ /* 0x000fea0003800000 */
[----:B------:R-:W-:-:S07]  /*5030*/  IMAD.MOV.U32 R26, RZ, RZ, 0x3ae ;  /* 0x000003aeff1a7424 */ /* 0x000fce00078e00ff */
.L_x_712:
[----:B------:R-:W-:Y:S02]  /*5040*/  VIADD R27, R26, 0x1 ;  /* 0x000000011a1b7836 */ /* 0x000fe40000000000 */
[----:B------:R-:W-:Y:S02]  /*5050*/  IMAD R84, R84, 0x41a7, RZ ;  /* 0x000041a754547824 */ /* 0x000fe400078e02ff */
[----:B------:R-:W0:Y:S01]  /*5060*/  I2F.U32.RP R22, R27 ;  /* 0x0000001b00167306 */ /* 0x000e220000209000 */
[----:B------:R-:W-:Y:S01]  /*5070*/  IMAD.MOV R83, RZ, RZ, -R27 ;  /* 0x000000ffff537224 */ /* 0x000fe200078e0a1b */
[----:B------:R-:W-:Y:S02]  /*5080*/  ISETP.NE.U32.AND P2, PT, R27, RZ, PT ;  /* 0x000000ff1b00720c */ /* 0x000fe40003f45070 */
[----:B------:R-:W-:-:S04]  /*5090*/  LOP3.LUT R84, R84, 0x7fffffff, RZ, 0xc0, !PT ;  /* 0x7fffffff54547812 */ /* 0x000fc800078ec0ff */
        /* <DEDUP_REMOVED lines=13> */
[----:B------:R-:W-:-:S04]  /*5170*/  @!P2 LOP3.LUT R22, RZ, R27, RZ, 0x33, !PT ;  /* 0x0000001bff16a212 */ /* 0x000fc800078e33ff */
[----:B------:R-:W-:Y:S05]  /*5180*/  NANOSLEEP R22 ;  /* 0x000000160000735d */ /* 0x000fea0003800000 */
[----:B------:R-:W2:Y:S01]  /*5190*/  LD.E.64.STRONG.GPU R20, desc[UR8][R24.64+0x100] ;  /* 0x0001000818147980 */ /* 0x000ea2000c10fb00 */
[----:B------:R-:W-:Y:S01]  /*51a0*/  UMOV UR6, 0xffffffff ;  /* 0xffffffff00067882 */ /* 0x000fe20000000000 */
[----:B------:R-:W-:Y:S02]  /*51b0*/  SHF.R.U32.HI R26, RZ, 0x1, R26 ;  /* 0x00000001ff1a7819 */ /* 0x000fe4000001161a */
[----:B--2---:R-:W-:Y:S01]  /*51c0*/  ISETP.NE.AND P0, PT, R20, 0x63, PT ;  /* 0x000000631400780c */ /* 0x004fe20003f05270 */
[----:B------:R-:W-:-:S12]  /*51d0*/  BRA.DIV UR6, `(.L_x_711) ;  /* 0x000000da06ac7947 */ /* 0x000fd8000b800000 */
[----:B------:R-:W-:-:S13]  /*51e0*/  VOTE.ANY P0, !P0 ;  /* 0x0000000000ff7806 */ /* 0x000fda0004000100 */
.L_x_1140:
[----:B------:R-:W-:Y:S05]  /*51f0*/  @P0 BRA `(.L_x_712) ;  /* 0xfffffffc00900947 */ /* 0x000fea000383ffff */
.L_x_710:
[----:B------:R-:W-:Y:S01]  /*5200*/  UMOV UR6, 0xffffffff ;  /* 0xffffffff00067882 */ /* 0x000fe20000000000 */
[----:B------:R-:W-:Y:S02]  /*5210*/  ISETP.NE.AND P2, PT, R20, 0x65, PT ;  /* 0x000000651400780c */ /* 0x000fe40003f45270 */
[----:B------:R-:W-:Y:S11]  /*5220*/  BRA.DIV UR6, `(.L_x_713) ;  /* 0x000000da06b87947 */ /* 0x000ff6000b800000 */
[----:B------:R-:W0:Y:S01]  /*5230*/  S2R R82, SR_GEMASK ;  /* 0x0000000000527919 */ /* 0x000e220000003c00 */
[----:B------:R-:W-:Y:S01]  /*5240*/  VOTE.ANY R22, PT, !P2 ;  /* 0x0000000000167806 */ /* 0x000fe200050e0100 */
[C---:B------:R-:W-:Y:S02]  /*5250*/  VIADD R87, R67.reuse, 0x2 ;  /* 0x0000000243577836 */ /* 0x040fe40000000000 */
        /* <DEDUP_REMOVED lines=10> */
[----:B------:R-:W-:Y:S02]  /*5300*/  ISETP.GT.AND P2, PT, R88, R86, PT ;  /* 0x000000565800720c */ /* 0x000fe40003f44270 */
[----:B0-----:R-:W-:Y:S02]  /*5310*/  IADD3 R92, P3, PT, R24, 0x100, RZ ;  /* 0x00000100185c7810 */ /* 0x001fe40007f7e0ff */
[----:B-1----:R-:W-:-:S02]  /*5320*/  SEL R26, R26, RZ, !P0 ;  /* 0x000000ff1a1a7207 */ /* 0x002fc40004000000 */
        /* <DEDUP_REMOVED lines=19> */
.L_x_1149:
[----:B------:R-:W-:Y:S05]  /*5460*/  @!P0 BRA `(.L_x_714) ;  /* 0x00000004001c8947 */ /* 0x000fea0003800000 */
[----:B------:R-:W-:-:S07]  /*5470*/  IMAD.MOV.U32 R27, RZ, RZ, 0x3ae ;  /* 0x000003aeff1b7424 */ /* 0x000fce00078e00ff */
.L_x_720:
        /* <DEDUP_REMOVED lines=8> */
.L_x_1152:
[----:B------:R-:W-:Y:S05]  /*5500*/  @!P0 BRA `(.L_x_716) ;  /* 0x0000000000748947 */ /* 0x000fea0003800000 */
[----:B------:R-:W-:-:S07]  /*5510*/  IMAD.MOV.U32 R26, RZ, RZ, R27 ;  /* 0x000000ffff1a7224 */ /* 0x000fce00078e001b */
.L_x_718:
[----:B------:R-:W-:Y:S02]  /*5520*/  VIADD R89, R26, 0x1 ;  /* 0x000000011a597836 */ /* 0x000fe40000000000 */
[----:B------:R-:W-:Y:S02]  /*5530*/  IMAD R84, R84, 0x41a7, RZ ;  /* 0x000041a754547824 */ /* 0x000fe400078e02ff */
[----:B------:R-:W0:Y:S01]  /*5540*/  I2F.U32.RP R22, R89 ;  /* 0x0000005900167306 */ /* 0x000e220000209000 */
[----:B------:R-:W-:Y:S02]  /*5550*/  ISETP.NE.U32.AND P2, PT, R89, RZ, PT ;  /* 0x000000ff5900720c */ /* 0x000fe40003f45070 */
[----:B------:R-:W-:-:S05]  /*5560*/  LOP3.LUT R84, R84, 0x7fffffff, RZ, 0xc0, !PT ;  /* 0x7fffffff54547812 */ /* 0x000fca00078ec0ff */
[----:B0-----:R-:W0:Y:S02]  /*5570*/  MUFU.RCP R22, R22 ;  /* 0x0000001600167308 */ /* 0x001e240000001000 */
[----:B0-----:R-:W-:-:S06]  /*5580*/  VIADD R20, R22, 0xffffffe ;  /* 0x0ffffffe16147836 */ /* 0x001fcc0000000000 */
[----:B------:R0:W1:Y:S02]  /*5590*/  F2I.FTZ.U32.TRUNC.NTZ R21, R20 ;  /* 0x0000001400157305 */ /* 0x000064000021f000 */
[----:B0-----:R-:W-:-:S04]  /*55a0*/  IMAD.MOV R20, RZ, RZ, -R89 ;  /* 0x000000ffff147224 */ /* 0x001fc800078e0a59 */
[----:B-1----:R-:W-:Y:S02]  /*55b0*/  IMAD R22, R20, R21, RZ ;  /* 0x0000001514167224 */ /* 0x002fe400078e02ff */
[----:B------:R-:W-:-:S04]  /*55c0*/  IMAD.MOV.U32 R20, RZ, RZ, RZ ;  /* 0x000000ffff147224 */ /* 0x000fc800078e00ff */
        /* <DEDUP_REMOVED lines=16> */
.L_x_1155:
[----:B------:R-:W-:Y:S05]  /*56d0*/  @P0 BRA `(.L_x_718) ;  /* 0xfffffffc00900947 */ /* 0x000fea000383ffff */
.L_x_716:
        /* <DEDUP_REMOVED lines=31> */
.L_x_1164:
[----:B------:R-:W-:Y:S05]  /*58d0*/  @P0 BRA `(.L_x_720) ;  /* 0xfffffff800e80947 */ /* 0x000fea000383ffff */
.L_x_714:
[----:B------:R-:W-:Y:S01]  /*58e0*/  ISETP.NE.AND P0, PT, R67, RZ, PT ;  /* 0x000000ff4300720c */ /* 0x000fe20003f05270 */
[----:B------:R-:W0:Y:S01]  /*58f0*/  @!P1 S2R R21, SR_CgaCtaId ;  /* 0x0000000000159919 */ /* 0x000e220000008800 */
[----:B------:R-:W-:Y:S01]  /*5900*/  @!P1 MOV R20, 0x400 ;  /* 0x0000040000149802 */ /* 0x000fe20000000f00 */
[----:B------:R-:W-:Y:S02]  /*5910*/  @!P1 IMAD.IADD R23, R23, 0x1, R86 ;  /* 0x0000000117179824 */ /* 0x000fe400078e0256 */
[----:B------:R-:W-:-:S05]  /*5920*/  @!P1 IMAD.MOV.U32 R22, RZ, RZ, 0x65 ;  /* 0x00000065ff169424 */ /* 0x000fca00078e00ff */
[----:B------:R1:W-:Y:S03]  /*5930*/  @!P1 ST.E.64.STRONG.GPU desc[UR8][R90.64+0x100], R22 ;  /* 0x000100165a009985 */ /* 0x0003e6000c10fb08 */
[----:B------:R-:W-:Y:S01]  /*5940*/  @!P0 MOV R24, 0x400 ;  /* 0x0000040000188802 */ /* 0x000fe20000000f00 */
[----:B------:R-:W2:Y:S01]  /*5950*/  @!P0 S2R R25, SR_CgaCtaId ;  /* 0x0000000000198919 */ /* 0x000ea20000008800 */
[----:B0-----:R-:W-:Y:S01]  /*5960*/  @!P1 LEA R21, R21, R20, 0x18 ;  /* 0x0000001415159211 */ /* 0x001fe200078ec0ff */
[----:B------:R-:W-:Y:S02]  /*5970*/  IMAD.MOV.U32 R20, RZ, RZ, R78 ;  /* 0x000000ffff147224 */ /* 0x000fe400078e004e */
[----:B------:R-:W-:Y:S02]  /*5980*/  @!P0 IMAD.MOV.U32 R20, RZ, RZ, R86 ;  /* 0x000000ffff148224 */ /* 0x000fe400078e0056 */
[----:B------:R1:W-:Y:S04]  /*5990*/  @!P1 STS [R21+0x88], R23 ;  /* 0x0000881715009388 */ /* 0x0003e80000000800 */
[----:B------:R1:W-:Y:S01]  /*59a0*/  @!P1 STS [R21+0x84], R86 ;  /* 0x0000845615009388 */ /* 0x0003e20000000800 */
[----:B--2---:R-:W-:-:S05]  /*59b0*/  @!P0 LEA R25, R25, R24, 0x18 ;  /* 0x0000001819198211 */ /* 0x004fca00078ec0ff */
[----:B------:R1:W-:Y:S02]  /*59c0*/  @!P0 STS [R25+0x60], R86 ;  /* 0x0000605619008388 */ /* 0x0003e40000000800 */
.L_x_708:
[----:B------:R-:W-:Y:S05]  /*59d0*/  WARPSYNC.ALL ;  /* 0x0000000000007948 */ /* 0x000fea0003800000 */
[C---:B-1----:R-:W-:Y:S02]  /*59e0*/  LOP3.LUT R22, R66.reuse, 0x1, RZ, 0xc0, !PT ;  /* 0x0000000142167812 */ /* 0x042fe400078ec0ff */
[----:B------:R-:W-:Y:S02]  /*59f0*/  LOP3.LUT R24, R66, 0x1, RZ, 0xc, !PT ;  /* 0x0000000142187812 */ /* 0x000fe400078e0cff */
[----:B------:R-:W-:Y:S02]  /*5a00*/  LOP3.LUT R23, R65, 0x1, RZ, 0xc0, !PT ;  /* 0x0000000141177812 */ /* 0x000fe400078ec0ff */
[----:B------:R-:W-:Y:S01]  /*5a10*/  LOP3.LUT R25, R64, 0x1, RZ, 0xc0, !PT ;  /* 0x0000000140197812 */ /* 0x000fe200078ec0ff */
[----:B------:R-:W0:Y:S08]  /*5a20*/  S2UR UR6, SR_CgaCtaId ;  /* 0x00000000000679c3 */ /* 0x000e300000008800 */
[----:B------:R-:W-:Y:S01]  /*5a30*/  BAR.SYNC.DEFER_BLOCKING 0x0 ;  /* 0x0000000000007b1d */ /* 0x000fe20000010000 */
[----:B------:R-:W-:-:S02]  /*5a40*/  ISETP.NE.AND P0, PT, R0, RZ, PT ;  /* 0x000000ff0000720c */ /* 0x000fc40003f05270 */
[----:B------:R-:W-:Y:S02]  /*5a50*/  ISETP.NE.AND P2, PT, R23, RZ, PT ;  /* 0x000000ff1700720c */ /* 0x000fe40003f45270 */
[----:B------:R-:W-:Y:S01]  /*5a60*/  ISETP.NE.AND P1, PT, R22, RZ, PT ;  /* 0x000000ff1600720c */ /* 0x000fe20003f25270 */
[----:B------:R-:W-:Y:S01]  /*5a70*/  UMOV UR4, 0x400 ;  /* 0x0000040000047882 */ /* 0x000fe20000000000 */
[----:B------:R-:W-:Y:S01]  /*5a80*/  ISETP.NE.AND P3, PT, R25, RZ, PT ;  /* 0x000000ff1900720c */ /* 0x000fe20003f65270 */
[----:B------:R-:W1:Y:S01]  /*5a90*/  LDCU.U8 UR12, c[0x0][0x3b8] ;  /* 0x00007700ff0c77ac */ /* 0x000e620008000000 */
[----:B------:R-:W-:Y:S01]  /*5aa0*/  ISETP.NE.AND P4, PT, R80, RZ, PT ;  /* 0x000000ff5000720c */ /* 0x000fe20003f85270 */
[----:B------:R-:W-:Y:S01]  /*5ab0*/  BSSY.RECONVERGENT B0, `(.L_x_721) ;  /* 0x00000bd000007945 */ /* 0x000fe20003800200 */
[----:B------:R-:W-:Y:S02]  /*5ac0*/  ISETP.NE.AND P5, PT, R79, RZ, PT ;  /* 0x000000ff4f00720c */ /* 0x000fe40003fa5270 */
[----:B------:R-:W-:Y:S01]  /*5ad0*/  ISETP.NE.AND P6, PT, R28, RZ, PT ;  /* 0x000000ff1c00720c */ /* 0x000fe20003fc5270 */
[----:B0-----:R-:W-:-:S09]  /*5ae0*/  ULEA UR6, UR6, UR4, 0x18 ;  /* 0x0000000406067291 */ /* 0x001fd2000f8ec0ff */
[----:B------:R-:W0:Y:S04]  /*5af0*/  LDS R27, [UR6+0x8c] ;  /* 0x00008c06ff1b7984 */ /* 0x000e280008000800 */
[----:B------:R-:W2:Y:S04]  /*5b00*/  LDS R26, [UR6+0x84] ;  /* 0x00008406ff1a7984 */ /* 0x000ea80008000800 */
[----:B------:R-:W3:Y:S01]  /*5b10*/  @P0 LDS R21, [UR6+0x60] ;  /* 0x00006006ff150984 */ /* 0x000ee20008000800 */
[----:B0-----:R-:W-:Y:S02]  /*5b20*/  R2UR UR4, R27 ;  /* 0x000000001b0472ca */ /* 0x001fe400000e0000 */
[----:B--2---:R-:W-:Y:S01]  /*5b30*/  R2UR UR7, R26 ;  /* 0x000000001a0772ca */ /* 0x004fe200000e0000 */
[----:B---3--:R-:W-:Y:S01]  /*5b40*/  @P0 IMAD.IADD R20, R20, 0x1, R21 ;  /* 0x0000000114140824 */ /* 0x008fe200078e0215 */
[----:B------:R-:W-:-:S09]  /*5b50*/  ISETP.NE.AND P0, PT, R29, RZ, PT ;  /* 0x000000ff1d00720c */ /* 0x000fd20003f05270 */
[----:B------:R-:W-:Y:S02]  /*5b60*/  UIADD3 UR4, UPT, UPT, -UR4, 0x2d20, URZ ;  /* 0x00002d2004047890 */ /* 0x000fe4000fffe1ff */
[----:B------:R-:W-:Y:S01]  /*5b70*/  VIADD R21, R20, -UR7 ;  /* 0x8000000714157c36 */ /* 0x000fe20008000000 */
[--C-:B------:R-:W-:Y:S01]  /*5b80*/  IADD3 R23, PT, PT, -R24, UR7, -R20.reuse ;  /* 0x0000000718177c10 */ /* 0x100fe2000fffe914 */
[----:B------:R-:W-:Y:S02]  /*5b90*/  UIADD3 UR5, UPT, UPT, UR5, -UR7, URZ ;  /* 0x8000000705057290 */ /* 0x000fe4000fffe0ff */
[--C-:B------:R-:W-:Y:S01]  /*5ba0*/  IADD3 R25, PT, PT, -R13, UR7, -R20.reuse ;  /* 0x000000070d197c10 */ /* 0x100fe2000fffe914 */
[----:B------:R-:W-:Y:S01]  /*5bb0*/  IMAD R22, R0, 0x13, -R21 ;  /* 0x0000001300167824 */ /* 0x000fe200078e0a15 */
[--C-:B------:R-:W-:Y:S01]  /*5bc0*/  IADD3 R27, PT, PT, -R16, UR7, -R20.reuse ;  /* 0x00000007101b7c10 */ /* 0x100fe2000fffe914 */
[----:B------:R-:W-:Y:S01]  /*5bd0*/  VIADD R21, R21, UR4 ;  /* 0x0000000415157c36 */ /* 0x000fe20008000000 */
[--C-:B------:R-:W-:Y:S01]  /*5be0*/  IADD3 R19, PT, PT, -R19, UR7, -R20.reuse ;  /* 0x0000000713137c10 */ /* 0x100fe2000fffe914 */
[C---:B------:R-:W-:Y:S01]  /*5bf0*/  IMAD R23, R0.reuse, 0x13, R23 ;  /* 0x0000001300177824 */ /* 0x040fe200078e0217 */
[--C-:B------:R-:W-:Y:S01]  /*5c00*/  IADD3 R43, PT, PT, -R43, UR7, -R20.reuse ;  /* 0x000000072b2b7c10 */ /* 0x100fe2000fffe914 */
[----:B------:R-:W-:Y:S01]  /*5c10*/  IMAD R25, R0, 0x13, R25 ;  /* 0x0000001300197824 */ /* 0x000fe200078e0219 */
[----:B------:R-:W-:Y:S01]  /*5c20*/  SEL R13, R21, R22, !P1 ;  /* 0x00000016150d7207 */ /* 0x000fe20004800000 */
[----:B------:R-:W-:Y:S01]  /*5c30*/  IMAD.IADD R21, R24, 0x1, R21 ;  /* 0x0000000118157824 */ /* 0x000fe200078e0215 */
[----:B------:R-:W-:Y:S01]  /*5c40*/  ISETP.NE.AND P1, PT, R30, RZ, PT ;  /* 0x000000ff1e00720c */ /* 0x000fe20003f25270 */
[----:B------:R-:W-:Y:S01]  /*5c50*/  VIADD R23, R23, 0x1 ;  /* 0x0000000117177836 */ /* 0x000fe20000000000 */
[--C-:B------:R-:W-:Y:S01]  /*5c60*/  IADD3 R49, PT, PT, -R49, UR7, -R20.reuse ;  /* 0x0000000731317c10 */ /* 0x100fe2000fffe914 */
[C---:B------:R-:W-:Y:S01]  /*5c70*/  IMAD R27, R0.reuse, 0x13, R27 ;  /* 0x00000013001b7824 */ /* 0x040fe200078e021b */
[--C-:B------:R-:W-:Y:S01]  /*5c80*/  IADD3 R37, PT, PT, -R37, UR7, -R20.reuse ;  /* 0x0000000725257c10 */ /* 0x100fe2000fffe914 */
[----:B------:R-:W-:Y:S01]  /*5c90*/  IMAD R19, R0, 0x13, R19 ;  /* 0x0000001300137824 */ /* 0x000fe200078e0213 */
[----:B------:R-:W-:Y:S01]  /*5ca0*/  SEL R16, R21, R23, !P2 ;  /* 0x0000001715107207 */ /* 0x000fe20005000000 */
[----:B------:R-:W-:Y:S01]  /*5cb0*/  IMAD.IADD R21, R10, 0x1, R21 ;  /* 0x000000010a157824 */ /* 0x000fe200078e0215 */
[--C-:B------:R-:W-:Y:S01]  /*5cc0*/  IADD3 R23, PT, PT, -R34, UR7, -R20.reuse ;  /* 0x0000000722177c10 */ /* 0x100fe2000fffe914 */
[----:B------:R-:W-:Y:S01]  /*5cd0*/  VIADD R10, R25, 0x2 ;  /* 0x00000002190a7836 */ /* 0x000fe20000000000 */
[----:B------:R-:W-:Y:S01]  /*5ce0*/  ISETP.NE.AND P2, PT, R31, RZ, PT ;  /* 0x000000ff1f00720c */ /* 0x000fe20003f45270 */
[C---:B------:R-:W-:Y:S01]  /*5cf0*/  IMAD R43, R0.reuse, 0x13, R43 ;  /* 0x00000013002b7824 */ /* 0x040fe200078e022b */
[--C-:B------:R-:W-:Y:S01]  /*5d00*/  IADD3 R53, PT, PT, -R53, UR7, -R20.reuse ;  /* 0x0000000735357c10 */ /* 0x100fe2000fffe914 */
[----:B------:R-:W-:Y:S01]  /*5d10*/  IMAD R23, R0, 0x13, R23 ;  /* 0x0000001300177824 */ /* 0x000fe200078e0217 */
[----:B------:R-:W-:Y:S01]  /*5d20*/  SEL R10, R21, R10, !P3 ;  /* 0x0000000a150a7207 */ /* 0x000fe20005800000 */
[----:B------:R-:W-:Y:S01]  /*5d30*/  IMAD.IADD R21, R12, 0x1, R21 ;  /* 0x000000010c157824 */ /* 0x000fe200078e0215 */
[--C-:B------:R-:W-:Y:S01]  /*5d40*/  IADD3 R55, PT, PT, -R55, UR7, -R20.reuse ;  /* 0x0000000737377c10 */ /* 0x100fe2000fffe914 */
[----:B------:R-:W-:Y:S01]  /*5d50*/  VIADD R12, R27, 0x3 ;  /* 0x000000031b0c7836 */ /* 0x000fe20000000000 */
[--C-:B------:R-:W-:Y:S01]  /*5d60*/  IADD3 R45, PT, PT, -R45, UR7, -R20.reuse ;  /* 0x000000072d2d7c10 */ /* 0x100fe2000fffe914 */
[----:B------:R-:W-:Y:S01]  /*5d70*/  VIADD R43, R43, 0x8 ;  /* 0x000000082b2b7836 */ /* 0x000fe20000000000 */
        /* <DEDUP_REMOVED lines=8> */
[----:B------:R-:W-:Y:S01]  /*5e00*/  LEA R13, R13, UR6, 0x2 ;  /* 0x000000060d0d7c11 */ /* 0x000fe2000f8e10ff */
[----:B------:R-:W-:Y:S01]  /*5e10*/  BAR.SYNC.DEFER_BLOCKING 0x0 ;  /* 0x0000000000007b1d */ /* 0x000fe20000010000 */
[----:B------:R-:W-:Y:S01]  /*5e20*/  SEL R15, R21, R15, !P5 ;  /* 0x0000000f150f7207 */ /* 0x000fe20006800000 */
[----:B------:R-:W-:Y:S01]  /*5e30*/  IMAD.IADD R21, R18, 0x1, R21 ;  /* 0x0000000112157824 */ /* 0x000fe200078e0215 */
[----:B------:R-:W-:Y:S01]  /*5e40*/  ISETP.NE.AND P5, PT, R70, RZ, PT ;  /* 0x000000ff4600720c */ /* 0x000fe20003fa5270 */
[----:B------:R-:W-:Y:S01]  /*5e50*/  VIADD R18, R23, 0x5 ;  /* 0x0000000517127836 */ /* 0x000fe20000000000 */
[--C-:B------:R-:W-:Y:S01]  /*5e60*/  IADD3 R23, PT, PT, -R40, UR7, -R20.reuse ;  /* 0x0000000728177c10 */ /* 0x100fe2000fffe914 */
[----:B------:R-:W-:Y:S01]  /*5e70*/  IMAD R37, R0, 0x13, R37 ;  /* 0x0000001300257824 */ /* 0x000fe200078e0225 */
[----:B------:R-:W-:Y:S01]  /*5e80*/  ISETP.NE.AND P3, PT, R68, RZ, PT ;  /* 0x000000ff4400720c */ /* 0x000fe20003f65270 */
[C---:B------:R-:W-:Y:S01]  /*5e90*/  IMAD R53, R0.reuse, 0x13, R53 ;  /* 0x0000001300357824 */ /* 0x040fe200078e0235 */
[----:B------:R-:W-:Y:S01]  /*5ea0*/  SEL R18, R21, R18, !P6 ;  /* 0x0000001215127207 */ /* 0x000fe20007000000 */
[----:B------:R-:W-:Y:S01]  /*5eb0*/  IMAD.IADD R21, R33, 0x1, R21 ;  /* 0x0000000121157824 */ /* 0x000fe200078e0215 */
[--C-:B------:R-:W-:Y:S01]  /*5ec0*/  IADD3 R59, PT, PT, -R59, UR7, -R20.reuse ;  /* 0x000000073b3b7c10 */ /* 0x100fe2000fffe914 */
[----:B------:R-:W-:Y:S01]  /*5ed0*/  IMAD R23, R0, 0x13, R23 ;  /* 0x0000001300177824 */ /* 0x000fe200078e0217 */
[----:B------:R-:W-:Y:S01]  /*5ee0*/  LEA R16, R16, UR6, 0x2 ;  /* 0x0000000610107c11 */ /* 0x000fe2000f8e10ff */
[----:B------:R-:W-:Y:S01]  /*5ef0*/  IMAD.IADD R36, R36, 0x1, R21 ;  /* 0x0000000124247824 */ /* 0x000fe200078e0215 */
[----:B------:R-:W-:Y:S01]  /*5f00*/  ISETP.NE.AND P4, PT, R69, RZ, PT ;  /* 0x000000ff4500720c */ /* 0x000fe20003f85270 */
[----:B------:R-:W-:Y:S01]  /*5f10*/  VIADD R23, R23, 0x7 ;  /* 0x0000000717177836 */ /* 0x000fe20000000000 */
[----:B------:R-:W-:Y:S01]  /*5f20*/  IADD3 R61, PT, PT, -R61, UR7, -R20 ;  /* 0x000000073d3d7c10 */ /* 0x000fe2000fffe914 */
[----:B------:R-:W-:Y:S01]  /*5f30*/  VIADD R19, R37, 0x6 ;  /* 0x0000000625137836 */ /* 0x000fe20000000000 */
[----:B------:R-:W-:Y:S01]  /*5f40*/  LEA R12, R12, UR6, 0x2 ;  /* 0x000000060c0c7c11 */ /* 0x000fe2000f8e10ff */
[----:B------:R-:W-:Y:S01]  /*5f50*/  VIADD R53, R53, 0xd ;  /* 0x0000000d35357836 */ /* 0x000fe20000000000 */
[----:B------:R-:W-:Y:S01]  /*5f60*/  SEL R23, R36, R23, !P1 ;  /* 0x0000001724177207 */ /* 0x000fe20004800000 */
[----:B------:R-:W-:Y:S01]  /*5f70*/  IMAD.IADD R36, R39, 0x1, R36 ;  /* 0x0000000127247824 */ /* 0x000fe200078e0224 */
[----:B------:R-:W-:Y:S01]  /*5f80*/  SEL R19, R21, R19, !P0 ;  /* 0x0000001315137207 */ /* 0x000fe20004000000 */
[----:B------:R-:W-:Y:S01]  /*5f90*/  IMAD R55, R0, 0x13, R55 ;  /* 0x0000001300377824 */ /* 0x000fe200078e0237 */
[----:B------:R-:W-:Y:S01]  /*5fa0*/  ISETP.NE.AND P0, PT, R72, RZ, PT ;  /* 0x000000ff4800720c */ /* 0x000fe20003f05270 */
[----:B------:R-:W-:Y:S01]  /*5fb0*/  IMAD R45, R0, 0x13, R45 ;  /* 0x00000013002d7824 */ /* 0x000fe200078e022d */
[----:B------:R-:W-:Y:S01]  /*5fc0*/  SEL R43, R36, R43, !P2 ;  /* 0x0000002b242b7207 */ /* 0x000fe20005000000 */
[----:B------:R-:W-:Y:S01]  /*5fd0*/  IMAD.IADD R36, R42, 0x1, R36 ;  /* 0x000000012a247824 */ /* 0x000fe200078e0224 */
[----:B------:R-:W-:Y:S01]  /*5fe0*/  ISETP.NE.AND P1, PT, R73, RZ, PT ;  /* 0x000000ff4900720c */ /* 0x000fe20003f25270 */
[----:B------:R-:W-:Y:S01]  /*5ff0*/  IMAD R47, R0, 0x13, R47 ;  /* 0x00000013002f7824 */ /* 0x000fe200078e022f */
[----:B------:R-:W-:Y:S01]  /*6000*/  LEA R21, R10, UR6, 0x2 ;  /* 0x000000060a157c11 */ /* 0x000fe2000f8e10ff */
[----:B------:R-:W-:Y:S01]  /*6010*/  IMAD.IADD R44, R44, 0x1, R36 ;  /* 0x000000012c2c7824 */ /* 0x000fe200078e0224 */
[----:B------:R-:W-:Y:S01]  /*6020*/  LEA R15, R15, UR6, 0x2 ;  /* 0x000000060f0f7c11 */ /* 0x000fe2000f8e10ff */
[----:B------:R-:W-:Y:S01]  /*6030*/  VIADD R55, R55, 0xe ;  /* 0x0000000e37377836 */ /* 0x000fe20000000000 */
[----:B------:R-:W-:Y:S01]  /*6040*/  ISETP.NE.AND P6, PT, R71, RZ, PT ;  /* 0x000000ff4700720c */ /* 0x000fe20003fc5270 */
[----:B------:R-:W-:Y:S01]  /*6050*/  IMAD.IADD R46, R46, 0x1, R44 ;  /* 0x000000012e2e7824 */ /* 0x000fe200078e022c */
[----:B------:R-:W-:Y:S01]  /*6060*/  STS [R13], R66 ;  /* 0x000000420d007388 */ /* 0x000fe20000000800 */
[----:B------:R-:W-:Y:S01]  /*6070*/  VIADD R45, R45, 0x9 ;  /* 0x000000092d2d7836 */ /* 0x000fe20000000000 */
[----:B------:R-:W-:Y:S01]  /*6080*/  LEA R18, R18, UR6, 0x2 ;  /* 0x0000000612127c11 */ /* 0x000fe2000f8e10ff */
[----:B------:R-:W-:Y:S01]  /*6090*/  IMAD R51, R0, 0x13, R51 ;  /* 0x0000001300337824 */ /* 0x000fe200078e0233 */
[----:B------:R-:W-:Y:S01]  /*60a0*/  SEL R49, R46, R49, !P5 ;  /* 0x000000312e317207 */ /* 0x000fe20006800000 */
[----:B------:R-:W-:Y:S01]  /*60b0*/  IMAD.IADD R46, R48, 0x1, R46 ;  /* 0x00000001302e7824 */ /* 0x000fe200078e022e */
[----:B------:R-:W-:Y:S01]  /*60c0*/  ISETP.NE.AND P5, PT, R77, RZ, PT ;  /* 0x000000ff4d00720c */ /* 0x000fe20003fa5270 */
[----:B------:R-:W-:Y:S01]  /*60d0*/  VIADD R47, R47, 0xa ;  /* 0x0000000a2f2f7836 */ /* 0x000fe20000000000 */
[----:B------:R-:W-:Y:S01]  /*60e0*/  SEL R45, R36, R45, !P3 ;  /* 0x0000002d242d7207 */ /* 0x000fe20005800000 */
[----:B------:R-:W-:Y:S01]  /*60f0*/  IMAD.IADD R50, R50, 0x1, R46 ;  /* 0x0000000132327824 */ /* 0x000fe200078e022e */
[----:B------:R-:W-:Y:S01]  /*6100*/  IADD3 R25, PT, PT, -R62, UR7, -R20 ;  /* 0x000000073e197c10 */ /* 0x000fe2000fffe914 */
[----:B------:R-:W-:Y:S01]  /*6110*/  VIADD R51, R51, 0xc ;  /* 0x0000000c33337836 */ /* 0x000fe20000000000 */
[----:B------:R-:W-:Y:S01]  /*6120*/  SEL R47, R44, R47, !P4 ;  /* 0x0000002f2c2f7207 */ /* 0x000fe20006000000 */
[----:B------:R-:W-:Y:S01]  /*6130*/  IMAD R57, R0, 0x13, R57 ;  /* 0x0000001300397824 */ /* 0x000fe200078e0239 */
[----:B------:R-:W-:Y:S01]  /*6140*/  SEL R53, R50, R53, !P0 ;  /* 0x0000003532357207 */ /* 0x000fe20004000000 */
[----:B------:R-:W-:Y:S01]  /*6150*/  IMAD.IADD R50, R52, 0x1, R50 ;  /* 0x0000000134327824 */ /* 0x000fe200078e0232 */
[----:B------:R0:W-:Y:S01]  /*6160*/  STS [R16], R65 ;  /* 0x0000004110007388 */ /* 0x0001e20000000800 */
[----:B------:R-:W-:Y:S01]  /*6170*/  LEA R19, R19, UR6, 0x2 ;  /* 0x0000000613137c11 */ /* 0x000fe2000f8e10ff */
[----:B------:R-:W-:Y:S01]  /*6180*/  IMAD R59, R0, 0x13, R59 ;  /* 0x00000013003b7824 */ /* 0x000fe200078e023b */
[----:B------:R-:W-:Y:S01]  /*6190*/  LEA R10, R23, UR6, 0x2 ;  /* 0x00000006170a7c11 */ /* 0x000fe2000f8e10ff */
[----:B------:R-:W-:Y:S01]  /*61a0*/  STS [R21], R64 ;  /* 0x0000004015007388 */ /* 0x000fe20000000800 */
[----:B------:R-:W-:Y:S01]  /*61b0*/  SEL R55, R50, R55, !P1 ;  /* 0x0000003732377207 */ /* 0x000fe20004800000 */
[----:B------:R-:W-:Y:S01]  /*61c0*/  IMAD.IADD R50, R54, 0x1, R50 ;  /* 0x0000000136327824 */ /* 0x000fe200078e0232 */
[----:B------:R-:W-:Y:S01]  /*61d0*/  LEA R43, R43, UR6, 0x2 ;  /* 0x000000062b2b7c11 */ /* 0x000fe2000f8e10ff */
[----:B------:R-:W-:Y:S01]  /*61e0*/  IMAD R61, R0, 0x13, R61 ;  /* 0x00000013003d7824 */ /* 0x000fe200078e023d */
[----:B------:R-:W-:Y:S01]  /*61f0*/  STS [R12], R63 ;  /* 0x0000003f0c007388 */ /* 0x000fe20000000800 */
[----:B------:R-:W-:Y:S01]  /*6200*/  IMAD.IADD R56, R56, 0x1, R50 ;  /* 0x0000000138387824 */ /* 0x000fe200078e0232 */
[----:B0-----:R-:W-:Y:S01]  /*6210*/  LEA R16, R45, UR6, 0x2 ;  /* 0x000000062d107c11 */ /* 0x001fe2000f8e10ff */
[----:B------:R-:W-:Y:S01]  /*6220*/  VIADD R57, R57, 0xf ;  /* 0x0000000f39397836 */ /* 0x000fe20000000000 */
[----:B------:R0:W-:Y:S01]  /*6230*/  STS [R15], R2 ;  /* 0x000000020f007388 */ /* 0x0001e20000000800 */
[----:B------:R-:W-:Y:S01]  /*6240*/  SEL R51, R46, R51, !P6 ;  /* 0x000000332e337207 */ /* 0x000fe20007000000 */
[----:B------:R-:W-:Y:S01]  /*6250*/  VIADD R59, R59, 0x10 ;  /* 0x000000103b3b7836 */ /* 0x000fe20000000000 */
[----:B------:R-:W-:Y:S01]  /*6260*/  ISETP.NE.AND P2, PT, R74, RZ, PT ;  /* 0x000000ff4a00720c */ /* 0x000fe20003f45270 */
[----:B------:R-:W-:Y:S01]  /*6270*/  STS [R18], R3 ;  /* 0x0000000312007388 */ /* 0x000fe20000000800 */
[----:B------:R-:W-:Y:S01]  /*6280*/  LEA R47, R47, UR6, 0x2 ;  /* 0x000000062f2f7c11 */ /* 0x000fe2000f8e10ff */
[----:B------:R-:W-:Y:S01]  /*6290*/  IMAD R25, R0, 0x13, R25 ;  /* 0x0000001300197824 */ /* 0x000fe200078e0219 */
[----:B------:R-:W-:Y:S01]  /*62a0*/  ISETP.NE.AND P3, PT, R75, RZ, PT ;  /* 0x000000ff4b00720c */ /* 0x000fe20003f65270 */
[----:B------:R2:W-:Y:S01]  /*62b0*/  STS [R19], R4 ;  /* 0x0000000413007388 */ /* 0x0005e20000000800 */
[----:B------:R-:W-:Y:S01]  /*62c0*/  IMAD.IADD R58, R58, 0x1, R56 ;  /* 0x000000013a3a7824 */ /* 0x000fe200078e0238 */
[----:B0-----:R-:W-:Y:S01]  /*62d0*/  LEA R2, R49, UR6, 0x2 ;  /* 0x0000000631027c11 */ /* 0x001fe2000f8e10ff */
[----:B------:R-:W-:Y:S01]  /*62e0*/  VIADD R61, R61, 0x11 ;  /* 0x000000113d3d7836 */ /* 0x000fe20000000000 */
[----:B------:R-:W-:Y:S01]  /*62f0*/  ISETP.NE.AND P4, PT, R76, RZ, PT ;  /* 0x000000ff4c00720c */ /* 0x000fe20003f85270 */
[----:B------:R-:W-:Y:S01]  /*6300*/  STS [R10], R5 ;  /* 0x000000050a007388 */ /* 0x000fe20000000800 */
[----:B------:R-:W-:Y:S01]  /*6310*/  SEL R57, R50, R57, !P2 ;  /* 0x0000003932397207 */ /* 0x000fe20005000000 */
[----:B------:R-:W-:Y:S01]  /*6320*/  VIADD R25, R25, 0x12 ;  /* 0x0000001219197836 */ /* 0x000fe20000000000 */
[----:B------:R-:W-:Y:S01]  /*6330*/  SEL R59, R56, R59, !P3 ;  /* 0x0000003b383b7207 */ /* 0x000fe20005800000 */
[----:B------:R0:W-:Y:S01]  /*6340*/  STS [R43], R6 ;  /* 0x000000062b007388 */ /* 0x0001e20000000800 */
[----:B--2---:R-:W-:Y:S01]  /*6350*/  LEA R4, R51, UR6, 0x2 ;  /* 0x0000000633047c11 */ /* 0x004fe2000f8e10ff */
[----:B------:R-:W-:Y:S01]  /*6360*/  @!P5 IMAD.IADD R25, R60, 0x1, R58 ;  /* 0x000000013c19d824 */ /* 0x000fe200078e023a */
[----:B------:R-:W-:Y:S01]  /*6370*/  ISETP.GE.AND P0, PT, R0, UR4, PT ;  /* 0x0000000400007c0c */ /* 0x000fe2000bf06270 */
[----:B------:R-:W-:Y:S01]  /*6380*/  STS [R16], R7 ;  /* 0x0000000710007388 */ /* 0x000fe20000000800 */
[----:B------:R-:W-:Y:S01]  /*6390*/  LEA R53, R53, UR6, 0x2 ;  /* 0x0000000635357c11 */ /* 0x000fe2000f8e10ff */
[----:B------:R-:W-:Y:S01]  /*63a0*/  USHF.R.S32.HI UR10, URZ, 0x1f, UR7 ;  /* 0x0000001fff0a7899 */ /* 0x000fe20008011407 */
[----:B------:R-:W-:Y:S01]  /*63b0*/  SEL R61, R58, R61, !P4 ;  /* 0x0000003d3a3d7207 */ /* 0x000fe20006000000 */
[----:B------:R-:W-:Y:S01]  /*63c0*/  STS [R47], R8 ;  /* 0x000000082f007388 */ /* 0x000fe20000000800 */
[----:B------:R-:W-:Y:S01]  /*63d0*/  LEA R57, R57, UR6, 0x2 ;  /* 0x0000000639397c11 */ /* 0x000fe2000f8e10ff */
[----:B------:R-:W-:Y:S01]  /*63e0*/  USHF.R.S32.HI UR11, URZ, 0x1f, UR5 ;  /* 0x0000001fff0b7899 */ /* 0x000fe20008011405 */
[----:B------:R-:W-:Y:S01]  /*63f0*/  LEA R61, R61, UR6, 0x2 ;  /* 0x000000063d3d7c11 */ /* 0x000fe2000f8e10ff */
[----:B------:R2:W-:Y:S01]  /*6400*/  STS [R2], R9 ;  /* 0x0000000902007388 */ /* 0x0005e20000000800 */
[----:B0-----:R-:W-:-:S03]  /*6410*/  LEA R6, R25, UR6, 0x2 ;  /* 0x0000000619067c11 */ /* 0x001fc6000f8e10ff */
[----:B------:R0:W-:Y:S04]  /*6420*/  STS [R4], R11 ;  /* 0x0000000b04007388 */ /* 0x0001e80000000800 */
[----:B------:R3:W-:Y:S01]  /*6430*/  STS [R53], R14 ;  /* 0x0000000e35007388 */ /* 0x0007e20000000800 */
[----:B--2---:R-:W-:Y:S02]  /*6440*/  LEA R2, R55, UR6, 0x2 ;  /* 0x0000000637027c11 */ /* 0x004fe4000f8e10ff */
[----:B0-----:R-:W-:-:S03]  /*6450*/  LEA R4, R59, UR6, 0x2 ;  /* 0x000000063b047c11 */ /* 0x001fc6000f8e10ff */
[----:B------:R3:W-:Y:S04]  /*6460*/  STS [R2], R17 ;  /* 0x0000001102007388 */ /* 0x0007e80000000800 */
[----:B------:R3:W-:Y:S04]  /*6470*/  STS [R57], R32 ;  /* 0x0000002039007388 */ /* 0x0007e80000000800 */
[----:B------:R3:W-:Y:S04]  /*6480*/  STS [R4], R35 ;  /* 0x0000002304007388 */ /* 0x0007e80000000800 */
[----:B------:R3:W-:Y:S04]  /*6490*/  STS [R61], R38 ;  /* 0x000000263d007388 */ /* 0x0007e80000000800 */
[----:B------:R3:W-:Y:S01]  /*64a0*/  STS [R6], R41 ;  /* 0x0000002906007388 */ /* 0x0007e20000000800 */
[----:B------:R-:W-:Y:S06]  /*64b0*/  BAR.SYNC.DEFER_BLOCKING 0x0 ;  /* 0x0000000000007b1d */ /* 0x000fec0000010000 */
[----:B-1----:R-:W-:Y:S05]  /*64c0*/  @P0 BRA `(.L_x_722) ;  /* 0x0000000000440947 */ /* 0x002fea0003800000 */
[----:B------:R-:W-:Y:S01]  /*64d0*/  UISETP.NE.AND UP0, UPT, UR12, URZ, UPT ;  /* 0x000000ff0c00728c */ /* 0x000fe2000bf05270 */
[----:B---3--:R-:W-:Y:S01]  /*64e0*/  CS2R R4, SRZ ;  /* 0x0000000000047805 */ /* 0x008fe2000001ff00 */
[----:B------:R-:W0:Y:S04]  /*64f0*/  LDCU.64 UR14, c[0x0][0x3c0] ;  /* 0x00007800ff0e77ac */ /* 0x000e280008000a00 */
[----:B------:R-:W-:-:S13]  /*6500*/  PLOP3.LUT P0, PT, PT, PT, UP0, 0x80, 0x8 ;  /* 0x000000000008781c */ /* 0x000fda0003f0f008 */
[----:B------:R-:W-:Y:S05]  /*6510*/  @P0 BRA `(.L_x_723) ;  /* 0x0000000000140947 */ /* 0x000fea0003800000 */
[----:B------:R-:W1:Y:S08]  /*6520*/  LDC.64 R2, c[0x0][0x3d0] ;  /* 0x0000f400ff027b82 */ /* 0x000e700000000a00 */
[----:B------:R-:W2:Y:S01]  /*6530*/  LDC.64 R6, c[0x0][0x3c8] ;  /* 0x0000f200ff067b82 */ /* 0x000ea20000000a00 */
[----:B-1----:R-:W2:Y:S02]  /*6540*/  LDG.E.64 R2, desc[UR8][R2.64] ;  /* 0x0000000802027981 */ /* 0x002ea4000c1e1b00 */
[----:B--2---:R-:W-:-:S05]  /*6550*/  IADD3 R5, P1, PT, -R2, R6, RZ ;  /* 0x0000000602057210 */ /* 0x004fca0007f3e1ff */
[----:B------:R-:W-:-:S08]  /*6560*/  IMAD.X R4, R7, 0x1, ~R3, P1 ;  /* 0x0000000107047824 */ /* 0x000fd000008e0e03 */
.L_x_723:
[----:B------:R-:W-:-:S04]  /*6570*/  IADD3 R6, P1, P2, R5, UR5, R0 ;  /* 0x0000000505067c10 */ /* 0x000fc8000fa3e000 */
[----:B------:R-:W-:Y:S02]  /*6580*/  LOP3.LUT R6, RZ, R6, RZ, 0x33, !PT ;  /* 0x00000006ff067212 */ /* 0x000fe400078e33ff */
[----:B------:R-:W-:Y:S02]  /*6590*/  IADD3.X R5, PT, PT, R4, UR11, RZ, P1, P2 ;  /* 0x0000000b04057c10 */ /* 0x000fe40008fe44ff */
[----:B0-----:R-:W-:Y:S02]  /*65a0*/  IADD3 R6, P1, PT, R6, UR14, RZ ;  /* 0x0000000e06067c10 */ /* 0x001fe4000ff3e0ff */
[----:B------:R-:W-:-:S04]  /*65b0*/  LOP3.LUT R5, RZ, R5, RZ, 0x33, !PT ;  /* 0x00000005ff057212 */ /* 0x000fc800078e33ff */
[----:B------:R-:W-:Y:S01]  /*65c0*/  IADD3.X R5, PT, PT, R5, UR15, RZ, P1, !PT ;  /* 0x0000000f05057c10 */ /* 0x000fe20008ffe4ff */
[----:B------:R-:W-:Y:S06]  /*65d0*/  BRA `(.L_x_724) ;  /* 0x0000000000287947 */ /* 0x000fec0003800000 */
.L_x_722:
[----:B------:R-:W-:Y:S01]  /*65e0*/  UISETP.NE.AND UP0, UPT, UR12, URZ, UPT ;  /* 0x000000ff0c00728c */ /* 0x000fe2000bf05270 */
[----:B------:R-:W-:Y:S01]  /*65f0*/  VIADD R5, R0, -UR4 ;  /* 0x8000000400057c36 */ /* 0x000fe20008000000 */
[----:B---3--:R-:W-:-:S04]  /*6600*/  CS2R R2, SRZ ;  /* 0x0000000000027805 */ /* 0x008fc8000001ff00 */
[----:B------:R-:W-:-:S13]  /*6610*/  PLOP3.LUT P0, PT, PT, PT, UP0, 0x80, 0x8 ;  /* 0x000000000008781c */ /* 0x000fda0003f0f008 */
[----:B------:R-:W-:Y:S05]  /*6620*/  @P0 BRA `(.L_x_725) ;  /* 0x0000000000080947 */ /* 0x000fea0003800000 */
[----:B------:R-:W0:Y:S02]  /*6630*/  LDC.64 R2, c[0x0][0x3d0] ;  /* 0x0000f400ff027b82 */ /* 0x000e240000000a00 */
[----:B0-----:R-:W5:Y:S02]  /*6640*/  LDG.E.64 R2, desc[UR8][R2.64] ;  /* 0x0000000802027981 */ /* 0x001f64000c1e1b00 */
.L_x_725:
[--C-:B-----5:R-:W-:Y:S02]  /*6650*/  IADD3 R6, P1, P2, R2, UR7, R5.reuse ;  /* 0x0000000702067c10 */ /* 0x120fe4000fa3e005 */
[----:B------:R-:W-:-:S04]  /*6660*/  SHF.R.S32.HI R5, RZ, 0x1f, R5 ;  /* 0x0000001fff057819 */ /* 0x000fc80000011405 */
[----:B------:R-:W-:-:S07]  /*6670*/  IADD3.X R5, PT, PT, R3, UR10, R5, P1, P2 ;  /* 0x0000000a03057c10 */ /* 0x000fce0008fe4405 */
.L_x_724:
[----:B------:R-:W-:Y:S05]  /*6680*/  BSYNC.RECONVERGENT B0 ;  /* 0x0000000000007941 */ /* 0x000fea0003800200 */
.L_x_721:
[C---:B------:R-:W-:Y:S01]  /*6690*/  LEA R2, R0.reuse, UR6, 0x2 ;  /* 0x0000000600027c11 */ /* 0x040fe2000f8e10ff */
[----:B------:R-:W0:Y:S01]  /*66a0*/  LDCU.64 UR12, c[0x0][0x390] ;  /* 0x00007200ff0c77ac */ /* 0x000e220008000a00 */
[----:B------:R-:W-:Y:S01]  /*66b0*/  VIADD R8, R0, 0x260 ;  /* 0x0000026000087836 */ /* 0x000fe20000000000 */
[----:B------:R-:W-:Y:S02]  /*66c0*/  BSSY.RECONVERGENT B0, `(.L_x_726) ;  /* 0x0000023000007945 */ /* 0x000fe40003800200 */
[----:B------:R-:W1:Y:S01]  /*66d0*/  LDS R3, [R2] ;  /* 0x0000000002037984 */ /* 0x000e620000000800 */
[----:B0-----:R-:W-:-:S04]  /*66e0*/  LEA R4, P1, R6, UR12, 0x2 ;  /* 0x0000000c06047c11 */ /* 0x001fc8000f8210ff */
[----:B------:R-:W-:Y:S02]  /*66f0*/  LEA.HI.X R5, R6, UR13, R5, 0x2, P1 ;  /* 0x0000000d06057c11 */ /* 0x000fe400088f1405 */
[----:B------:R-:W-:-:S03]  /*6700*/  ISETP.GE.AND P1, PT, R8, UR4, PT ;  /* 0x0000000408007c0c */ /* 0x000fc6000bf26270 */
[----:B-1----:R0:W-:Y:S10]  /*6710*/  STG.E desc[UR8][R4.64], R3 ;  /* 0x0000000304007986 */ /* 0x0021f4000c101908 */
[----:B------:R-:W-:Y:S05]  /*6720*/  @!P1 BRA `(.L_x_727) ;  /* 0x00000000002c9947 */ /* 0x000fea0003800000 */
[----:B------:R-:W-:Y:S01]  /*6730*/  BSSY.RECONVERGENT B1, `(.L_x_728) ;  /* 0x0000006000017945 */ /* 0x000fe20003800200 */
[----:B0-----:R-:W-:Y:S01]  /*6740*/  VIADD R3, R8, -UR4 ;  /* 0x8000000408037c36 */ /* 0x001fe20008000000 */
[----:B------:R-:W-:Y:S02]  /*6750*/  CS2R R4, SRZ ;  /* 0x0000000000047805 */ /* 0x000fe4000001ff00 */
[----:B------:R-:W-:Y:S05]  /*6760*/  @P0 BRA `(.L_x_729) ;  /* 0x0000000000080947 */ /* 0x000fea0003800000 */
[----:B------:R-:W0:Y:S02]  /*6770*/  LDC.64 R4, c[0x0][0x3d0] ;  /* 0x0000f400ff047b82 */ /* 0x000e240000000a00 */
[----:B0-----:R-:W5:Y:S02]  /*6780*/  LDG.E.64 R4, desc[UR8][R4.64] ;  /* 0x0000000804047981 */ /* 0x001f64000c1e1b00 */
.L_x_729:
[----:B------:R-:W-:Y:S05]  /*6790*/  BSYNC.RECONVERGENT B1 ;  /* 0x0000000000017941 */ /* 0x000fea0003800200 */
.L_x_728:
[--C-:B-----5:R-:W-:Y:S02]  /*67a0*/  IADD3 R6, P1, P2, R4, UR7, R3.reuse ;  /* 0x0000000704067c10 */ /* 0x120fe4000fa3e003 */
[----:B------:R-:W-:-:S04]  /*67b0*/  SHF.R.S32.HI R3, RZ, 0x1f, R3 ;  /* 0x0000001fff037819 */ /* 0x000fc80000011403 */
[----:B------:R-:W-:Y:S01]  /*67c0*/  IADD3.X R5, PT, PT, R5, UR10, R3, P1, P2 ;  /* 0x0000000a05057c10 */ /* 0x000fe20008fe4403 */
[----:B------:R-:W-:Y:S06]  /*67d0*/  BRA `(.L_x_730) ;  /* 0x0000000000447947 */ /* 0x000fec0003800000 */
.L_x_727:
[----:B------:R-:W-:Y:S01]  /*67e0*/  BSSY.RECONVERGENT B1, `(.L_x_731) ;  /* 0x0000009000017945 */ /* 0x000fe20003800200 */
[----:B0-----:R-:W-:Y:S02]  /*67f0*/  IMAD.MOV.U32 R3, RZ, RZ, RZ ;  /* 0x000000ffff037224 */ /* 0x001fe400078e00ff */
[----:B------:R-:W-:Y:S01]  /*6800*/  IMAD.MOV.U32 R6, RZ, RZ, RZ ;  /* 0x000000ffff067224 */ /* 0x000fe200078e00ff */
[----:B------:R-:W-:Y:S06]  /*6810*/  @P0 BRA `(.L_x_732) ;  /* 0x0000000000140947 */ /* 0x000fec0003800000 */
[----:B------:R-:W0:Y:S01]  /*6820*/  LDC.64 R4, c[0x0][0x3d0] ;  /* 0x0000f400ff047b82 */ /* 0x000e220000000a00 */
[----:B------:R-:W1:Y:S01]  /*6830*/  LDCU.64 UR14, c[0x0][0x3c8] ;  /* 0x00007900ff0e77ac */ /* 0x000e620008000a00 */
[----:B0-----:R-:W1:Y:S02]  /*6840*/  LDG.E.64 R4, desc[UR8][R4.64] ;  /* 0x0000000804047981 */ /* 0x001e64000c1e1b00 */
[----:B-1----:R-:W-:-:S04]  /*6850*/  IADD3 R3, P1, PT, -R4, UR14, RZ ;  /* 0x0000000e04037c10 */ /* 0x002fc8000ff3e1ff */
[----:B------:R-:W-:-:S09]  /*6860*/  IADD3.X R6, PT, PT, ~R5, UR15, RZ, P1, !PT ;  /* 0x0000000f05067c10 */ /* 0x000fd20008ffe5ff */
.L_x_732:
[----:B------:R-:W-:Y:S05]  /*6870*/  BSYNC.RECONVERGENT B1 ;  /* 0x0000000000017941 */ /* 0x000fea0003800200 */
.L_x_731:
[----:B------:R-:W0:Y:S01]  /*6880*/  LDCU.64 UR14, c[0x0][0x3c0] ;  /* 0x00007800ff0e77ac */ /* 0x000e220008000a00 */
[----:B------:R-:W-:-:S04]  /*6890*/  IADD3 R3, P1, P2, R3, UR5, R8 ;  /* 0x0000000503037c10 */ /* 0x000fc8000fa3e008 */
[----:B------:R-:W-:Y:S02]  /*68a0*/  LOP3.LUT R3, RZ, R3, RZ, 0x33, !PT ;  /* 0x00000003ff037212 */ /* 0x000fe400078e33ff */
[----:B------:R-:W-:Y:S02]  /*68b0*/  IADD3.X R4, PT, PT, R6, UR11, RZ, P1, P2 ;  /* 0x0000000b06047c10 */ /* 0x000fe40008fe44ff */
[----:B0-----:R-:W-:Y:S02]  /*68c0*/  IADD3 R6, P1, PT, R3, UR14, RZ ;  /* 0x0000000e03067c10 */ /* 0x001fe4000ff3e0ff */
[----:B------:R-:W-:-:S04]  /*68d0*/  LOP3.LUT R3, RZ, R4, RZ, 0x33, !PT ;  /* 0x00000004ff037212 */ /* 0x000fc800078e33ff */
[----:B------:R-:W-:-:S07]  /*68e0*/  IADD3.X R5, PT, PT, R3, UR15, RZ, P1, !PT ;  /* 0x0000000f03057c10 */ /* 0x000fce0008ffe4ff */
.L_x_730:
[----:B------:R-:W-:Y:S05]  /*68f0*/  BSYNC.RECONVERGENT B0 ;  /* 0x0000000000007941 */ /* 0x000fea0003800200 */
.L_x_726:
        /* <DEDUP_REMOVED lines=14> */
.L_x_736:
[----:B------:R-:W-:Y:S05]  /*69e0*/  BSYNC.RECONVERGENT B1 ;  /* 0x0000000000017941 */ /* 0x000fea0003800200 */
.L_x_735:
[--C-:B-----5:R-:W-:Y:S02]  /*69f0*/  IADD3 R6, P1, P2, R4, UR7, R3.reuse ;  /* 0x0000000704067c10 */ /* 0x120fe4000fa3e003 */
[----:B------:R-:W-:-:S04]  /*6a00*/  SHF.R.S32.HI R3, RZ, 0x1f, R3 ;  /* 0x0000001fff037819 */ /* 0x000fc80000011403 */
[----:B------:R-:W-:Y:S01]  /*6a10*/  IADD3.X R5, PT, PT, R5, UR10, R3, P1, P2 ;  /* 0x0000000a05057c10 */ /* 0x000fe20008fe4403 */
[----:B------:R-:W-:Y:S06]  /*6a20*/  BRA `(.L_x_737) ;  /* 0x0000000000447947 */ /* 0x000fec0003800000 */
.L_x_734:
        /* <DEDUP_REMOVED lines=9> */
.L_x_739:
[----:B------:R-:W-:Y:S05]  /*6ac0*/  BSYNC.RECONVERGENT B1 ;  /* 0x0000000000017941 */ /* 0x000fea0003800200 */
.L_x_738:
[----:B------:R-:W0:Y:S01]  /*6ad0*/  LDCU.64 UR14, c[0x0][0x3c0] ;  /* 0x00007800ff0e77ac */ /* 0x000e220008000a00 */
[----:B------:R-:W-:-:S04]  /*6ae0*/  IADD3 R3, P1, P2, R3, UR5, R8 ;  /* 0x0000000503037c10 */ /* 0x000fc8000fa3e008 */
[----:B------:R-:W-:Y:S02]  /*6af0*/  LOP3.LUT R3, RZ, R3, RZ, 0x33, !PT ;  /* 0x00000003ff037212 */ /* 0x000fe400078e33ff */
[----:B------:R-:W-:Y:S02]  /*6b00*/  IADD3.X R4, PT, PT, R6, UR11, RZ, P1, P2 ;  /* 0x0000000b06047c10 */ /* 0x000fe40008fe44ff */
[----:B0-----:R-:W-:Y:S02]  /*6b10*/  IADD3 R6, P1, PT, R3, UR14, RZ ;  /* 0x0000000e03067c10 */ /* 0x001fe4000ff3e0ff */
[----:B------:R-:W-:-:S04]  /*6b20*/  LOP3.LUT R3, RZ, R4, RZ, 0x33, !PT ;  /* 0x00000004ff037212 */ /* 0x000fc800078e33ff */
[----:B------:R-:W-:-:S07]  /*6b30*/  IADD3.X R5, PT, PT, R3, UR15, RZ, P1, !PT ;  /* 0x0000000f03057c10 */ /* 0x000fce0008ffe4ff */
.L_x_737:
[----:B------:R-:W-:Y:S05]  /*6b40*/  BSYNC.RECONVERGENT B0 ;  /* 0x0000000000007941 */ /* 0x000fea0003800200 */
.L_x_733:
        /* <DEDUP_REMOVED lines=14> */
.L_x_743:
[----:B------:R-:W-:Y:S05]  /*6c30*/  BSYNC.RECONVERGENT B1 ;  /* 0x0000000000017941 */ /* 0x000fea0003800200 */
.L_x_742:
[--C-:B-----5:R-:W-:Y:S02]  /*6c40*/  IADD3 R6, P1, P2, R4, UR7, R3.reuse ;  /* 0x0000000704067c10 */ /* 0x120fe4000fa3e003 */
[----:B------:R-:W-:-:S04]  /*6c50*/  SHF.R.S32.HI R3, RZ, 0x1f, R3 ;  /* 0x0000001fff037819 */ /* 0x000fc80000011403 */
[----:B------:R-:W-:Y:S01]  /*6c60*/  IADD3.X R5, PT, PT, R5, UR10, R3, P1, P2 ;  /* 0x0000000a05057c10 */ /* 0x000fe20008fe4403 */
[----:B------:R-:W-:Y:S06]  /*6c70*/  BRA `(.L_x_744) ;  /* 0x0000000000447947 */ /* 0x000fec0003800000 */
.L_x_741:
        /* <DEDUP_REMOVED lines=9> */
.L_x_746:
[----:B------:R-:W-:Y:S05]  /*6d10*/  BSYNC.RECONVERGENT B1 ;  /* 0x0000000000017941 */ /* 0x000fea0003800200 */
.L_x_745:
[----:B------:R-:W0:Y:S01]  /*6d20*/  LDCU.64 UR14, c[0x0][0x3c0] ;  /* 0x00007800ff0e77ac */ /* 0x000e220008000a00 */
[----:B------:R-:W-:-:S04]  /*6d30*/  IADD3 R3, P1, P2, R3, UR5, R8 ;  /* 0x0000000503037c10 */ /* 0x000fc8000fa3e008 */
[----:B------:R-:W-:Y:S02]  /*6d40*/  LOP3.LUT R3, RZ, R3, RZ, 0x33, !PT ;  /* 0x00000003ff037212 */ /* 0x000fe400078e33ff */
[----:B------:R-:W-:Y:S02]  /*6d50*/  IADD3.X R4, PT, PT, R6, UR11, RZ, P1, P2 ;  /* 0x0000000b06047c10 */ /* 0x000fe40008fe44ff */
[----:B0-----:R-:W-:Y:S02]  /*6d60*/  IADD3 R6, P1, PT, R3, UR14, RZ ;  /* 0x0000000e03067c10 */ /* 0x001fe4000ff3e0ff */
[----:B------:R-:W-:-:S04]  /*6d70*/  LOP3.LUT R3, RZ, R4, RZ, 0x33, !PT ;  /* 0x00000004ff037212 */ /* 0x000fc800078e33ff */
[----:B------:R-:W-:-:S07]  /*6d80*/  IADD3.X R5, PT, PT, R3, UR15, RZ, P1, !PT ;  /* 0x0000000f03057c10 */ /* 0x000fce0008ffe4ff */
.L_x_744:
[----:B------:R-:W-:Y:S05]  /*6d90*/  BSYNC.RECONVERGENT B0 ;  /* 0x0000000000007941 */ /* 0x000fea0003800200 */
.L_x_740:
        /* <DEDUP_REMOVED lines=14> */
.L_x_750:
[----:B------:R-:W-:Y:S05]  /*6e80*/  BSYNC.RECONVERGENT B1 ;  /* 0x0000000000017941 */ /* 0x000fea0003800200 */
.L_x_749:
[--C-:B-----5:R-:W-:Y:S02]  /*6e90*/  IADD3 R6, P1, P2, R4, UR7, R3.reuse ;  /* 0x0000000704067c10 */ /* 0x120fe4000fa3e003 */
[----:B------:R-:W-:-:S04]  /*6ea0*/  SHF.R.S32.HI R3, RZ, 0x1f, R3 ;  /* 0x0000001fff037819 */ /* 0x000fc80000011403 */
[----:B------:R-:W-:Y:S01]  /*6eb0*/  IADD3.X R5, PT, PT, R5, UR10, R3, P1, P2 ;  /* 0x0000000a05057c10 */ /* 0x000fe20008fe4403 */
[----:B------:R-:W-:Y:S06]  /*6ec0*/  BRA `(.L_x_751) ;  /* 0x0000000000447947 */ /* 0x000fec0003800000 */
.L_x_748:
        /* <DEDUP_REMOVED lines=9> */
.L_x_753:
[----:B------:R-:W-:Y:S05]  /*6f60*/  BSYNC.RECONVERGENT B1 ;  /* 0x0000000000017941 */ /* 0x000fea0003800200 */
.L_x_752:
[----:B------:R-:W0:Y:S01]  /*6f70*/  LDCU.64 UR14, c[0x0][0x3c0] ;  /* 0x00007800ff0e77ac */ /* 0x000e220008000a00 */
[----:B------:R-:W-:-:S04]  /*6f80*/  IADD3 R3, P1, P2, R3, UR5, R8 ;  /* 0x0000000503037c10 */ /* 0x000fc8000fa3e008 */
[----:B------:R-:W-:Y:S02]  /*6f90*/  LOP3.LUT R3, RZ, R3, RZ, 0x33, !PT ;  /* 0x00000003ff037212 */ /* 0x000fe400078e33ff */
[----:B------:R-:W-:Y:S02]  /*6fa0*/  IADD3.X R4, PT, PT, R6, UR11, RZ, P1, P2 ;  /* 0x0000000b06047c10 */ /* 0x000fe40008fe44ff */
[----:B0-----:R-:W-:Y:S02]  /*6fb0*/  IADD3 R6, P1, PT, R3, UR14, RZ ;  /* 0x0000000e03067c10 */ /* 0x001fe4000ff3e0ff */
[----:B------:R-:W-:-:S04]  /*6fc0*/  LOP3.LUT R3, RZ, R4, RZ, 0x33, !PT ;  /* 0x00000004ff037212 */ /* 0x000fc800078e33ff */
[----:B------:R-:W-:-:S07]  /*6fd0*/  IADD3.X R5, PT, PT, R3, UR15, RZ, P1, !PT ;  /* 0x0000000f03057c10 */ /* 0x000fce0008ffe4ff */
.L_x_751:
[----:B------:R-:W-:Y:S05]  /*6fe0*/  BSYNC.RECONVERGENT B0 ;  /* 0x0000000000007941 */ /* 0x000fea0003800200 */
.L_x_747:
        /* <DEDUP_REMOVED lines=14> */
.L_x_757:
[----:B------:R-:W-:Y:S05]  /*70d0*/  BSYNC.RECONVERGENT B1 ;  /* 0x0000000000017941 */ /* 0x000fea0003800200 */
.L_x_756:
[--C-:B-----5:R-:W-:Y:S02]  /*70e0*/  IADD3 R6, P1, P2, R4, UR7, R3.reuse ;  /* 0x0000000704067c10 */ /* 0x120fe4000fa3e003 */
[----:B------:R-:W-:-:S04]  /*70f0*/  SHF.R.S32.HI R3, RZ, 0x1f, R3 ;  /* 0x0000001fff037819 */ /* 0x000fc80000011403 */
[----:B------:R-:W-:Y:S01]  /*7100*/  IADD3.X R5, PT, PT, R5, UR10, R3, P1, P2 ;  /* 0x0000000a05057c10 */ /* 0x000fe20008fe4403 */
[----:B------:R-:W-:Y:S06]  /*7110*/  BRA `(.L_x_758) ;  /* 0x0000000000447947 */ /* 0x000fec0003800000 */
.L_x_755:
        /* <DEDUP_REMOVED lines=9> */
.L_x_760:
[----:B------:R-:W-:Y:S05]  /*71b0*/  BSYNC.RECONVERGENT B1 ;  /* 0x0000000000017941 */ /* 0x000fea0003800200 */
.L_x_759:
[----:B------:R-:W0:Y:S01]  /*71c0*/  LDCU.64 UR14, c[0x0][0x3c0] ;  /* 0x00007800ff0e77ac */ /* 0x000e220008000a00 */
[----:B------:R-:W-:-:S04]  /*71d0*/  IADD3 R3, P1, P2, R3, UR5, R8 ;  /* 0x0000000503037c10 */ /* 0x000fc8000fa3e008 */
[----:B------:R-:W-:Y:S02]  /*71e0*/  LOP3.LUT R3, RZ, R3, RZ, 0x33, !PT ;  /* 0x00000003ff037212 */ /* 0x000fe400078e33ff */
[----:B------:R-:W-:Y:S02]  /*71f0*/  IADD3.X R4, PT, PT, R6, UR11, RZ, P1, P2 ;  /* 0x0000000b06047c10 */ /* 0x000fe40008fe44ff */
[----:B0-----:R-:W-:Y:S02]  /*7200*/  IADD3 R6, P1, PT, R3, UR14, RZ ;  /* 0x0000000e03067c10 */ /* 0x001fe4000ff3e0ff */
[----:B------:R-:W-:-:S04]  /*7210*/  LOP3.LUT R3, RZ, R4, RZ, 0x33, !PT ;  /* 0x00000004ff037212 */ /* 0x000fc800078e33ff */
[----:B------:R-:W-:-:S07]  /*7220*/  IADD3.X R5, PT, PT, R3, UR15, RZ, P1, !PT ;  /* 0x0000000f03057c10 */ /* 0x000fce0008ffe4ff */
.L_x_758:
[----:B------:R-:W-:Y:S05]  /*7230*/  BSYNC.RECONVERGENT B0 ;  /* 0x0000000000007941 */ /* 0x000fea0003800200 */
.L_x_754:
        /* <DEDUP_REMOVED lines=14> */
.L_x_764:
[----:B------:R-:W-:Y:S05]  /*7320*/  BSYNC.RECONVERGENT B1 ;  /* 0x0000000000017941 */ /* 0x000fea0003800200 */
.L_x_763:
[--C-:B-----5:R-:W-:Y:S02]  /*7330*/  IADD3 R6, P1, P2, R4, UR7, R3.reuse ;  /* 0x0000000704067c10 */ /* 0x120fe4000fa3e003 */
[----:B------:R-:W-:-:S04]  /*7340*/  SHF.R.S32.HI R3, RZ, 0x1f, R3 ;  /* 0x0000001fff037819 */ /* 0x000fc80000011403 */
[----:B------:R-:W-:Y:S01]  /*7350*/  IADD3.X R5, PT, PT, R5, UR10, R3, P1, P2 ;  /* 0x0000000a05057c10 */ /* 0x000fe20008fe4403 */
[----:B------:R-:W-:Y:S06]  /*7360*/  BRA `(.L_x_765) ;  /* 0x0000000000447947 */ /* 0x000fec0003800000 */
.L_x_762:
        /* <DEDUP_REMOVED lines=9> */
.L_x_767:
[----:B------:R-:W-:Y:S05]  /*7400*/  BSYNC.RECONVERGENT B1 ;  /* 0x0000000000017941 */ /* 0x000fea0003800200 */
.L_x_766:
[----:B------:R-:W0:Y:S01]  /*7410*/  LDCU.64 UR14, c[0x0][0x3c0] ;  /* 0x00007800ff0e77ac */ /* 0x000e220008000a00 */
[----:B------:R-:W-:-:S04]  /*7420*/  IADD3 R3, P1, P2, R3, UR5, R8 ;  /* 0x0000000503037c10 */ /* 0x000fc8000fa3e008 */
[----:B------:R-:W-:Y:S02]  /*7430*/  LOP3.LUT R3, RZ, R3, RZ, 0x33, !PT ;  /* 0x00000003ff037212 */ /* 0x000fe400078e33ff */
[----:B------:R-:W-:Y:S02]  /*7440*/  IADD3.X R4, PT, PT, R6, UR11, RZ, P1, P2 ;  /* 0x0000000b06047c10 */ /* 0x000fe40008fe44ff */
[----:B0-----:R-:W-:Y:S02]  /*7450*/  IADD3 R6, P1, PT, R3, UR14, RZ ;  /* 0x0000000e03067c10 */ /* 0x001fe4000ff3e0ff */
[----:B------:R-:W-:-:S04]  /*7460*/  LOP3.LUT R3, RZ, R4, RZ, 0x33, !PT ;  /* 0x00000004ff037212 */ /* 0x000fc800078e33ff */
[----:B------:R-:W-:-:S07]  /*7470*/  IADD3.X R5, PT, PT, R3, UR15, RZ, P1, !PT ;  /* 0x0000000f03057c10 */ /* 0x000fce0008ffe4ff */
.L_x_765:
[----:B------:R-:W-:Y:S05]  /*7480*/  BSYNC.RECONVERGENT B0 ;  /* 0x0000000000007941 */ /* 0x000fea0003800200 */
.L_x_761:
        /* <DEDUP_REMOVED lines=14> */
.L_x_771:
[----:B------:R-:W-:Y:S05]  /*7570*/  BSYNC.RECONVERGENT B1 ;  /* 0x0000000000017941 */ /* 0x000fea0003800200 */
.L_x_770:
[--C-:B-----5:R-:W-:Y:S02]  /*7580*/  IADD3 R6, P1, P2, R4, UR7, R3.reuse ;  /* 0x0000000704067c10 */ /* 0x120fe4000fa3e003 */
[----:B------:R-:W-:-:S04]  /*7590*/  SHF.R.S32.HI R3, RZ, 0x1f, R3 ;  /* 0x0000001fff037819 */ /* 0x000fc80000011403 */
[----:B------:R-:W-:Y:S01]  /*75a0*/  IADD3.X R5, PT, PT, R5, UR10, R3, P1, P2 ;  /* 0x0000000a05057c10 */ /* 0x000fe20008fe4403 */
[----:B------:R-:W-:Y:S06]  /*75b0*/  BRA `(.L_x_772) ;  /* 0x0000000000447947 */ /* 0x000fec0003800000 */
.L_x_769:
        /* <DEDUP_REMOVED lines=9> */
.L_x_774:
[----:B------:R-:W-:Y:S05]  /*7650*/  BSYNC.RECONVERGENT B1 ;  /* 0x0000000000017941 */ /* 0x000fea0003800200 */
.L_x_773:
[----:B------:R-:W0:Y:S01]  /*7660*/  LDCU.64 UR14, c[0x0][0x3c0] ;  /* 0x00007800ff0e77ac */ /* 0x000e220008000a00 */
[----:B------:R-:W-:-:S04]  /*7670*/  IADD3 R3, P1, P2, R3, UR5, R8 ;  /* 0x0000000503037c10 */ /* 0x000fc8000fa3e008 */
[----:B------:R-:W-:Y:S02]  /*7680*/  LOP3.LUT R3, RZ, R3, RZ, 0x33, !PT ;  /* 0x00000003ff037212 */ /* 0x000fe400078e33ff */
[----:B------:R-:W-:Y:S02]  /*7690*/  IADD3.X R4, PT, PT, R6, UR11, RZ, P1, P2 ;  /* 0x0000000b06047c10 */ /* 0x000fe40008fe44ff */
[----:B0-----:R-:W-:Y:S02]  /*76a0*/  IADD3 R6, P1, PT, R3, UR14, RZ ;  /* 0x0000000e03067c10 */ /* 0x001fe4000ff3e0ff */
[----:B------:R-:W-:-:S04]  /*76b0*/  LOP3.LUT R3, RZ, R4, RZ, 0x33, !PT ;  /* 0x00000004ff037212 */ /* 0x000fc800078e33ff */
[----:B------:R-:W-:-:S07]  /*76c0*/  IADD3.X R5, PT, PT, R3, UR15, RZ, P1, !PT ;  /* 0x0000000f03057c10 */ /* 0x000fce0008ffe4ff */
.L_x_772:
[----:B------:R-:W-:Y:S05]  /*76d0*/  BSYNC.RECONVERGENT B0 ;  /* 0x0000000000007941 */ /* 0x000fea0003800200 */
.L_x_768:
        /* <DEDUP_REMOVED lines=14> */
.L_x_778:
[----:B------:R-:W-:Y:S05]  /*77c0*/  BSYNC.RECONVERGENT B1 ;  /* 0x0000000000017941 */ /* 0x000fea0003800200 */
.L_x_777:
[--C-:B-----5:R-:W-:Y:S02]  /*77d0*/  IADD3 R6, P1, P2, R4, UR7, R3.reuse ;  /* 0x0000000704067c10 */ /* 0x120fe4000fa3e003 */
[----:B------:R-:W-:-:S04]  /*77e0*/  SHF.R.S32.HI R3, RZ, 0x1f, R3 ;  /* 0x0000001fff037819 */ /* 0x000fc80000011403 */
[----:B------:R-:W-:Y:S01]  /*77f0*/  IADD3.X R5, PT, PT, R5, UR10, R3, P1, P2 ;  /* 0x0000000a05057c10 */ /* 0x000fe20008fe4403 */
[----:B------:R-:W-:Y:S06]  /*7800*/  BRA `(.L_x_779) ;  /* 0x0000000000447947 */ /* 0x000fec0003800000 */
.L_x_776:
        /* <DEDUP_REMOVED lines=9> */
.L_x_781:
[----:B------:R-:W-:Y:S05]  /*78a0*/  BSYNC.RECONVERGENT B1 ;  /* 0x0000000000017941 */ /* 0x000fea0003800200 */
.L_x_780:
[----:B------:R-:W0:Y:S01]  /*78b0*/  LDCU.64 UR14, c[0x0][0x3c0] ;  /* 0x00007800ff0e77ac */ /* 0x000e220008000a00 */
[----:B------:R-:W-:-:S04]  /*78c0*/  IADD3 R3, P1, P2, R3, UR5, R8 ;  /* 0x0000000503037c10 */ /* 0x000fc8000fa3e008 */
[----:B------:R-:W-:Y:S02]  /*78d0*/  LOP3.LUT R3, RZ, R3, RZ, 0x33, !PT ;  /* 0x00000003ff037212 */ /* 0x000fe400078e33ff */
[----:B------:R-:W-:Y:S02]  /*78e0*/  IADD3.X R4, PT, PT, R6, UR11, RZ, P1, P2 ;  /* 0x0000000b06047c10 */ /* 0x000fe40008fe44ff */
[----:B0-----:R-:W-:Y:S02]  /*78f0*/  IADD3 R6, P1, PT, R3, UR14, RZ ;  /* 0x0000000e03067c10 */ /* 0x001fe4000ff3e0ff */
[----:B------:R-:W-:-:S04]  /*7900*/  LOP3.LUT R3, RZ, R4, RZ, 0x33, !PT ;  /* 0x00000004ff037212 */ /* 0x000fc800078e33ff */
[----:B------:R-:W-:-:S07]  /*7910*/  IADD3.X R5, PT, PT, R3, UR15, RZ, P1, !PT ;  /* 0x0000000f03057c10 */ /* 0x000fce0008ffe4ff */
.L_x_779:
[----:B------:R-:W-:Y:S05]  /*7920*/  BSYNC.RECONVERGENT B0 ;  /* 0x0000000000007941 */ /* 0x000fea0003800200 */
.L_x_775:
        /* <DEDUP_REMOVED lines=14> */
.L_x_785:
[----:B------:R-:W-:Y:S05]  /*7a10*/  BSYNC.RECONVERGENT B1 ;  /* 0x0000000000017941 */ /* 0x000fea0003800200 */
.L_x_784:
[--C-:B-----5:R-:W-:Y:S02]  /*7a20*/  IADD3 R6, P1, P2, R4, UR7, R3.reuse ;  /* 0x0000000704067c10 */ /* 0x120fe4000fa3e003 */
[----:B------:R-:W-:-:S04]  /*7a30*/  SHF.R.S32.HI R3, RZ, 0x1f, R3 ;  /* 0x0000001fff037819 */ /* 0x000fc80000011403 */
[----:B------:R-:W-:Y:S01]  /*7a40*/  IADD3.X R5, PT, PT, R5, UR10, R3, P1, P2 ;  /* 0x0000000a05057c10 */ /* 0x000fe20008fe4403 */
[----:B------:R-:W-:Y:S06]  /*7a50*/  BRA `(.L_x_786) ;  /* 0x0000000000447947 */ /* 0x000fec0003800000 */
.L_x_783:
        /* <DEDUP_REMOVED lines=9> */
.L_x_788:
[----:B------:R-:W-:Y:S05]  /*7af0*/  BSYNC.RECONVERGENT B1 ;  /* 0x0000000000017941 */ /* 0x000fea0003800200 */
.L_x_787:
[----:B------:R-:W0:Y:S01]  /*7b00*/  LDCU.64 UR14, c[0x0][0x3c0] ;  /* 0x00007800ff0e77ac */ /* 0x000e220008000a00 */
[----:B------:R-:W-:-:S04]  /*7b10*/  IADD3 R3, P1, P2, R3, UR5, R8 ;  /* 0x0000000503037c10 */ /* 0x000fc8000fa3e008 */
[----:B------:R-:W-:Y:S02]  /*7b20*/  LOP3.LUT R3, RZ, R3, RZ, 0x33, !PT ;  /* 0x00000003ff037212 */ /* 0x000fe400078e33ff */
[----:B------:R-:W-:Y:S02]  /*7b30*/  IADD3.X R4, PT, PT, R6, UR11, RZ, P1, P2 ;  /* 0x0000000b06047c10 */ /* 0x000fe40008fe44ff */
[----:B0-----:R-:W-:Y:S02]  /*7b40*/  IADD3 R6, P1, PT, R3, UR14, RZ ;  /* 0x0000000e03067c10 */ /* 0x001fe4000ff3e0ff */
[----:B------:R-:W-:-:S04]  /*7b50*/  LOP3.LUT R3, RZ, R4, RZ, 0x33, !PT ;  /* 0x00000004ff037212 */ /* 0x000fc800078e33ff */
[----:B------:R-:W-:-:S07]  /*7b60*/  IADD3.X R5, PT, PT, R3, UR15, RZ, P1, !PT ;  /* 0x0000000f03057c10 */ /* 0x000fce0008ffe4ff */
.L_x_786:
[----:B------:R-:W-:Y:S05]  /*7b70*/  BSYNC.RECONVERGENT B0 ;  /* 0x0000000000007941 */ /* 0x000fea0003800200 */
.L_x_782:
        /* <DEDUP_REMOVED lines=14> */
.L_x_792:
[----:B------:R-:W-:Y:S05]  /*7c60*/  BSYNC.RECONVERGENT B1 ;  /* 0x0000000000017941 */ /* 0x000fea0003800200 */
.L_x_791:
[--C-:B-----5:R-:W-:Y:S02]  /*7c70*/  IADD3 R6, P1, P2, R4, UR7, R3.reuse ;  /* 0x0000000704067c10 */ /* 0x120fe4000fa3e003 */
[----:B------:R-:W-:-:S04]  /*7c80*/  SHF.R.S32.HI R3, RZ, 0x1f, R3 ;  /* 0x0000001fff037819 */ /* 0x000fc80000011403 */
[----:B------:R-:W-:Y:S01]  /*7c90*/  IADD3.X R5, PT, PT, R5, UR10, R3, P1, P2 ;  /* 0x0000000a05057c10 */ /* 0x000fe20008fe4403 */
[----:B------:R-:W-:Y:S06]  /*7ca0*/  BRA `(.L_x_793) ;  /* 0x0000000000447947 */ /* 0x000fec0003800000 */
.L_x_790:
        /* <DEDUP_REMOVED lines=9> */
.L_x_795:
[----:B------:R-:W-:Y:S05]  /*7d40*/  BSYNC.RECONVERGENT B1 ;  /* 0x0000000000017941 */ /* 0x000fea0003800200 */
.L_x_794:
[----:B------:R-:W0:Y:S01]  /*7d50*/  LDCU.64 UR14, c[0x0][0x3c0] ;  /* 0x00007800ff0e77ac */ /* 0x000e220008000a00 */
[----:B------:R-:W-:-:S04]  /*7d60*/  IADD3 R3, P1, P2, R3, UR5, R8 ;  /* 0x0000000503037c10 */ /* 0x000fc8000fa3e008 */
[----:B------:R-:W-:Y:S02]  /*7d70*/  LOP3.LUT R3, RZ, R3, RZ, 0x33, !PT ;  /* 0x00000003ff037212 */ /* 0x000fe400078e33ff */
[----:B------:R-:W-:Y:S02]  /*7d80*/  IADD3.X R4, PT, PT, R6, UR11, RZ, P1, P2 ;  /* 0x0000000b06047c10 */ /* 0x000fe40008fe44ff */
[----:B0-----:R-:W-:Y:S02]  /*7d90*/  IADD3 R6, P1, PT, R3, UR14, RZ ;  /* 0x0000000e03067c10 */ /* 0x001fe4000ff3e0ff */
[----:B------:R-:W-:-:S04]  /*7da0*/  LOP3.LUT R3, RZ, R4, RZ, 0x33, !PT ;  /* 0x00000004ff037212 */ /* 0x000fc800078e33ff */
[----:B------:R-:W-:-:S07]  /*7db0*/  IADD3.X R5, PT, PT, R3, UR15, RZ, P1, !PT ;  /* 0x0000000f03057c10 */ /* 0x000fce0008ffe4ff */
.L_x_793:
[----:B------:R-:W-:Y:S05]  /*7dc0*/  BSYNC.RECONVERGENT B0 ;  /* 0x0000000000007941 */ /* 0x000fea0003800200 */
.L_x_789:
        /* <DEDUP_REMOVED lines=14> */
.L_x_799:
[----:B------:R-:W-:Y:S05]  /*7eb0*/  BSYNC.RECONVERGENT B1 ;  /* 0x0000000000017941 */ /* 0x000fea0003800200 */
.L_x_798:
[--C-:B-----5:R-:W-:Y:S02]  /*7ec0*/  IADD3 R6, P1, P2, R4, UR7, R3.reuse ;  /* 0x0000000704067c10 */ /* 0x120fe4000fa3e003 */
[----:B------:R-:W-:-:S04]  /*7ed0*/  SHF.R.S32.HI R3, RZ, 0x1f, R3 ;  /* 0x0000001fff037819 */ /* 0x000fc80000011403 */
[----:B------:R-:W-:Y:S01]  /*7ee0*/  IADD3.X R5, PT, PT, R5, UR10, R3, P1, P2 ;  /* 0x0000000a05057c10 */ /* 0x000fe20008fe4403 */
[----:B------:R-:W-:Y:S06]  /*7ef0*/  BRA `(.L_x_800) ;  /* 0x0000000000447947 */ /* 0x000fec0003800000 */
.L_x_797:
        /* <DEDUP_REMOVED lines=9> */
.L_x_802:
[----:B------:R-:W-:Y:S05]  /*7f90*/  BSYNC.RECONVERGENT B1 ;  /* 0x0000000000017941 */ /* 0x000fea0003800200 */
.L_x_801:
[----:B------:R-:W0:Y:S01]  /*7fa0*/  LDCU.64 UR14, c[0x0][0x3c0] ;  /* 0x00007800ff0e77ac */ /* 0x000e220008000a00 */
[----:B------:R-:W-:-:S04]  /*7fb0*/  IADD3 R3, P1, P2, R3, UR5, R8 ;  /* 0x0000000503037c10 */ /* 0x000fc8000fa3e008 */
[----:B------:R-:W-:Y:S02]  /*7fc0*/  LOP3.LUT R3, RZ, R3, RZ, 0x33, !PT ;  /* 0x00000003ff037212 */ /* 0x000fe400078e33ff */
[----:B------:R-:W-:Y:S02]  /*7fd0*/  IADD3.X R4, PT, PT, R6, UR11, RZ, P1, P2 ;  /* 0x0000000b06047c10 */ /* 0x000fe40008fe44ff */
[----:B0-----:R-:W-:Y:S02]  /*7fe0*/  IADD3 R6, P1, PT, R3, UR14, RZ ;  /* 0x0000000e03067c10 */ /* 0x001fe4000ff3e0ff */
[----:B------:R-:W-:-:S04]  /*7ff0*/  LOP3.LUT R3, RZ, R4, RZ, 0x33, !PT ;  /* 0x00000004ff037212 */ /* 0x000fc800078e33ff */
[----:B------:R-:W-:-:S07]  /*8000*/  IADD3.X R5, PT, PT, R3, UR15, RZ, P1, !PT ;  /* 0x0000000f03057c10 */ /* 0x000fce0008ffe4ff */
.L_x_800:
[----:B------:R-:W-:Y:S05]  /*8010*/  BSYNC.RECONVERGENT B0 ;  /* 0x0000000000007941 */ /* 0x000fea0003800200 */
.L_x_796:
        /* <DEDUP_REMOVED lines=14> */
.L_x_806:
[----:B------:R-:W-:Y:S05]  /*8100*/  BSYNC.RECONVERGENT B1 ;  /* 0x0000000000017941 */ /* 0x000fea0003800200 */
.L_x_805:
[--C-:B-----5:R-:W-:Y:S02]  /*8110*/  IADD3 R6, P1, P2, R4, UR7, R3.reuse ;  /* 0x0000000704067c10 */ /* 0x120fe4000fa3e003 */
[----:B------:R-:W-:-:S04]  /*8120*/  SHF.R.S32.HI R3, RZ, 0x1f, R3 ;  /* 0x0000001fff037819 */ /* 0x000fc80000011403 */
[----:B------:R-:W-:Y:S01]  /*8130*/  IADD3.X R5, PT, PT, R5, UR10, R3, P1, P2 ;  /* 0x0000000a05057c10 */ /* 0x000fe20008fe4403 */
[----:B------:R-:W-:Y:S06]  /*8140*/  BRA `(.L_x_807) ;  /* 0x0000000000447947 */ /* 0x000fec0003800000 */
.L_x_804:
        /* <DEDUP_REMOVED lines=9> */
.L_x_809:
[----:B------:R-:W-:Y:S05]  /*81e0*/  BSYNC.RECONVERGENT B1 ;  /* 0x0000000000017941 */ /* 0x000fea0003800200 */
.L_x_808:
[----:B------:R-:W0:Y:S01]  /*81f0*/  LDCU.64 UR14, c[0x0][0x3c0] ;  /* 0x00007800ff0e77ac */ /* 0x000e220008000a00 */
[----:B------:R-:W-:-:S04]  /*8200*/  IADD3 R3, P1, P2, R3, UR5, R8 ;  /* 0x0000000503037c10 */ /* 0x000fc8000fa3e008 */
[----:B------:R-:W-:Y:S02]  /*8210*/  LOP3.LUT R3, RZ, R3, RZ, 0x33, !PT ;  /* 0x00000003ff037212 */ /* 0x000fe400078e33ff */
[----:B------:R-:W-:Y:S02]  /*8220*/  IADD3.X R4, PT, PT, R6, UR11, RZ, P1, P2 ;  /* 0x0000000b06047c10 */ /* 0x000fe40008fe44ff */
[----:B0-----:R-:W-:Y:S02]  /*8230*/  IADD3 R6, P1, PT, R3, UR14, RZ ;  /* 0x0000000e03067c10 */ /* 0x001fe4000ff3e0ff */
[----:B------:R-:W-:-:S04]  /*8240*/  LOP3.LUT R3, RZ, R4, RZ, 0x33, !PT ;  /* 0x00000004ff037212 */ /* 0x000fc800078e33ff */
[----:B------:R-:W-:-:S07]  /*8250*/  IADD3.X R5, PT, PT, R3, UR15, RZ, P1, !PT ;  /* 0x0000000f03057c10 */ /* 0x000fce0008ffe4ff */
.L_x_807:
[----:B------:R-:W-:Y:S05]  /*8260*/  BSYNC.RECONVERGENT B0 ;  /* 0x0000000000007941 */ /* 0x000fea0003800200 */
.L_x_803:
        /* <DEDUP_REMOVED lines=14> */
.L_x_813:
[----:B------:R-:W-:Y:S05]  /*8350*/  BSYNC.RECONVERGENT B1 ;  /* 0x0000000000017941 */ /* 0x000fea0003800200 */
.L_x_812:
[--C-:B-----5:R-:W-:Y:S02]  /*8360*/  IADD3 R6, P1, P2, R4, UR7, R3.reuse ;  /* 0x0000000704067c10 */ /* 0x120fe4000fa3e003 */
[----:B------:R-:W-:-:S04]  /*8370*/  SHF.R.S32.HI R3, RZ, 0x1f, R3 ;  /* 0x0000001fff037819 */ /* 0x000fc80000011403 */
[----:B------:R-:W-:Y:S01]  /*8380*/  IADD3.X R5, PT, PT, R5, UR10, R3, P1, P2 ;  /* 0x0000000a05057c10 */ /* 0x000fe20008fe4403 */
[----:B------:R-:W-:Y:S06]  /*8390*/  BRA `(.L_x_814) ;  /* 0x0000000000447947 */ /* 0x000fec0003800000 */
.L_x_811:
        /* <DEDUP_REMOVED lines=9> */
.L_x_816:
[----:B------:R-:W-:Y:S05]  /*8430*/  BSYNC.RECONVERGENT B1 ;  /* 0x0000000000017941 */ /* 0x000fea0003800200 */
.L_x_815:
[----:B------:R-:W0:Y:S01]  /*8440*/  LDCU.64 UR14, c[0x0][0x3c0] ;  /* 0x00007800ff0e77ac */ /* 0x000e220008000a00 */
[----:B------:R-:W-:-:S04]  /*8450*/  IADD3 R3, P1, P2, R3, UR5, R8 ;  /* 0x0000000503037c10 */ /* 0x000fc8000fa3e008 */
[----:B------:R-:W-:Y:S02]  /*8460*/  LOP3.LUT R3, RZ, R3, RZ, 0x33, !PT ;  /* 0x00000003ff037212 */ /* 0x000fe400078e33ff */
[----:B------:R-:W-:Y:S02]  /*8470*/  IADD3.X R4, PT, PT, R6, UR11, RZ, P1, P2 ;  /* 0x0000000b06047c10 */ /* 0x000fe40008fe44ff */
[----:B0-----:R-:W-:Y:S02]  /*8480*/  IADD3 R6, P1, PT, R3, UR14, RZ ;  /* 0x0000000e03067c10 */ /* 0x001fe4000ff3e0ff */
[----:B------:R-:W-:-:S04]  /*8490*/  LOP3.LUT R3, RZ, R4, RZ, 0x33, !PT ;  /* 0x00000004ff037212 */ /* 0x000fc800078e33ff */
[----:B------:R-:W-:-:S07]  /*84a0*/  IADD3.X R5, PT, PT, R3, UR15, RZ, P1, !PT ;  /* 0x0000000f03057c10 */ /* 0x000fce0008ffe4ff */
.L_x_814:
[----:B------:R-:W-:Y:S05]  /*84b0*/  BSYNC.RECONVERGENT B0 ;  /* 0x0000000000007941 */ /* 0x000fea0003800200 */
.L_x_810:
        /* <DEDUP_REMOVED lines=14> */
.L_x_820:
[----:B------:R-:W-:Y:S05]  /*85a0*/  BSYNC.RECONVERGENT B1 ;  /* 0x0000000000017941 */ /* 0x000fea0003800200 */
.L_x_819:
[--C-:B-----5:R-:W-:Y:S02]  /*85b0*/  IADD3 R6, P1, P2, R4, UR7, R3.reuse ;  /* 0x0000000704067c10 */ /* 0x120fe4000fa3e003 */
[----:B------:R-:W-:-:S04]  /*85c0*/  SHF.R.S32.HI R3, RZ, 0x1f, R3 ;  /* 0x0000001fff037819 */ /* 0x000fc80000011403 */
[----:B------:R-:W-:Y:S01]  /*85d0*/  IADD3.X R5, PT, PT, R5, UR10, R3, P1, P2 ;  /* 0x0000000a05057c10 */ /* 0x000fe20008fe4403 */
[----:B------:R-:W-:Y:S06]  /*85e0*/  BRA `(.L_x_821) ;  /* 0x0000000000447947 */ /* 0x000fec0003800000 */
.L_x_818:
        /* <DEDUP_REMOVED lines=9> */
.L_x_823:
[----:B------:R-:W-:Y:S05]  /*8680*/  BSYNC.RECONVERGENT B1 ;  /* 0x0000000000017941 */ /* 0x000fea0003800200 */
.L_x_822:
[----:B------:R-:W0:Y:S01]  /*8690*/  LDCU.64 UR14, c[0x0][0x3c0] ;  /* 0x00007800ff0e77ac */ /* 0x000e220008000a00 */
[----:B------:R-:W-:-:S04]  /*86a0*/  IADD3 R3, P1, P2, R3, UR5, R8 ;  /* 0x0000000503037c10 */ /* 0x000fc8000fa3e008 */
[----:B------:R-:W-:Y:S02]  /*86b0*/  LOP3.LUT R3, RZ, R3, RZ, 0x33, !PT ;  /* 0x00000003ff037212 */ /* 0x000fe400078e33ff */
[----:B------:R-:W-:Y:S02]  /*86c0*/  IADD3.X R4, PT, PT, R6, UR11, RZ, P1, P2 ;  /* 0x0000000b06047c10 */ /* 0x000fe40008fe44ff */
[----:B0-----:R-:W-:Y:S02]  /*86d0*/  IADD3 R6, P1, PT, R3, UR14, RZ ;  /* 0x0000000e03067c10 */ /* 0x001fe4000ff3e0ff */
[----:B------:R-:W-:-:S04]  /*86e0*/  LOP3.LUT R3, RZ, R4, RZ, 0x33, !PT ;  /* 0x00000004ff037212 */ /* 0x000fc800078e33ff */
[----:B------:R-:W-:-:S07]  /*86f0*/  IADD3.X R5, PT, PT, R3, UR15, RZ, P1, !PT ;  /* 0x0000000f03057c10 */ /* 0x000fce0008ffe4ff */
.L_x_821:
[----:B------:R-:W-:Y:S05]  /*8700*/  BSYNC.RECONVERGENT B0 ;  /* 0x0000000000007941 */ /* 0x000fea0003800200 */
.L_x_817:
        /* <DEDUP_REMOVED lines=14> */
.L_x_827:
[----:B------:R-:W-:Y:S05]  /*87f0*/  BSYNC.RECONVERGENT B1 ;  /* 0x0000000000017941 */ /* 0x000fea0003800200 */
.L_x_826:
[--C-:B-----5:R-:W-:Y:S02]  /*8800*/  IADD3 R6, P1, P2, R4, UR7, R3.reuse ;  /* 0x0000000704067c10 */ /* 0x120fe4000fa3e003 */
[----:B------:R-:W-:-:S04]  /*8810*/  SHF.R.S32.HI R3, RZ, 0x1f, R3 ;  /* 0x0000001fff037819 */ /* 0x000fc80000011403 */
[----:B------:R-:W-:Y:S01]  /*8820*/  IADD3.X R5, PT, PT, R5, UR10, R3, P1, P2 ;  /* 0x0000000a05057c10 */ /* 0x000fe20008fe4403 */
[----:B------:R-:W-:Y:S06]  /*8830*/  BRA `(.L_x_828) ;  /* 0x0000000000447947 */ /* 0x000fec0003800000 */
.L_x_825:
        /* <DEDUP_REMOVED lines=9> */
.L_x_830:
[----:B------:R-:W-:Y:S05]  /*88d0*/  BSYNC.RECONVERGENT B1 ;  /* 0x0000000000017941 */ /* 0x000fea0003800200 */
.L_x_829:
[----:B------:R-:W0:Y:S01]  /*88e0*/  LDCU.64 UR14, c[0x0][0x3c0] ;  /* 0x00007800ff0e77ac */ /* 0x000e220008000a00 */
[----:B------:R-:W-:-:S04]  /*88f0*/  IADD3 R3, P1, P2, R3, UR5, R8 ;  /* 0x0000000503037c10 */ /* 0x000fc8000fa3e008 */
[----:B------:R-:W-:Y:S02]  /*8900*/  LOP3.LUT R3, RZ, R3, RZ, 0x33, !PT ;  /* 0x00000003ff037212 */ /* 0x000fe400078e33ff */
[----:B------:R-:W-:Y:S02]  /*8910*/  IADD3.X R4, PT, PT, R6, UR11, RZ, P1, P2 ;  /* 0x0000000b06047c10 */ /* 0x000fe40008fe44ff */
[----:B0-----:R-:W-:Y:S02]  /*8920*/  IADD3 R6, P1, PT, R3, UR14, RZ ;  /* 0x0000000e03067c10 */ /* 0x001fe4000ff3e0ff */
[----:B------:R-:W-:-:S04]  /*8930*/  LOP3.LUT R3, RZ, R4, RZ, 0x33, !PT ;  /* 0x00000004ff037212 */ /* 0x000fc800078e33ff */
[----:B------:R-:W-:-:S07]  /*8940*/  IADD3.X R5, PT, PT, R3, UR15, RZ, P1, !PT ;  /* 0x0000000f03057c10 */ /* 0x000fce0008ffe4ff */
.L_x_828:
[----:B------:R-:W-:Y:S05]  /*8950*/  BSYNC.RECONVERGENT B0 ;  /* 0x0000000000007941 */ /* 0x000fea0003800200 */
.L_x_824:
        /* <DEDUP_REMOVED lines=14> */
.L_x_834:
[----:B------:R-:W-:Y:S05]  /*8a40*/  BSYNC.RECONVERGENT B1 ;  /* 0x0000000000017941 */ /* 0x000fea0003800200 */
.L_x_833:
[--C-:B-----5:R-:W-:Y:S02]  /*8a50*/  IADD3 R6, P1, P2, R4, UR7, R3.reuse ;  /* 0x0000000704067c10 */ /* 0x120fe4000fa3e003 */
[----:B------:R-:W-:-:S04]  /*8a60*/  SHF.R.S32.HI R3, RZ, 0x1f, R3 ;  /* 0x0000001fff037819 */ /* 0x000fc80000011403 */
[----:B------:R-:W-:Y:S01]  /*8a70*/  IADD3.X R5, PT, PT, R5, UR10, R3, P1, P2 ;  /* 0x0000000a05057c10 */ /* 0x000fe20008fe4403 */
[----:B------:R-:W-:Y:S06]  /*8a80*/  BRA `(.L_x_835) ;  /* 0x0000000000447947 */ /* 0x000fec0003800000 */
.L_x_832:
        /* <DEDUP_REMOVED lines=9> */
.L_x_837:
[----:B------:R-:W-:Y:S05]  /*8b20*/  BSYNC.RECONVERGENT B1 ;  /* 0x0000000000017941 */ /* 0x000fea0003800200 */
.L_x_836:
[----:B------:R-:W0:Y:S01]  /*8b30*/  LDCU.64 UR14, c[0x0][0x3c0] ;  /* 0x00007800ff0e77ac */ /* 0x000e220008000a00 */
[----:B------:R-:W-:-:S04]  /*8b40*/  IADD3 R3, P1, P2, R3, UR5, R8 ;  /* 0x0000000503037c10 */ /* 0x000fc8000fa3e008 */
[----:B------:R-:W-:Y:S02]  /*8b50*/  LOP3.LUT R3, RZ, R3, RZ, 0x33, !PT ;  /* 0x00000003ff037212 */ /* 0x000fe400078e33ff */
[----:B------:R-:W-:Y:S02]  /*8b60*/  IADD3.X R4, PT, PT, R6, UR11, RZ, P1, P2 ;  /* 0x0000000b06047c10 */ /* 0x000fe40008fe44ff */
[----:B0-----:R-:W-:Y:S02]  /*8b70*/  IADD3 R6, P1, PT, R3, UR14, RZ ;  /* 0x0000000e03067c10 */ /* 0x001fe4000ff3e0ff */
[----:B------:R-:W-:-:S04]  /*8b80*/  LOP3.LUT R3, RZ, R4, RZ, 0x33, !PT ;  /* 0x00000004ff037212 */ /* 0x000fc800078e33ff */
[----:B------:R-:W-:-:S07]  /*8b90*/  IADD3.X R5, PT, PT, R3, UR15, RZ, P1, !PT ;  /* 0x0000000f03057c10 */ /* 0x000fce0008ffe4ff */
.L_x_835:
[----:B------:R-:W-:Y:S05]  /*8ba0*/  BSYNC.RECONVERGENT B0 ;  /* 0x0000000000007941 */ /* 0x000fea0003800200 */
.L_x_831:
        /* <DEDUP_REMOVED lines=14> */
.L_x_841:
[----:B------:R-:W-:Y:S05]  /*8c90*/  BSYNC.RECONVERGENT B1 ;  /* 0x0000000000017941 */ /* 0x000fea0003800200 */
.L_x_840:
[--C-:B-----5:R-:W-:Y:S02]  /*8ca0*/  IADD3 R6, P1, P2, R4, UR7, R3.reuse ;  /* 0x0000000704067c10 */ /* 0x120fe4000fa3e003 */
[----:B------:R-:W-:-:S04]  /*8cb0*/  SHF.R.S32.HI R3, RZ, 0x1f, R3 ;  /* 0x0000001fff037819 */ /* 0x000fc80000011403 */
[----:B------:R-:W-:Y:S01]  /*8cc0*/  IADD3.X R5, PT, PT, R5, UR10, R3, P1, P2 ;  /* 0x0000000a05057c10 */ /* 0x000fe20008fe4403 */
[----:B------:R-:W-:Y:S06]  /*8cd0*/  BRA `(.L_x_842) ;  /* 0x0000000000447947 */ /* 0x000fec0003800000 */
.L_x_839:
        /* <DEDUP_REMOVED lines=9> */
.L_x_844:
[----:B------:R-:W-:Y:S05]  /*8d70*/  BSYNC.RECONVERGENT B1 ;  /* 0x0000000000017941 */ /* 0x000fea0003800200 */
.L_x_843:
[----:B------:R-:W0:Y:S01]  /*8d80*/  LDCU.64 UR14, c[0x0][0x3c0] ;  /* 0x00007800ff0e77ac */ /* 0x000e220008000a00 */
[----:B------:R-:W-:-:S04]  /*8d90*/  IADD3 R3, P1, P2, R3, UR5, R8 ;  /* 0x0000000503037c10 */ /* 0x000fc8000fa3e008 */
[----:B------:R-:W-:Y:S02]  /*8da0*/  LOP3.LUT R3, RZ, R3, RZ, 0x33, !PT ;  /* 0x00000003ff037212 */ /* 0x000fe400078e33ff */
[----:B------:R-:W-:Y:S02]  /*8db0*/  IADD3.X R4, PT, PT, R6, UR11, RZ, P1, P2 ;  /* 0x0000000b06047c10 */ /* 0x000fe40008fe44ff */
[----:B0-----:R-:W-:Y:S02]  /*8dc0*/  IADD3 R6, P1, PT, R3, UR14, RZ ;  /* 0x0000000e03067c10 */ /* 0x001fe4000ff3e0ff */
[----:B------:R-:W-:-:S04]  /*8dd0*/  LOP3.LUT R3, RZ, R4, RZ, 0x33, !PT ;  /* 0x00000004ff037212 */ /* 0x000fc800078e33ff */
[----:B------:R-:W-:-:S07]  /*8de0*/  IADD3.X R5, PT, PT, R3, UR15, RZ, P1, !PT ;  /* 0x0000000f03057c10 */ /* 0x000fce0008ffe4ff */
.L_x_842:
[----:B------:R-:W-:Y:S05]  /*8df0*/  BSYNC.RECONVERGENT B0 ;  /* 0x0000000000007941 */ /* 0x000fea0003800200 */
.L_x_838:
        /* <DEDUP_REMOVED lines=14> */
.L_x_848:
[----:B------:R-:W-:Y:S05]  /*8ee0*/  BSYNC.RECONVERGENT B1 ;  /* 0x0000000000017941 */ /* 0x000fea0003800200 */
.L_x_847:
[--C-:B-----5:R-:W-:Y:S02]  /*8ef0*/  IADD3 R6, P0, P1, R4, UR7, R3.reuse ;  /* 0x0000000704067c10 */ /* 0x120fe4000f91e003 */
[----:B------:R-:W-:-:S04]  /*8f00*/  SHF.R.S32.HI R3, RZ, 0x1f, R3 ;  /* 0x0000001fff037819 */ /* 0x000fc80000011403 */
[----:B------:R-:W-:Y:S01]  /*8f10*/  IADD3.X R5, PT, PT, R5, UR10, R3, P0, P1 ;  /* 0x0000000a05057c10 */ /* 0x000fe200087e2403 */
[----:B------:R-:W-:Y:S06]  /*8f20*/  BRA `(.L_x_849) ;  /* 0x0000000000447947 */ /* 0x000fec0003800000 */
.L_x_846:
        /* <DEDUP_REMOVED lines=9> */
.L_x_851:
[----:B------:R-:W-:Y:S05]  /*8fc0*/  BSYNC.RECONVERGENT B1 ;  /* 0x0000000000017941 */ /* 0x000fea0003800200 */
.L_x_850:
[----:B------:R-:W0:Y:S01]  /*8fd0*/  LDCU.64 UR14, c[0x0][0x3c0] ;  /* 0x00007800ff0e77ac */ /* 0x000e220008000a00 */
[----:B------:R-:W-:-:S04]  /*8fe0*/  IADD3 R0, P0, P1, R0, UR5, R7 ;  /* 0x0000000500007c10 */ /* 0x000fc8000f91e007 */
[----:B------:R-:W-:Y:S02]  /*8ff0*/  LOP3.LUT R0, RZ, R0, RZ, 0x33, !PT ;  /* 0x00000000ff007212 */ /* 0x000fe400078e33ff */
[----:B------:R-:W-:Y:S02]  /*9000*/  IADD3.X R3, PT, PT, R3, UR11, RZ, P0, P1 ;  /* 0x0000000b03037c10 */ /* 0x000fe400087e24ff */
[----:B0-----:R-:W-:Y:S02]  /*9010*/  IADD3 R6, P0, PT, R0, UR14, RZ ;  /* 0x0000000e00067c10 */ /* 0x001fe4000ff1e0ff */
[----:B------:R-:W-:-:S04]  /*9020*/  LOP3.LUT R0, RZ, R3, RZ, 0x33, !PT ;  /* 0x00000003ff007212 */ /* 0x000fc800078e33ff */
[----:B------:R-:W-:-:S07]  /*9030*/  IADD3.X R5, PT, PT, R0, UR15, RZ, P0, !PT ;  /* 0x0000000f00057c10 */ /* 0x000fce00087fe4ff */
.L_x_849:
[----:B------:R-:W-:Y:S05]  /*9040*/  BSYNC.RECONVERGENT B0 ;  /* 0x0000000000007941 */ /* 0x000fea0003800200 */
.L_x_845:
[----:B------:R-:W0:Y:S01]  /*9050*/  LDS R3, [R2+0xab00] ;  /* 0x00ab000002037984 */ /* 0x000e220000000800 */
[----:B------:R-:W-:-:S04]  /*9060*/  LEA R4, P0, R6, UR12, 0x2 ;  /* 0x0000000c06047c11 */ /* 0x000fc8000f8010ff */
[----:B------:R-:W-:-:S05]  /*9070*/  LEA.HI.X R5, R6, UR13, R5, 0x2, P0 ;  /* 0x0000000d06057c11 */ /* 0x000fca00080f1405 */
[----:B0-----:R-:W-:Y:S01]  /*9080*/  STG.E desc[UR8][R4.64], R3 ;  /* 0x0000000304007986 */ /* 0x001fe2000c101908 */
[----:B------:R-:W-:Y:S05]  /*9090*/  EXIT ;  /* 0x000000000000794d */ /* 0x000fea0003800000 */
.L_x_575:
[----:B------:R-:W0:Y:S01]  /*90a0*/  LDC R83, c[0x0][0x3ac] ;  /* 0x0000eb00ff537b82 */ /* 0x000e220000000800 */
[----:B------:R-:W-:Y:S01]  /*90b0*/  ISETP.NE.AND P0, PT, R84, RZ, PT ;  /* 0x000000ff5400720c */ /* 0x000fe20003f05270 */
[----:B------:R-:W-:Y:S01]  /*90c0*/  BSSY.RECONVERGENT B0, `(.L_x_852) ;  /* 0x0000998000007945 */ /* 0x000fe20003800200 */
[----:B0-----:R-:W-:-:S11]  /*90d0*/  VIADD R83, R83, -UR5 ;  /* 0x8000000553537c36 */ /* 0x001fd60008000000 */
        /* <DEDUP_REMOVED lines=11> */
[----:B------:R-:W-:Y:S01]  /*9190*/  USEL UR5, UR11, URZ, !UP0 ;  /* 0x000000ff0b057287 */ /* 0x000fe2000c000000 */
[C---:B------:R-:W-:Y:S01]  /*91a0*/  VIADD R4, R28.reuse, 0x20 ;  /* 0x000000201c047836 */ /* 0x040fe20000000000 */
[CC--:B------:R-:W-:Y:S01]  /*91b0*/  ISETP.GE.AND P1, PT, R28.reuse, R83.reuse, PT ;  /* 0x000000531c00720c */ /* 0x0c0fe20003f26270 */
[C---:B------:R-:W-:Y:S01]  /*91c0*/  VIADD R8, R28.reuse, 0x60 ;  /* 0x000000601c087836 */ /* 0x040fe20000000000 */
[C---:B------:R-:W-:Y:S01]  /*91d0*/  IADD3 R3, P0, P5, R28.reuse, UR4, R3 ;  /* 0x000000041c037c10 */ /* 0x040fe2000fd1e003 */
[----:B------:R-:W-:Y:S01]  /*91e0*/  VIADD R12, R28, 0xa0 ;  /* 0x000000a01c0c7836 */ /* 0x000fe20000000000 */
[-C--:B------:R-:W-:Y:S01]  /*91f0*/  ISETP.GE.AND P2, PT, R4, R83.reuse, PT ;  /* 0x000000530400720c */ /* 0x080fe20003f46270 */
[----:B------:R-:W-:Y:S01]  /*9200*/  VIADD R4, R28, 0x40 ;  /* 0x000000401c047836 */ /* 0x000fe20000000000 */
[-C--:B------:R-:W-:Y:S01]  /*9210*/  ISETP.GE.AND P4, PT, R8, R83.reuse, PT ;  /* 0x000000530800720c */ /* 0x080fe20003f86270 */
[C---:B------:R-:W-:Y:S01]  /*9220*/  VIADD R8, R28.reuse, 0x80 ;  /* 0x000000801c087836 */ /* 0x040fe20000000000 */
[----:B------:R-:W-:Y:S01]  /*9230*/  IADD3.X R30, PT, PT, RZ, UR5, RZ, P0, P5 ;  /* 0x00000005ff1e7c10 */ /* 0x000fe200087ea4ff */
[----:B------:R-:W-:Y:S01]  /*9240*/  VIADD R14, R28, 0xc0 ;  /* 0x000000c01c0e7836 */ /* 0x000fe20000000000 */
[----:B------:R-:W-:-:S02]  /*9250*/  ISETP.GE.AND P3, PT, R4, R83, PT ;  /* 0x000000530400720c */ /* 0x000fc40003f66270 */
[C---:B---3--:R-:W-:Y:S02]  /*9260*/  LEA R4, P0, R3.reuse, UR12, 0x2 ;  /* 0x0000000c03047c11 */ /* 0x048fe4000f8010ff */
[-C--:B------:R-:W-:Y:S01]  /*9270*/  ISETP.GE.AND P5, PT, R8, R83.reuse, PT ;  /* 0x000000530800720c */ /* 0x080fe20003fa6270 */
[----:B------:R-:W-:Y:S01]  /*9280*/  VIADD R8, R28, 0xe0 ;  /* 0x000000e01c087836 */ /* 0x000fe20000000000 */
[----:B------:R-:W-:Y:S02]  /*9290*/  LEA.HI.X R5, R3, UR13, R30, 0x2, P0 ;  /* 0x0000000d03057c11 */ /* 0x000fe400080f141e */
[-C--:B------:R-:W-:Y:S01]  /*92a0*/  ISETP.GE.AND P6, PT, R12, R83.reuse, PT ;  /* 0x000000530c00720c */ /* 0x080fe20003fc6270 */
[----:B------:R-:W-:Y:S01]  /*92b0*/  VIADD R12, R28, 0x100 ;  /* 0x000001001c0c7836 */ /* 0x000fe20000000000 */
[-C--:B------:R-:W-:Y:S01]  /*92c0*/  ISETP.GE.AND P0, PT, R14, R83.reuse, PT ;  /* 0x000000530e00720c */ /* 0x080fe20003f06270 */
[----:B------:R-:W2:Y:S01]  /*92d0*/  @!P1 LDG.E R2, desc[UR8][R4.64] ;  /* 0x0000000804029981 */ /* 0x000ea2000c1e1900 */
[----:B------:R-:W-:Y:S01]  /*92e0*/  ISETP.GE.AND P1, PT, R8, R83, PT ;  /* 0x000000530800720c */ /* 0x000fe20003f26270 */
[----:B------:R-:W-:-:S02]  /*92f0*/  VIADD R8, R28, 0x120 ;  /* 0x000001201c087836 */ /* 0x000fc40000000000 */
[----:B------:R-:W3:Y:S01]  /*9300*/  @!P2 LDG.E R6, desc[UR8][R4.64+0x80] ;  /* 0x000080080406a981 */ /* 0x000ee2000c1e1900 */
[-C--:B------:R-:W-:Y:S01]  /*9310*/  ISETP.GE.AND P2, PT, R12, R83.reuse, PT ;  /* 0x000000530c00720c */ /* 0x080fe20003f46270 */
[----:B------:R-:W-:Y:S02]  /*9320*/  VIADD R12, R28, 0x140 ;  /* 0x000001401c0c7836 */ /* 0x000fe40000000000 */
[----:B------:R-:W4:Y:S01]  /*9330*/  @!P3 LDG.E R7, desc[UR8][R4.64+0x100] ;  /* 0x000100080407b981 */ /* 0x000f22000c1e1900 */
[-C--:B------:R-:W-:Y:S01]  /*9340*/  ISETP.GE.AND P3, PT, R8, R83.reuse, PT ;  /* 0x000000530800720c */ /* 0x080fe20003f66270 */
[----:B------:R-:W-:Y:S02]  /*9350*/  VIADD R8, R28, 0x160 ;  /* 0x000001601c087836 */ /* 0x000fe40000000000 */
[----:B------:R-:W5:Y:S01]  /*9360*/  @!P4 LDG.E R9, desc[UR8][R4.64+0x180] ;  /* 0x000180080409c981 */ /* 0x000f62000c1e1900 */
[----:B------:R-:W-:Y:S01]  /*9370*/  ISETP.GE.AND P4, PT, R12, R83, PT ;  /* 0x000000530c00720c */ /* 0x000fe20003f86270 */
[----:B------:R-:W-:-:S02]  /*9380*/  VIADD R12, R28, 0x180 ;  /* 0x000001801c0c7836 */ /* 0x000fc40000000000 */
[----:B------:R-:W5:Y:S01]  /*9390*/  @!P5 LDG.E R10, desc[UR8][R4.64+0x200] ;  /* 0x00020008040ad981 */ /* 0x000f62000c1e1900 */
[-C--:B------:R-:W-:Y:S01]  /*93a0*/  ISETP.GE.AND P5, PT, R8, R83.reuse, PT ;  /* 0x000000530800720c */ /* 0x080fe20003fa6270 */
[----:B------:R-:W-:Y:S02]  /*93b0*/  VIADD R8, R28, 0x1a0 ;  /* 0x000001a01c087836 */ /* 0x000fe40000000000 */
[----:B------:R-:W5:Y:S01]  /*93c0*/  @!P6 LDG.E R11, desc[UR8][R4.64+0x280] ;  /* 0x00028008040be981 */ /* 0x000f62000c1e1900 */
        /* <DEDUP_REMOVED lines=25> */
[----:B------:R-:W1:Y:S01]  /*9560*/  S2UR UR5, SR_CgaCtaId ;  /* 0x00000000000579c3 */ /* 0x000e620000008800 */
[----:B------:R-:W-:Y:S01]  /*9570*/  SHF.R.U32.HI R12, RZ, 0x5, R0 ;  /* 0x00000005ff0c7819 */ /* 0x000fe20000011600 */
[----:B------:R-:W-:Y:S01]  /*9580*/  UMOV UR4, 0x400 ;  /* 0x0000040000047882 */ /* 0x000fe20000000000 */
[----:B------:R-:W0:Y:S01]  /*9590*/  S2R R3, SR_LANEID ;  /* 0x0000000000037919 */ /* 0x000e220000000000 */
[----:B------:R-:W-:Y:S01]  /*95a0*/  BSSY.RECONVERGENT B1, `(.L_x_854) ;  /* 0x0000168000017945 */ /* 0x000fe20003800200 */
[----:B-1----:R-:W-:Y:S01]  /*95b0*/  ULEA UR4, UR5, UR4, 0x18 ;  /* 0x0000000405047291 */ /* 0x002fe2000f8ec0ff */
[----:B0-----:R-:W-:-:S05]  /*95c0*/  IMAD R8, R12, 0x260, R3 ;  /* 0x000002600c087824 */ /* 0x001fca00078e0203 */
[----:B------:R-:W-:-:S05]  /*95d0*/  LEA R8, R8, UR4, 0x2 ;  /* 0x0000000408087c11 */ /* 0x000fca000f8e10ff */
[----:B------:R-:W-:Y:S01]  /*95e0*/  IMAD R36, R3, 0x48, R8 ;  /* 0x0000004803247824 */ /* 0x000fe200078e0208 */
[----:B--2---:R-:W-:Y:S04]  /*95f0*/  STS [R8], R2 ;  /* 0x0000000208007388 */ /* 0x004fe80000000800 */
[----:B---3--:R0:W-:Y:S04]  /*9600*/  STS [R8+0x80], R6 ;  /* 0x0000800608007388 */ /* 0x0081e80000000800 */
[----:B----4-:R-:W-:Y:S04]  /*9610*/  STS [R8+0x100], R7 ;  /* 0x0001000708007388 */ /* 0x010fe80000000800 */
[----:B-----5:R-:W-:Y:S01]  /*9620*/  STS [R8+0x180], R9 ;  /* 0x0001800908007388 */ /* 0x020fe20000000800 */
[----:B0-----:R-:W-:-:S03]  /*9630*/  IMAD R6, R0, 0x13, RZ ;  /* 0x0000001300067824 */ /* 0x001fc600078e02ff */
[----:B------:R0:W-:Y:S01]  /*9640*/  STS [R8+0x200], R10 ;  /* 0x0002000a08007388 */ /* 0x0001e20000000800 */
[C---:B------:R-:W-:Y:S01]  /*9650*/  VIADD R4, R6.reuse, 0x5 ;  /* 0x0000000506047836 */ /* 0x040fe20000000000 */
[CC--:B------:R-:W-:Y:S02]  /*9660*/  ISETP.GE.AND P0, PT, R6.reuse, R83.reuse, PT ;  /* 0x000000530600720c */ /* 0x0c0fe40003f06270 */
[----:B------:R-:W-:Y:S01]  /*9670*/  STS [R8+0x280], R11 ;  /* 0x0002800b08007388 */ /* 0x000fe20000000800 */
[----:B------:R-:W-:Y:S01]  /*9680*/  VIADD R14, R6, 0x7 ;  /* 0x00000007060e7836 */ /* 0x000fe20000000000 */
[----:B------:R-:W-:Y:S02]  /*9690*/  ISETP.GE.AND P2, PT, R4, R83, PT ;  /* 0x000000530400720c */ /* 0x000fe40003f46270 */
[----:B------:R-:W-:Y:S01]  /*96a0*/  STS [R8+0x300], R13 ;  /* 0x0003000d08007388 */ /* 0x000fe20000000800 */
[C---:B------:R-:W-:Y:S02]  /*96b0*/  VIADD R2, R6.reuse, 0xb ;  /* 0x0000000b06027836 */ /* 0x040fe40000000000 */
[C---:B0-----:R-:W-:Y:S01]  /*96c0*/  VIADD R10, R6.reuse, 0x2 ;  /* 0x00000002060a7836 */ /* 0x041fe20000000000 */
[----:B------:R-:W-:Y:S01]  /*96d0*/  STS [R8+0x380], R15 ;  /* 0x0003800f08007388 */ /* 0x000fe20000000800 */
[----:B------:R-:W-:-:S02]  /*96e0*/  VIADD R28, R6, 0xc ;  /* 0x0000000c061c7836 */ /* 0x000fc40000000000 */
[----:B------:R-:W-:Y:S01]  /*96f0*/  VIADD R30, R6, 0xd ;  /* 0x0000000d061e7836 */ /* 0x000fe20000000000 */
[----:B------:R0:W-:Y:S01]  /*9700*/  STS [R8+0x400], R16 ;  /* 0x0004001008007388 */ /* 0x0001e20000000800 */
[----:B------:R-:W-:Y:S01]  /*9710*/  ISETP.GE.AND P5, PT, R10, R83, PT ;  /* 0x000000530a00720c */ /* 0x000fe20003fa6270 */
[C---:B------:R-:W-:Y:S02]  /*9720*/  VIADD R32, R6.reuse, 0xe ;  /* 0x0000000e06207836 */ /* 0x040fe40000000000 */
[----:B------:R-:W-:Y:S01]  /*9730*/  STS [R8+0x480], R17 ;  /* 0x0004801108007388 */ /* 0x000fe20000000800 */
[C---:B------:R-:W-:Y:S02]  /*9740*/  VIADD R34, R6.reuse, 0xf ;  /* 0x0000000f06227836 */ /* 0x040fe40000000000 */
[C---:B------:R-:W-:Y:S01]  /*9750*/  VIADD R44, R6.reuse, 0x10 ;  /* 0x00000010062c7836 */ /* 0x040fe20000000000 */
[----:B------:R1:W-:Y:S01]  /*9760*/  STS [R8+0x500], R18 ;  /* 0x0005001208007388 */ /* 0x0003e20000000800 */
[----:B------:R-:W-:-:S02]  /*9770*/  VIADD R46, R6, 0x11 ;  /* 0x00000011062e7836 */ /* 0x000fc40000000000 */
[C---:B0-----:R-:W-:Y:S01]  /*9780*/  VIADD R16, R6.reuse, 0x3 ;  /* 0x0000000306107836 */ /* 0x041fe20000000000 */
[----:B------:R-:W-:Y:S01]  /*9790*/  STS [R8+0x580], R19 ;  /* 0x0005801308007388 */ /* 0x000fe20000000800 */
[----:B------:R-:W-:-:S03]  /*97a0*/  VIADD R48, R6, 0x12 ;  /* 0x0000001206307836 */ /* 0x000fc60000000000 */
[----:B------:R0:W-:Y:S01]  /*97b0*/  STS [R8+0x600], R20 ;  /* 0x0006001408007388 */ /* 0x0001e20000000800 */
[-C--:B------:R-:W-:Y:S01]  /*97c0*/  ISETP.GE.AND P4, PT, R16, R83.reuse, PT ;  /* 0x000000531000720c */ /* 0x080fe20003f86270 */
[----:B-1----:R-:W-:Y:S02]  /*97d0*/  VIADD R18, R6, 0x4 ;  /* 0x0000000406127836 */ /* 0x002fe40000000000 */
[----:B------:R-:W-:Y:S03]  /*97e0*/  STS [R8+0x680], R21 ;  /* 0x0006801508007388 */ /* 0x000fe60000000800 */
[----:B------:R-:W-:Y:S01]  /*97f0*/  ISETP.GE.AND P3, PT, R18, R83, PT ;  /* 0x000000531200720c */ /* 0x000fe20003f66270 */
[----:B------:R1:W-:Y:S01]  /*9800*/  STS [R8+0x700], R22 ;  /* 0x0007001608007388 */ /* 0x0003e20000000800 */
[----:B0-----:R-:W-:-:S03]  /*9810*/  VIADD R20, R6, 0x1 ;  /* 0x0000000106147836 */ /* 0x001fc60000000000 */
[----:B------:R-:W-:Y:S02]  /*9820*/  STS [R8+0x780], R23 ;  /* 0x0007801708007388 */ /* 0x000fe40000000800 */
[----:B------:R-:W-:Y:S02]  /*9830*/  ISETP.GE.AND P6, PT, R20, R83, PT ;  /* 0x000000531400720c */ /* 0x000fe40003fc6270 */
[----:B------:R0:W-:Y:S01]  /*9840*/  STS [R8+0x800], R24 ;  /* 0x0008001808007388 */ /* 0x0001e20000000800 */
[----:B-1----:R-:W-:-:S03]  /*9850*/  VIADD R22, R6, 0x6 ;  /* 0x0000000606167836 */ /* 0x002fc60000000000 */
[----:B------:R-:W-:Y:S02]  /*9860*/  STS [R8+0x880], R25 ;  /* 0x0008801908007388 */ /* 0x000fe40000000800 */
[----:B------:R-:W-:Y:S02]  /*9870*/  ISETP.GE.AND P1, PT, R22, R83, PT ;  /* 0x000000531600720c */ /* 0x000fe40003f26270 */
[----:B------:R1:W-:Y:S01]  /*9880*/  STS [R8+0x900], R26 ;  /* 0x0009001a08007388 */ /* 0x0003e20000000800 */
[----:B------:R-:W-:-:S03]  /*9890*/  NOP ;  /* 0x0000000000007918 */ /* 0x000fc60000000000 */
[----:B------:R-:W2:Y:S01]  /*98a0*/  LDS R88, [R36] ;  /* 0x0000000024587984 */ /* 0x000ea20000000800 */
[C---:B0-----:R-:W-:Y:S02]  /*98b0*/  VIADD R24, R6.reuse, 0x8 ;  /* 0x0000000806187836 */ /* 0x041fe40000000000 */
[C---:B-1----:R-:W-:Y:S01]  /*98c0*/  VIADD R26, R6.reuse, 0x9 ;  /* 0x00000009061a7836 */ /* 0x042fe20000000000 */
[----:B------:R-:W0:Y:S01]  /*98d0*/  LDS R87, [R36+0x4] ;  /* 0x0000040024577984 */ /* 0x000e220000000800 */
[----:B------:R-:W-:-:S03]  /*98e0*/  VIADD R8, R6, 0xa ;  /* 0x0000000a06087836 */ /* 0x000fc60000000000 */
[----:B------:R-:W1:Y:S04]  /*98f0*/  LDS R86, [R36+0x8] ;  /* 0x0000080024567984 */ /* 0x000e680000000800 */
        /* <DEDUP_REMOVED lines=8> */
[----:B--2---:R-:W-:-:S03]  /*9980*/  LOP3.LUT R15, R88, 0x1, RZ, 0xc, !PT ;  /* 0x00000001580f7812 */ /* 0x004fc600078e0cff */
[----:B------:R-:W2:Y:S01]  /*9990*/  LDS R13, [R36+0x2c] ;  /* 0x00002c00240d7984 */ /* 0x000ea20000000800 */
[----:B0-----:R-:W-:Y:S02]  /*99a0*/  LOP3.LUT R50, R87, 0x1, RZ, 0xc, !PT ;  /* 0x0000000157327812 */ /* 0x001fe400078e0cff */
[----:B------:R-:W-:Y:S01]  /*99b0*/  SEL R15, R15, 0x1, !P0 ;  /* 0x000000010f0f7807 */ /* 0x000fe20004000000 */
[----:B------:R-:W0:Y:S01]  /*99c0*/  LDS R17, [R36+0x30] ;  /* 0x0000300024117984 */ /* 0x000e220000000800 */
[----:B-1----:R-:W-:Y:S02]  /*99d0*/  LOP3.LUT R21, R86, 0x1, RZ, 0xc, !PT ;  /* 0x0000000156157812 */ /* 0x002fe400078e0cff */
[----:B------:R-:W-:Y:S01]  /*99e0*/  SEL R50, R50, 0x1, !P6 ;  /* 0x0000000132327807 */ /* 0x000fe20007000000 */
[----:B------:R-:W1:Y:S01]  /*99f0*/  LDS R19, [R36+0x34] ;  /* 0x0000340024137984 */ /* 0x000e620000000800 */
[----:B---3--:R-:W-:Y:S02]  /*9a00*/  LOP3.LUT R27, R85, 0x1, RZ, 0xc, !PT ;  /* 0x00000001551b7812 */ /* 0x008fe400078e0cff */
[----:B------:R-:W-:Y:S01]  /*9a10*/  SEL R21, R21, 0x1, !P5 ;  /* 0x0000000115157807 */ /* 0x000fe20006800000 */
[----:B------:R-:W-:Y:S01]  /*9a20*/  IMAD.IADD R23, R15, 0x1, R50 ;  /* 0x000000010f177824 */ /* 0x000fe200078e0232 */
[----:B------:R-:W3:Y:S01]  /*9a30*/  LDS R25, [R36+0x38] ;  /* 0x0000380024197984 */ /* 0x000ee20000000800 */
[----:B----4-:R-:W-:-:S02]  /*9a40*/  LOP3.LUT R33, R84, 0x1, RZ, 0xc, !PT ;  /* 0x0000000154217812 */ /* 0x010fc400078e0cff */
[----:B------:R-:W-:Y:S01]  /*9a50*/  SEL R27, R27, 0x1, !P4 ;  /* 0x000000011b1b7807 */ /* 0x000fe20006000000 */
[----:B------:R-:W-:Y:S01]  /*9a60*/  IMAD.IADD R29, R21, 0x1, R23 ;  /* 0x00000001151d7824 */ /* 0x000fe200078e0217 */
[----:B------:R-:W4:Y:S01]  /*9a70*/  LDS R31, [R36+0x3c] ;  /* 0x00003c00241f7984 */ /* 0x000f220000000800 */
[----:B-----5:R-:W-:Y:S02]  /*9a80*/  LOP3.LUT R47, R82, 0x1, RZ, 0xc, !PT ;  /* 0x00000001522f7812 */ /* 0x020fe400078e0cff */
[----:B------:R-:W-:Y:S01]  /*9a90*/  SEL R33, R33, 0x1, !P3 ;  /* 0x0000000121217807 */ /* 0x000fe20005800000 */
[----:B------:R-:W-:Y:S01]  /*9aa0*/  IMAD.IADD R35, R27, 0x1, R29 ;  /* 0x000000011b237824 */ /* 0x000fe200078e021d */
[----:B------:R-:W5:Y:S01]  /*9ab0*/  LDS R45, [R36+0x40] ;  /* 0x00004000242d7984 */ /* 0x000f620000000800 */
[----:B------:R-:W-:Y:S02]  /*9ac0*/  LOP3.LUT R52, R81, 0x1, RZ, 0xc, !PT ;  /* 0x0000000151347812 */ /* 0x000fe400078e0cff */
[----:B------:R-:W-:Y:S01]  /*9ad0*/  SEL R47, R47, 0x1, !P2 ;  /* 0x000000012f2f7807 */ /* 0x000fe20005000000 */
[----:B------:R-:W-:Y:S01]  /*9ae0*/  IMAD.IADD R49, R33, 0x1, R35 ;  /* 0x0000000121317824 */ /* 0x000fe200078e0223 */
[-C--:B------:R-:W-:Y:S01]  /*9af0*/  ISETP.GE.AND P0, PT, R14, R83.reuse, PT ;  /* 0x000000530e00720c */ /* 0x080fe20003f06270 */
[----:B------:R-:W5:Y:S01]  /*9b00*/  LDS R51, [R36+0x44] ;  /* 0x0000440024337984 */ /* 0x000f620000000800 */
[----:B------:R-:W-:Y:S01]  /*9b10*/  LOP3.LUT R55, R5, 0x1, RZ, 0xc, !PT ;  /* 0x0000000105377812 */ /* 0x000fe200078e0cff */
[----:B------:R-:W-:Y:S01]  /*9b20*/  IMAD.IADD R53, R47, 0x1, R49 ;  /* 0x000000012f357824 */ /* 0x000fe200078e0231 */
[----:B------:R-:W-:Y:S01]  /*9b30*/  SEL R52, R52, 0x1, !P1 ;  /* 0x0000000134347807 */ /* 0x000fe20004800000 */
[----:B------:R-:W5:Y:S01]  /*9b40*/  LDS R54, [R36+0x48] ;  /* 0x0000480024367984 */ /* 0x000f620000000800 */
[----:B------:R-:W-:-:S02]  /*9b50*/  ISETP.GE.AND P6, PT, R24, R83, PT ;  /* 0x000000531800720c */ /* 0x000fc40003fc6270 */
[----:B------:R-:W-:Y:S01]  /*9b60*/  LOP3.LUT R57, R7, 0x1, RZ, 0xc, !PT ;  /* 0x0000000107397812 */ /* 0x000fe200078e0cff */
[----:B------:R-:W-:Y:S01]  /*9b70*/  IMAD.IADD R56, R52, 0x1, R53 ;  /* 0x0000000134387824 */ /* 0x000fe200078e0235 */
[----:B------:R-:W-:Y:S02]  /*9b80*/  SEL R55, R55, 0x1, !P0 ;  /* 0x0000000137377807 */ /* 0x000fe40004000000 */
[-C--:B------:R-:W-:Y:S02]  /*9b90*/  ISETP.GE.AND P0, PT, R26, R83.reuse, PT ;  /* 0x000000531a00720c */ /* 0x080fe40003f06270 */
[----:B------:R-:W-:Y:S01]  /*9ba0*/  LOP3.LUT R59, R9, 0x1, RZ, 0xc, !PT ;  /* 0x00000001093b7812 */ /* 0x000fe200078e0cff */
[----:B------:R-:W-:Y:S01]  /*9bb0*/  IMAD.IADD R58, R55, 0x1, R56 ;  /* 0x00000001373a7824 */ /* 0x000fe200078e0238 */
[----:B------:R-:W-:Y:S02]  /*9bc0*/  SEL R57, R57, 0x1, !P6 ;  /* 0x0000000139397807 */ /* 0x000fe40007000000 */
[----:B------:R-:W-:-:S02]  /*9bd0*/  ISETP.GE.AND P1, PT, R8, R83, PT ;  /* 0x000000530800720c */ /* 0x000fc40003f26270 */
[----:B------:R-:W-:Y:S01]  /*9be0*/  LOP3.LUT R61, R11, 0x1, RZ, 0xc, !PT ;  /* 0x000000010b3d7812 */ /* 0x000fe200078e0cff */
[----:B------:R-:W-:Y:S01]  /*9bf0*/  IMAD.IADD R60, R57, 0x1, R58 ;  /* 0x00000001393c7824 */ /* 0x000fe200078e023a */
[----:B------:R-:W-:Y:S02]  /*9c00*/  SEL R59, R59, 0x1, !P0 ;  /* 0x000000013b3b7807 */ /* 0x000fe40004000000 */
[-C--:B------:R-:W-:Y:S02]  /*9c10*/  ISETP.GE.AND P0, PT, R2, R83.reuse, PT ;  /* 0x000000530200720c */ /* 0x080fe40003f06270 */
[----:B--2---:R-:W-:Y:S01]  /*9c20*/  LOP3.LUT R63, R13, 0x1, RZ, 0xc, !PT ;  /* 0x000000010d3f7812 */ /* 0x004fe200078e0cff */
[----:B------:R-:W-:Y:S01]  /*9c30*/  IMAD.IADD R62, R59, 0x1, R60 ;  /* 0x000000013b3e7824 */ /* 0x000fe200078e023c */
[----:B------:R-:W-:Y:S02]  /*9c40*/  SEL R61, R61, 0x1, !P1 ;  /* 0x000000013d3d7807 */ /* 0x000fe40004800000 */
[----:B------:R-:W-:-:S02]  /*9c50*/  ISETP.GE.AND P1, PT, R28, R83, PT ;  /* 0x000000531c00720c */ /* 0x000fc40003f26270 */
[----:B0-----:R-:W-:Y:S01]  /*9c60*/  LOP3.LUT R65, R17, 0x1, RZ, 0xc, !PT ;  /* 0x0000000111417812 */ /* 0x001fe200078e0cff */
[----:B------:R-:W-:Y:S01]  /*9c70*/  IMAD.IADD R64, R61, 0x1, R62 ;  /* 0x000000013d407824 */ /* 0x000fe200078e023e */
[----:B------:R-:W-:Y:S02]  /*9c80*/  SEL R63, R63, 0x1, !P0 ;  /* 0x000000013f3f7807 */ /* 0x000fe40004000000 */
[-C--:B------:R-:W-:Y:S02]  /*9c90*/  ISETP.GE.AND P0, PT, R30, R83.reuse, PT ;  /* 0x000000531e00720c */ /* 0x080fe40003f06270 */
[----:B-1----:R-:W-:Y:S01]  /*9ca0*/  LOP3.LUT R67, R19, 0x1, RZ, 0xc, !PT ;  /* 0x0000000113437812 */ /* 0x002fe200078e0cff */
[----:B------:R-:W-:Y:S01]  /*9cb0*/  IMAD.IADD R66, R63, 0x1, R64 ;  /* 0x000000013f427824 */ /* 0x000fe200078e0240 */
[----:B------:R-:W-:Y:S02]  /*9cc0*/  SEL R65, R65, 0x1, !P1 ;  /* 0x0000000141417807 */ /* 0x000fe40004800000 */
[----:B------:R-:W-:-:S02]  /*9cd0*/  ISETP.GE.AND P1, PT, R32, R83, PT ;  /* 0x000000532000720c */ /* 0x000fc40003f26270 */
[----:B---3--:R-:W-:Y:S01]  /*9ce0*/  LOP3.LUT R69, R25, 0x1, RZ, 0xc, !PT ;  /* 0x0000000119457812 */ /* 0x008fe200078e0cff */
[----:B------:R-:W-:Y:S01]  /*9cf0*/  IMAD.IADD R68, R65, 0x1, R66 ;  /* 0x0000000141447824 */ /* 0x000fe200078e0242 */
[----:B------:R-:W-:Y:S02]  /*9d00*/  SEL R67, R67, 0x1, !P0 ;  /* 0x0000000143437807 */ /* 0x000fe40004000000 */
[-C--:B------:R-:W-:Y:S02]  /*9d10*/  ISETP.GE.AND P0, PT, R34, R83.reuse, PT ;  /* 0x000000532200720c */ /* 0x080fe40003f06270 */
[----:B----4-:R-:W-:Y:S01]  /*9d20*/  LOP3.LUT R71, R31, 0x1, RZ, 0xc, !PT ;  /* 0x000000011f477812 */ /* 0x010fe200078e0cff */
[----:B------:R-:W-:Y:S01]  /*9d30*/  IMAD.IADD R70, R67, 0x1, R68 ;  /* 0x0000000143467824 */ /* 0x000fe200078e0244 */
[----:B------:R-:W-:Y:S01]  /*9d40*/  SEL R69, R69, 0x1, !P1 ;  /* 0x0000000145457807 */ /* 0x000fe20004800000 */
[----:B------:R-:W-:Y:S01]  /*9d50*/  BAR.SYNC.DEFER_BLOCKING 0x0 ;  /* 0x0000000000007b1d */ /* 0x000fe20000010000 */
[----:B------:R-:W-:-:S02]  /*9d60*/  ISETP.GE.AND P1, PT, R44, R83, PT ;  /* 0x000000532c00720c */ /* 0x000fc40003f26270 */
[----:B-----5:R-:W-:Y:S01]  /*9d70*/  LOP3.LUT R73, R45, 0x1, RZ, 0xc, !PT ;  /* 0x000000012d497812 */ /* 0x020fe200078e0cff */
        /* <DEDUP_REMOVED lines=10> */
[----:B------:R-:W-:Y:S02]  /*9e20*/  SEL R77, R77, 0x1, !P1 ;  /* 0x000000014d4d7807 */ /* 0x000fe40004800000 */
[----:B------:R-:W-:Y:S01]  /*9e30*/  ISETP.NE.AND P1, PT, R3, 0x1f, PT ;  /* 0x0000001f0300780c */ /* 0x000fe20003f25270 */
[----:B------:R-:W-:Y:S01]  /*9e40*/  IMAD.IADD R78, R75, 0x1, R76 ;  /* 0x000000014b4e7824 */ /* 0x000fe200078e024c */
[----:B------:R-:W-:Y:S02]  /*9e50*/  ISETP.NE.AND P2, PT, R3, RZ, PT ;  /* 0x000000ff0300720c */ /* 0x000fe40003f45270 */
[----:B------:R-:W-:Y:S01]  /*9e60*/  ISETP.NE.AND P3, PT, R75, RZ, PT ;  /* 0x000000ff4b00720c */ /* 0x000fe20003f65270 */
[----:B------:R-:W-:-:S05]  /*9e70*/  IMAD.IADD R79, R77, 0x1, R78 ;  /* 0x000000014d4f7824 */ /* 0x000fca00078e024e */
[----:B------:R-:W0:Y:S03]  /*9e80*/  SHFL.UP P0, R36, R79, 0x1, RZ ;  /* 0x042000004f247989 */ /* 0x000e2600000000ff */
[----:B------:R-:W-:Y:S01]  /*9e90*/  @!P1 LEA R91, R12, UR4, 0x2 ;  /* 0x000000040c5b9c11 */ /* 0x000fe2000f8e10ff */
        /* <DEDUP_REMOVED lines=12> */
[----:B------:R-:W-:Y:S01]  /*9f60*/  BAR.SYNC.DEFER_BLOCKING 0x0 ;  /* 0x0000000000007b1d */ /* 0x000fe20000010000 */
[----:B------:R-:W-:-:S05]  /*9f70*/  ISETP.NE.AND P1, PT, R12, 0x12, PT ;  /* 0x000000120c00780c */ /* 0x000fca0003f25270 */
[----:B------:R-:W0:Y:S04]  /*9f80*/  LDS.128 R36, [UR4] ;  /* 0x00000004ff247984 */ /* 0x000e280008000c00 */
[----:B------:R-:W1:Y:S01]  /*9f90*/  LDS.128 R40, [UR4+0x10] ;  /* 0x00001004ff287984 */ /* 0x000e620008000c00 */
[----:B0-----:R-:W-:-:S04]  /*9fa0*/  IMAD.IADD R37, R36, 0x1, R37 ;  /* 0x0000000124257824 */ /* 0x001fc800078e0225 */
[----:B------:R-:W-:Y:S01]  /*9fb0*/  IMAD.IADD R38, R38, 0x1, R37 ;  /* 0x0000000126267824 */ /* 0x000fe200078e0225 */
[----:B------:R-:W-:Y:S02]  /*9fc0*/  SEL R36, R37, R36, !P0 ;  /* 0x0000002425247207 */ /* 0x000fe40004000000 */
[----:B------:R-:W-:Y:S01]  /*9fd0*/  ISETP.NE.AND P0, PT, R12, 0x3, PT ;  /* 0x000000030c00780c */ /* 0x000fe20003f05270 */
[----:B------:R-:W-:-:S03]  /*9fe0*/  IMAD.IADD R90, R39, 0x1, R38 ;  /* 0x00000001275a7824 */ /* 0x000fc600078e0226 */
[----:B------:R-:W-:Y:S01]  /*9ff0*/  SEL R89, R38, R36, !P0 ;  /* 0x0000002426597207 */ /* 0x000fe20004000000 */
[----:B-1----:R-:W-:Y:S01]  /*a000*/  IMAD.IADD R40, R90, 0x1, R40 ;  /* 0x000000015a287824 */ /* 0x002fe200078e0228 */
[----:B------:R-:W0:Y:S01]  /*a010*/  LDS.128 R36, [UR4+0x20] ;  /* 0x00002004ff247984 */ /* 0x000e220008000c00 */
[----:B------:R-:W-:Y:S02]  /*a020*/  ISETP.NE.AND P0, PT, R12, 0x4, PT ;  /* 0x000000040c00780c */ /* 0x000fe40003f05270 */
[----:B------:R-:W-:Y:S02]  /*a030*/  IMAD.IADD R41, R41, 0x1, R40 ;  /* 0x0000000129297824 */ /* 0x000fe400078e0228 */
        /* <DEDUP_REMOVED lines=10> */
[C---:B------:R-:W-:Y:S02]  /*a0e0*/  SEL R89, R43.reuse, R89, !P0 ;  /* 0x000000592b597207 */ /* 0x040fe40004000000 */
[----:B------:R-:W-:Y:S01]  /*a0f0*/  ISETP.NE.AND P0, PT, R12, 0x9, PT ;  /* 0x000000090c00780c */ /* 0x000fe20003f05270 */
[----:B0-----:R-:W-:Y:S02]  /*a100*/  IMAD.IADD R36, R43, 0x1, R36 ;  /* 0x000000012b247824 */ /* 0x001fe400078e0224 */
[----:B------:R-:W0:Y:S02]  /*a110*/  LDS.128 R40, [UR4+0x30] ;  /* 0x00003004ff287984 */ /* 0x000e240008000c00 */
        /* <DEDUP_REMOVED lines=8> */
[----:B------:R-:W1:Y:S01]  /*a1a0*/  LDS.128 R36, [UR4+0x40] ;  /* 0x00004004ff247984 */ /* 0x000e620008000c00 */
[----:B------:R-:W-:Y:S01]  /*a1b0*/  BAR.SYNC.DEFER_BLOCKING 0x0 ;  /* 0x0000000000007b1d */ /* 0x000fe20000010000 */
        /* <DEDUP_REMOVED lines=11> */
[----:B------:R-:W-:Y:S01]  /*a270*/  SEL R89, R42, R89, !P0 ;  /* 0x000000592a597207 */ /* 0x000fe20004000000 */
[----:B-1----:R-:W-:Y:S01]  /*a280*/  IMAD.IADD R36, R43, 0x1, R36 ;  /* 0x000000012b247824 */ /* 0x002fe200078e0224 */
[----:B------:R-:W-:-:S04]  /*a290*/  ISETP.NE.AND P0, PT, R12, 0x10, PT ;  /* 0x000000100c00780c */ /* 0x000fc80003f05270 */
[----:B------:R-:W-:Y:S02]  /*a2a0*/  SEL R89, R43, R89, !P0 ;  /* 0x000000592b597207 */ /* 0x000fe40004000000 */
[----:B------:R-:W-:Y:S02]  /*a2b0*/  ISETP.NE.AND P0, PT, R12, 0x11, PT ;  /* 0x000000110c00780c */ /* 0x000fe40003f05270 */
[----:B------:R-:W-:Y:S02]  /*a2c0*/  SEL R12, R79, RZ, P2 ;  /* 0x000000ff4f0c7207 */ /* 0x000fe40001000000 */
[----:B------:R-:W-:Y:S01]  /*a2d0*/  SEL R89, R36, R89, !P0 ;  /* 0x0000005924597207 */ /* 0x000fe20004000000 */
[----:B------:R-:W-:Y:S01]  /*a2e0*/  IMAD.IADD R36, R37, 0x1, R36 ;  /* 0x0000000125247824 */ /* 0x000fe200078e0224 */
[----:B------:R-:W-:Y:S02]  /*a2f0*/  ISETP.GE.U32.AND P0, PT, R0, 0x20, PT ;  /* 0x000000200000780c */ /* 0x000fe40003f06070 */
[----:B------:R-:W-:-:S02]  /*a300*/  ISETP.NE.AND P2, PT, R50, RZ, PT ;  /* 0x000000ff3200720c */ /* 0x000fc40003f45270 */
[C---:B------:R-:W-:Y:S02]  /*a310*/  SEL R89, R36.reuse, R89, !P1 ;  /* 0x0000005924597207 */ /* 0x040fe40004800000 */
[----:B------:R-:W-:Y:S02]  /*a320*/  IADD3 R38, PT, PT, R36, R83, R38 ;  /* 0x0000005324267210 */ /* 0x000fe40007ffe026 */
[----:B------:R-:W-:Y:S02]  /*a330*/  SEL R3, R89, RZ, P0 ;  /* 0x000000ff59037207 */ /* 0x000fe40000000000 */
[----:B------:R-:W-:Y:S02]  /*a340*/  ISETP.NE.AND P1, PT, R15, RZ, PT ;  /* 0x000000ff0f00720c */ /* 0x000fe40003f25270 */
[----:B------:R-:W-:Y:S01]  /*a350*/  ISETP.NE.AND P0, PT, R77, RZ, PT ;  /* 0x000000ff4d00720c */ /* 0x000fe20003f05270 */
[----:B------:R-:W-:-:S04]  /*a360*/  IMAD.IADD R3, R3, 0x1, R12 ;  /* 0x0000000103037824 */ /* 0x000fc800078e020c */
[--C-:B------:R-:W-:Y:S01]  /*a370*/  IMAD.IADD R6, R6, 0x1, -R3.reuse ;  /* 0x0000000106067824 */ /* 0x100fe200078e0a03 */
[--C-:B------:R-:W-:Y:S01]  /*a380*/  IADD3 R53, PT, PT, R22, -R53, -R3.reuse ;  /* 0x8000003516357210 */ /* 0x100fe20007ffe803 */
[----:B------:R-:W-:Y:S01]  /*a390*/  VIADD R22, R38, 0xffffd2e0 ;  /* 0xffffd2e026167836 */ /* 0x000fe20000000000 */
[----:B------:R-:W-:Y:S02]  /*a3a0*/  IADD3 R10, PT, PT, R10, -R23, -R3 ;  /* 0x800000170a0a7210 */ /* 0x000fe40007ffe803 */
[----:B------:R-:W-:Y:S01]  /*a3b0*/  IADD3 R20, PT, PT, R20, -R3, -R15 ;  /* 0x8000000314147210 */ /* 0x000fe20007ffe80f */
[----:B------:R-:W-:Y:S01]  /*a3c0*/  IMAD.IADD R23, R83, 0x1, -R22 ;  /* 0x0000000153177824 */ /* 0x000fe200078e0a16 */
[--C-:B------:R-:W-:Y:S02]  /*a3d0*/  IADD3 R16, PT, PT, R16, -R29, -R3.reuse ;  /* 0x8000001d10107210 */ /* 0x100fe40007ffe803 */
[----:B------:R-:W-:Y:S01]  /*a3e0*/  IADD3 R4, PT, PT, R4, -R49, -R3 ;  /* 0x8000003104047210 */ /* 0x000fe20007ffe803 */
[----:B------:R-:W-:Y:S01]  /*a3f0*/  IMAD.IADD R12, R3, 0x1, R23 ;  /* 0x00000001030c7824 */ /* 0x000fe200078e0217 */
[----:B------:R-:W-:-:S02]  /*a400*/  IADD3 R18, PT, PT, R18, -R35, -R3 ;  /* 0x8000002312127210 */ /* 0x000fc40007ffe803 */
[----:B------:R-:W-:Y:S01]  /*a410*/  IADD3 R14, PT, PT, R14, -R56, -R3 ;  /* 0x800000380e0e7210 */ /* 0x000fe20007ffe803 */
[----:B------:R-:W-:Y:S01]  /*a420*/  IMAD.IADD R15, R15, 0x1, R12 ;  /* 0x000000010f0f7824 */ /* 0x000fe200078e020c */
[----:B------:R-:W-:Y:S02]  /*a430*/  SEL R6, R6, R12, !P1 ;  /* 0x0000000c06067207 */ /* 0x000fe40004800000 */
[----:B------:R-:W-:Y:S01]  /*a440*/  ISETP.NE.AND P1, PT, R21, RZ, PT ;  /* 0x000000ff1500720c */ /* 0x000fe20003f25270 */
[----:B------:R-:W-:Y:S01]  /*a450*/  IMAD.IADD R50, R50, 0x1, R15 ;  /* 0x0000000132327824 */ /* 0x000fe200078e020f */
[----:B------:R-:W-:Y:S02]  /*a460*/  SEL R20, R20, R15, !P2 ;  /* 0x0000000f14147207 */ /* 0x000fe40005000000 */
[----:B------:R-:W-:Y:S01]  /*a470*/  ISETP.NE.AND P2, PT, R27, RZ, PT ;  /* 0x000000ff1b00720c */ /* 0x000fe20003f45270 */
[----:B------:R-:W-:Y:S01]  /*a480*/  IMAD.IADD R21, R21, 0x1, R50 ;  /* 0x0000000115157824 */ /* 0x000fe200078e0232 */
[----:B------:R-:W-:-:S02]  /*a490*/  SEL R10, R10, R50, !P1 ;  /* 0x000000320a0a7207 */ /* 0x000fc40004800000 */
[----:B------:R-:W-:Y:S01]  /*a4a0*/  ISETP.NE.AND P1, PT, R33, RZ, PT ;  /* 0x000000ff2100720c */ /* 0x000fe20003f25270 */
[----:B------:R-:W-:Y:S01]  /*a4b0*/  IMAD.IADD R27, R27, 0x1, R21 ;  /* 0x000000011b1b7824 */ /* 0x000fe200078e0215 */
[----:B------:R-:W-:Y:S02]  /*a4c0*/  SEL R16, R16, R21, !P2 ;  /* 0x0000001510107207 */ /* 0x000fe40005000000 */
[----:B------:R-:W-:Y:S01]  /*a4d0*/  ISETP.NE.AND P2, PT, R47, RZ, PT ;  /* 0x000000ff2f00720c */ /* 0x000fe20003f45270 */
[----:B------:R-:W-:Y:S01]  /*a4e0*/  IMAD.IADD R33, R33, 0x1, R27 ;  /* 0x0000000121217824 */ /* 0x000fe200078e021b */
[----:B------:R-:W-:Y:S02]  /*a4f0*/  SEL R18, R18, R27, !P1 ;  /* 0x0000001b12127207 */ /* 0x000fe40004800000 */
[----:B------:R-:W-:Y:S02]  /*a500*/  ISETP.NE.AND P1, PT, R52, RZ, PT ;  /* 0x000000ff3400720c */ /* 0x000fe40003f25270 */
[----:B------:R-:W-:Y:S01]  /*a510*/  SEL R4, R4, R33, !P2 ;  /* 0x0000002104047207 */ /* 0x000fe20005000000 */
[----:B------:R-:W-:Y:S01]  /*a520*/  IMAD.IADD R33, R47, 0x1, R33 ;  /* 0x000000012f217824 */ /* 0x000fe200078e0221 */
[----:B------:R-:W-:-:S02]  /*a530*/  ISETP.NE.AND P2, PT, R55, RZ, PT ;  /* 0x000000ff3700720c */ /* 0x000fc40003f45270 */
[----:B------:R-:W-:Y:S01]  /*a540*/  IADD3 R26, PT, PT, R26, -R60, -R3 ;  /* 0x8000003c1a1a7210 */ /* 0x000fe20007ffe803 */
[----:B------:R-:W-:Y:S01]  /*a550*/  IMAD.IADD R52, R52, 0x1, R33 ;  /* 0x0000000134347824 */ /* 0x000fe200078e0221 */
[----:B------:R-:W-:Y:S02]  /*a560*/  SEL R53, R53, R33, !P1 ;  /* 0x0000002135357207 */ /* 0x000fe40004800000 */
[----:B------:R-:W-:Y:S02]  /*a570*/  ISETP.NE.AND P1, PT, R57, RZ, PT ;  /* 0x000000ff3900720c */ /* 0x000fe40003f25270 */
[----:B------:R-:W-:Y:S01]  /*a580*/  SEL R14, R14, R52, !P2 ;  /* 0x000000340e0e7207 */ /* 0x000fe20005000000 */
[----:B------:R-:W-:Y:S01]  /*a590*/  IMAD.IADD R52, R55, 0x1, R52 ;  /* 0x0000000137347824 */ /* 0x000fe200078e0234 */
[----:B------:R-:W-:Y:S02]  /*a5a0*/  ISETP.NE.AND P2, PT, R59, RZ, PT ;  /* 0x000000ff3b00720c */ /* 0x000fe40003f45270 */
[--C-:B------:R-:W-:Y:S01]  /*a5b0*/  IADD3 R24, PT, PT, R24, -R58, -R3.reuse ;  /* 0x8000003a18187210 */ /* 0x100fe20007ffe803 */
[----:B------:R-:W-:Y:S01]  /*a5c0*/  IMAD.IADD R57, R57, 0x1, R52 ;  /* 0x0000000139397824 */ /* 0x000fe200078e0234 */
[----:B------:R-:W-:-:S02]  /*a5d0*/  IADD3 R2, PT, PT, R2, -R64, -R3 ;  /* 0x8000004002027210 */ /* 0x000fc40007ffe803 */
[----:B------:R-:W-:Y:S02]  /*a5e0*/  SEL R24, R24, R52, !P1 ;  /* 0x0000003418187207 */ /* 0x000fe40004800000 */
[----:B------:R-:W-:Y:S01]  /*a5f0*/  SEL R26, R26, R57, !P2 ;  /* 0x000000391a1a7207 */ /* 0x000fe20005000000 */
[----:B------:R-:W-:Y:S01]  /*a600*/  IMAD.IADD R57, R59, 0x1, R57 ;  /* 0x000000013b397824 */ /* 0x000fe200078e0239 */
[----:B------:R-:W-:Y:S02]  /*a610*/  ISETP.NE.AND P1, PT, R61, RZ, PT ;  /* 0x000000ff3d00720c */ /* 0x000fe40003f25270 */
[----:B------:R-:W-:Y:S01]  /*a620*/  ISETP.NE.AND P2, PT, R63, RZ, PT ;  /* 0x000000ff3f00720c */ /* 0x000fe20003f45270 */
[----:B------:R-:W-:Y:S01]  /*a630*/  IMAD.IADD R61, R61, 0x1, R57 ;  /* 0x000000013d3d7824 */ /* 0x000fe200078e0239 */
[--C-:B------:R-:W-:Y:S02]  /*a640*/  IADD3 R8, PT, PT, R8, -R62, -R3.reuse ;  /* 0x8000003e08087210 */ /* 0x100fe40007ffe803 */
[----:B------:R-:W-:-:S02]  /*a650*/  IADD3 R30, PT, PT, R30, -R68, -R3 ;  /* 0x800000441e1e7210 */ /* 0x000fc40007ffe803 */
[----:B------:R-:W-:Y:S01]  /*a660*/  SEL R2, R2, R61, !P2 ;  /* 0x0000003d02027207 */ /* 0x000fe20005000000 */
[----:B------:R-:W-:Y:S01]  /*a670*/  IMAD.IADD R61, R63, 0x1, R61 ;  /* 0x000000013f3d7824 */ /* 0x000fe200078e023d */
[----:B------:R-:W-:Y:S02]  /*a680*/  SEL R8, R8, R57, !P1 ;  /* 0x0000003908087207 */ /* 0x000fe40004800000 */
[C---:B------:R-:W-:Y:S01]  /*a690*/  ISETP.NE.AND P1, PT, R65.reuse, RZ, PT ;  /* 0x000000ff4100720c */ /* 0x040fe20003f25270 */
[----:B------:R-:W-:Y:S01]  /*a6a0*/  IMAD.IADD R65, R65, 0x1, R61 ;  /* 0x0000000141417824 */ /* 0x000fe200078e023d */
[C---:B------:R-:W-:Y:S02]  /*a6b0*/  ISETP.NE.AND P2, PT, R67.reuse, RZ, PT ;  /* 0x000000ff4300720c */ /* 0x040fe40003f45270 */
[----:B------:R-:W-:Y:S02]  /*a6c0*/  IADD3 R28, PT, PT, R28, -R66, -R3 ;  /* 0x800000421c1c7210 */ /* 0x000fe40007ffe803 */
[----:B------:R-:W-:Y:S01]  /*a6d0*/  SEL R30, R30, R65, !P2 ;  /* 0x000000411e1e7207 */ /* 0x000fe20005000000 */
[----:B------:R-:W-:Y:S01]  /*a6e0*/  IMAD.IADD R65, R67, 0x1, R65 ;  /* 0x0000000143417824 */ /* 0x000fe200078e0241 */
[----:B------:R-:W-:-:S02]  /*a6f0*/  SEL R28, R28, R61, !P1 ;  /* 0x0000003d1c1c7207 */ /* 0x000fc40004800000 */
[----:B------:R-:W-:Y:S02]  /*a700*/  LEA R15, R6, UR4, 0x2 ;  /* 0x00000004060f7c11 */ /* 0x000fe4000f8e10ff */
[C---:B------:R-:W-:Y:S01]  /*a710*/  ISETP.NE.AND P1, PT, R69.reuse, RZ, PT ;  /* 0x000000ff4500720c */ /* 0x040fe20003f25270 */
[----:B------:R-:W-:Y:S01]  /*a720*/  IMAD.IADD R69, R69, 0x1, R65 ;  /* 0x0000000145457824 */ /* 0x000fe200078e0241 */
[----:B------:R-:W-:Y:S01]  /*a730*/  IADD3 R32, PT, PT, R32, -R70, -R3 ;  /* 0x8000004620207210 */ /* 0x000fe20007ffe803 */
[----:B------:R0:W-:Y:S01]  /*a740*/  STS [R15], R88 ;  /* 0x000000580f007388 */ /* 0x0001e20000000800 */
[----:B------:R-:W-:Y:S02]  /*a750*/  LEA R20, R20, UR4, 0x2 ;  /* 0x0000000414147c11 */ /* 0x000fe4000f8e10ff */
[----:B------:R-:W-:Y:S02]  /*a760*/  LEA R21, R10, UR4, 0x2 ;  /* 0x000000040a157c11 */ /* 0x000fe4000f8e10ff */
[C---:B------:R-:W-:Y:S01]  /*a770*/  ISETP.NE.AND P2, PT, R71.reuse, RZ, PT ;  /* 0x000000ff4700720c */ /* 0x040fe20003f45270 */
[----:B------:R-:W-:Y:S01]  /*a780*/  IMAD.IADD R71, R71, 0x1, R69 ;  /* 0x0000000147477824 */ /* 0x000fe200078e0245 */
[----:B------:R-:W-:Y:S01]  /*a790*/  LEA R16, R16, UR4, 0x2 ;  /* 0x0000000410107c11 */ /* 0x000fe2000f8e10ff */
[----:B------:R1:W-:Y:S01]  /*a7a0*/  STS [R20], R87 ;  /* 0x0000005714007388 */ /* 0x0003e20000000800 */
[----:B------:R-:W-:-:S02]  /*a7b0*/  LEA R27, R4, UR4, 0x2 ;  /* 0x00000004041b7c11 */ /* 0x000fc4000f8e10ff */
[----:B0-----:R-:W-:Y:S01]  /*a7c0*/  LEA R15, R18, UR4, 0x2 ;  /* 0x00000004120f7c11 */ /* 0x001fe2000f8e10ff */
[----:B------:R1:W-:Y:S01]  /*a7d0*/  STS [R21], R86 ;  /* 0x0000005615007388 */ /* 0x0003e20000000800 */
[----:B------:R-:W-:Y:S02]  /*a7e0*/  SEL R32, R32, R65, !P1 ;  /* 0x0000004120207207 */ /* 0x000fe40004800000 */
[----:B------:R-:W-:Y:S01]  /*a7f0*/  LEA R4, R53, UR4, 0x2 ;  /* 0x0000000435047c11 */ /* 0x000fe2000f8e10ff */
[----:B------:R1:W-:Y:S01]  /*a800*/  STS [R16], R85 ;  /* 0x0000005510007388 */ /* 0x0003e20000000800 */
[C---:B------:R-:W-:Y:S01]  /*a810*/  ISETP.NE.AND P1, PT, R73.reuse, RZ, PT ;  /* 0x000000ff4900720c */ /* 0x040fe20003f25270 */
[----:B------:R-:W-:Y:S01]  /*a820*/  IMAD.IADD R73, R73, 0x1, R71 ;  /* 0x0000000149497824 */ /* 0x000fe200078e0247 */
[----:B------:R-:W-:Y:S01]  /*a830*/  IADD3 R34, PT, PT, R34, -R72, -R3 ;  /* 0x8000004822227210 */ /* 0x000fe20007ffe803 */
[----:B------:R1:W-:Y:S01]  /*a840*/  STS [R15], R84 ;  /* 0x000000540f007388 */ /* 0x0003e20000000800 */
[----:B------:R-:W-:-:S02]  /*a850*/  LEA R14, R14, UR4, 0x2 ;  /* 0x000000040e0e7c11 */ /* 0x000fc4000f8e10ff */
[--C-:B------:R-:W-:Y:S01]  /*a860*/  IADD3 R44, PT, PT, R44, -R74, -R3.reuse ;  /* 0x8000004a2c2c7210 */ /* 0x100fe20007ffe803 */
[----:B------:R1:W-:Y:S01]  /*a870*/  STS [R27], R82 ;  /* 0x000000521b007388 */ /* 0x0003e20000000800 */
[----:B------:R-:W-:Y:S02]  /*a880*/  LEA R24, R24, UR4, 0x2 ;  /* 0x0000000418187c11 */ /* 0x000fe4000f8e10ff */
[--C-:B------:R-:W-:Y:S01]  /*a890*/  IADD3 R46, PT, PT, R46, -R76, -R3.reuse ;  /* 0x8000004c2e2e7210 */ /* 0x100fe20007ffe803 */
[----:B------:R1:W-:Y:S01]  /*a8a0*/  STS [R4], R81 ;  /* 0x0000005104007388 */ /* 0x0003e20000000800 */
[----:B------:R-:W-:Y:S02]  /*a8b0*/  LEA R26, R26, UR4, 0x2 ;  /* 0x000000041a1a7c11 */ /* 0x000fe4000f8e10ff */
[----:B------:R-:W-:Y:S01]  /*a8c0*/  IADD3 R3, PT, PT, R48, -R78, -R3 ;  /* 0x8000004e30037210 */ /* 0x000fe20007ffe803 */
[----:B------:R-:W-:Y:S01]  /*a8d0*/  @P0 IMAD.IADD R3, R75, 0x1, R73 ;  /* 0x000000014b030824 */ /* 0x000fe200078e0249 */
[----:B------:R-:W-:Y:S01]  /*a8e0*/  LEA R8, R8, UR4, 0x2 ;  /* 0x0000000408087c11 */ /* 0x000fe2000f8e10ff */
[----:B------:R1:W-:Y:S01]  /*a8f0*/  STS [R14], R5 ;  /* 0x000000050e007388 */ /* 0x0003e20000000800 */
[----:B------:R-:W-:-:S02]  /*a900*/  LEA R2, R2, UR4, 0x2 ;  /* 0x0000000402027c11 */ /* 0x000fc4000f8e10ff */
[----:B------:R-:W-:Y:S01]  /*a910*/  SEL R34, R34, R69, !P2 ;  /* 0x0000004522227207 */ /* 0x000fe20005000000 */
[----:B------:R1:W-:Y:S01]  /*a920*/  STS [R24], R7 ;  /* 0x0000000718007388 */ /* 0x0003e20000000800 */
[----:B------:R-:W-:Y:S02]  /*a930*/  LEA R28, R28, UR4, 0x2 ;  /* 0x000000041c1c7c11 */ /* 0x000fe4000f8e10ff */
[----:B------:R-:W-:Y:S01]  /*a940*/  SEL R44, R44, R71, !P1 ;  /* 0x000000472c2c7207 */ /* 0x000fe20004800000 */
[----:B------:R1:W-:Y:S01]  /*a950*/  STS [R26], R9 ;  /* 0x000000091a007388 */ /* 0x0003e20000000800 */
[----:B------:R-:W-:Y:S02]  /*a960*/  ISETP.GE.AND P0, PT, R0, R23, PT ;  /* 0x000000170000720c */ /* 0x000fe40003f06270 */
[----:B------:R-:W-:Y:S01]  /*a970*/  LEA R30, R30, UR4, 0x2 ;  /* 0x000000041e1e7c11 */ /* 0x000fe2000f8e10ff */
[----:B------:R1:W-:Y:S01]  /*a980*/  STS [R8], R11 ;  /* 0x0000000b08007388 */ /* 0x0003e20000000800 */
[----:B------:R-:W-:-:S02]  /*a990*/  SEL R46, R46, R73, !P3 ;  /* 0x000000492e2e7207 */ /* 0x000fc40005800000 */
[----:B------:R-:W-:Y:S01]  /*a9a0*/  LEA R32, R32, UR4, 0x2 ;  /* 0x0000000420207c11 */ /* 0x000fe2000f8e10ff */
[----:B------:R1:W-:Y:S01]  /*a9b0*/  STS [R2], R13 ;  /* 0x0000000d02007388 */ /* 0x0003e20000000800 */
[----:B------:R-:W-:Y:S02]  /*a9c0*/  LEA R34, R34, UR4, 0x2 ;  /* 0x0000000422227c11 */ /* 0x000fe4000f8e10ff */
[----:B------:R-:W-:Y:S01]  /*a9d0*/  LEA R44, R44, UR4, 0x2 ;  /* 0x000000042c2c7c11 */ /* 0x000fe2000f8e10ff */
[----:B------:R1:W-:Y:S01]  /*a9e0*/  STS [R28], R17 ;  /* 0x000000111c007388 */ /* 0x0003e20000000800 */
[----:B------:R-:W-:Y:S02]  /*a9f0*/  LEA R46, R46, UR4, 0x2 ;  /* 0x000000042e2e7c11 */ /* 0x000fe4000f8e10ff */
[----:B------:R-:W-:Y:S01]  /*aa00*/  LEA R3, R3, UR4, 0x2 ;  /* 0x0000000403037c11 */ /* 0x000fe2000f8e10ff */
        /* <DEDUP_REMOVED lines=15> */
[----:B--2---:R-:W-:-:S04]  /*ab00*/  IADD3 R5, P1, PT, -R2, UR10, RZ ;  /* 0x0000000a02057c10 */ /* 0x004fc8000ff3e1ff */
[----:B------:R-:W-:-:S09]  /*ab10*/  IADD3.X R4, PT, PT, ~R3, UR11, RZ, P1, !PT ;  /* 0x0000000b03047c10 */ /* 0x000fd20008ffe5ff */
.L_x_856:
[----:B------:R-:W-:-:S04]  /*ab20*/  IADD3 R6, P1, PT, R0, R5, RZ ;  /* 0x0000000500067210 */ /* 0x000fc80007f3e0ff */
[----:B------:R-:W-:Y:S01]  /*ab30*/  LOP3.LUT R6, RZ, R6, RZ, 0x33, !PT ;  /* 0x00000006ff067212 */ /* 0x000fe200078e33ff */
[----:B------:R-:W-:-:S03]  /*ab40*/  IMAD.X R5, RZ, RZ, R4, P1 ;  /* 0x000000ffff057224 */ /* 0x000fc600008e0604 */
[----:B0-----:R-:W-:Y:S02]  /*ab50*/  IADD3 R6, P1, PT, R6, UR12, RZ ;  /* 0x0000000c06067c10 */ /* 0x001fe4000ff3e0ff */
[----:B------:R-:W-:-:S04]  /*ab60*/  LOP3.LUT R5, RZ, R5, RZ, 0x33, !PT ;  /* 0x00000005ff057212 */ /* 0x000fc800078e33ff */
[----:B------:R-:W-:Y:S01]  /*ab70*/  IADD3.X R5, PT, PT, R5, UR13, RZ, P1, !PT ;  /* 0x0000000d05057c10 */ /* 0x000fe20008ffe4ff */
[----:B------:R-:W-:Y:S06]  /*ab80*/  BRA `(.L_x_857) ;  /* 0x0000000000247947 */ /* 0x000fec0003800000 */
.L_x_855:
[----:B------:R-:W-:Y:S01]  /*ab90*/  UISETP.NE.AND UP0, UPT, UR6, URZ, UPT ;  /* 0x000000ff0600728c */ /* 0x000fe2000bf05270 */
[----:B-1----:R-:W-:Y:S01]  /*aba0*/  IMAD.IADD R5, R0, 0x1, -R23 ;  /* 0x0000000100057824 */ /* 0x002fe200078e0a17 */
[----:B------:R-:W-:-:S04]  /*abb0*/  CS2R R2, SRZ ;  /* 0x0000000000027805 */ /* 0x000fc8000001ff00 */
[----:B------:R-:W-:-:S13]  /*abc0*/  PLOP3.LUT P0, PT, PT, PT, UP0, 0x80, 0x8 ;  /* 0x000000000008781c */ /* 0x000fda0003f0f008 */
[----:B------:R-:W-:Y:S05]  /*abd0*/  @P0 BRA `(.L_x_858) ;  /* 0x0000000000080947 */ /* 0x000fea0003800000 */
[----:B------:R-:W0:Y:S02]  /*abe0*/  LDC.64 R2, c[0x0][0x3d0] ;  /* 0x0000f400ff027b82 */ /* 0x000e240000000a00 */
[----:B0-----:R-:W5:Y:S02]  /*abf0*/  LDG.E.64 R2, desc[UR8][R2.64] ;  /* 0x0000000802027981 */ /* 0x001f64000c1e1b00 */
.L_x_858:
[----:B-----5:R-:W-:-:S04]  /*ac00*/  IADD3 R6, P1, PT, R5, R2, RZ ;  /* 0x0000000205067210 */ /* 0x020fc80007f3e0ff */
[----:B------:R-:W-:-:S09]  /*ac10*/  LEA.HI.X.SX32 R5, R5, R3, 0x1, P1 ;  /* 0x0000000305057211 */ /* 0x000fd200008f0eff */
.L_x_857:
[----:B------:R-:W-:Y:S05]  /*ac20*/  BSYNC.RECONVERGENT B1 ;  /* 0x0000000000017941 */ /* 0x000fea0003800200 */
.L_x_854:
        /* <DEDUP_REMOVED lines=17> */
.L_x_862:
[----:B------:R-:W-:Y:S05]  /*ad40*/  BSYNC.RECONVERGENT B2 ;  /* 0x0000000000027941 */ /* 0x000fea0003800200 */
.L_x_861:
[----:B-----5:R-:W-:-:S04]  /*ad50*/  IADD3 R6, P1, PT, R3, R4, RZ ;  /* 0x0000000403067210 */ /* 0x020fc80007f3e0ff */
[----:B------:R-:W-:Y:S01]  /*ad60*/  LEA.HI.X.SX32 R5, R3, R5, 0x1, P1 ;  /* 0x0000000503057211 */ /* 0x000fe200008f0eff */
[----:B------:R-:W-:Y:S08]  /*ad70*/  BRA `(.L_x_863) ;  /* 0x0000000000407947 */ /* 0x000ff00003800000 */
.L_x_860:
[----:B------:R-:W-:Y:S01]  /*ad80*/  BSSY.RECONVERGENT B2, `(.L_x_864) ;  /* 0x0000008000027945 */ /* 0x000fe20003800200 */
[----:B------:R-:W-:Y:S02]  /*ad90*/  IMAD.MOV.U32 R3, RZ, RZ, RZ ;  /* 0x000000ffff037224 */ /* 0x000fe400078e00ff */
[----:B------:R-:W-:Y:S01]  /*ada0*/  IMAD.MOV.U32 R6, RZ, RZ, RZ ;  /* 0x000000ffff067224 */ /* 0x000fe200078e00ff */
[----:B------:R-:W-:Y:S06]  /*adb0*/  @P0 BRA `(.L_x_865) ;  /* 0x0000000000100947 */ /* 0x000fec0003800000 */
[----:B------:R-:W0:Y:S02]  /*adc0*/  LDC.64 R4, c[0x0][0x3d0] ;  /* 0x0000f400ff047b82 */ /* 0x000e240000000a00 */
[----:B0-----:R-:W2:Y:S02]  /*add0*/  LDG.E.64 R4, desc[UR8][R4.64] ;  /* 0x0000000804047981 */ /* 0x001ea4000c1e1b00 */
[----:B--2---:R-:W-:-:S04]  /*ade0*/  IADD3 R3, P1, PT, -R4, UR10, RZ ;  /* 0x0000000a04037c10 */ /* 0x004fc8000ff3e1ff */
[----:B------:R-:W-:-:S09]  /*adf0*/  IADD3.X R6, PT, PT, ~R5, UR11, RZ, P1, !PT ;  /* 0x0000000b05067c10 */ /* 0x000fd20008ffe5ff */
.L_x_865:
[----:B------:R-:W-:Y:S05]  /*ae00*/  BSYNC.RECONVERGENT B2 ;  /* 0x0000000000027941 */ /* 0x000fea0003800200 */
.L_x_864:
[----:B------:R-:W0:Y:S01]  /*ae10*/  LDCU.64 UR4, c[0x0][0x3c0] ;  /* 0x00007800ff0477ac */ /* 0x000e220008000a00 */
[----:B------:R-:W-:-:S04]  /*ae20*/  IADD3 R3, P1, PT, R8, R3, RZ ;  /* 0x0000000308037210 */ /* 0x000fc80007f3e0ff */
[----:B------:R-:W-:Y:S01]  /*ae30*/  LOP3.LUT R3, RZ, R3, RZ, 0x33, !PT ;  /* 0x00000003ff037212 */ /* 0x000fe200078e33ff */
[----:B------:R-:W-:-:S03]  /*ae40*/  IMAD.X R4, RZ, RZ, R6, P1 ;  /* 0x000000ffff047224 */ /* 0x000fc600008e0606 */
[----:B0-----:R-:W-:Y:S02]  /*ae50*/  IADD3 R6, P1, PT, R3, UR4, RZ ;  /* 0x0000000403067c10 */ /* 0x001fe4000ff3e0ff */
[----:B------:R-:W-:-:S04]  /*ae60*/  LOP3.LUT R3, RZ, R4, RZ, 0x33, !PT ;  /* 0x00000004ff037212 */ /* 0x000fc800078e33ff */
[----:B------:R-:W-:-:S07]  /*ae70*/  IADD3.X R5, PT, PT, R3, UR5, RZ, P1, !PT ;  /* 0x0000000503057c10 */ /* 0x000fce0008ffe4ff */
.L_x_863:
[----:B------:R-:W-:Y:S05]  /*ae80*/  BSYNC.RECONVERGENT B1 ;  /* 0x0000000000017941 */ /* 0x000fea0003800200 */
.L_x_859:
        /* <DEDUP_REMOVED lines=16> */
.L_x_869:
[----:B------:R-:W-:Y:S05]  /*af90*/  BSYNC.RECONVERGENT B2 ;  /* 0x0000000000027941 */ /* 0x000fea0003800200 */
.L_x_868:
[----:B-----5:R-:W-:-:S04]  /*afa0*/  IADD3 R6, P1, PT, R3, R4, RZ ;  /* 0x0000000403067210 */ /* 0x020fc80007f3e0ff */
[----:B------:R-:W-:Y:S01]  /*afb0*/  LEA.HI.X.SX32 R5, R3, R5, 0x1, P1 ;  /* 0x0000000503057211 */ /* 0x000fe200008f0eff */
[----:B------:R-:W-:Y:S08]  /*afc0*/  BRA `(.L_x_870) ;  /* 0x0000000000407947 */ /* 0x000ff00003800000 */
.L_x_867:
        /* <DEDUP_REMOVED lines=8> */
.L_x_872:
[----:B------:R-:W-:Y:S05]  /*b050*/  BSYNC.RECONVERGENT B2 ;  /* 0x0000000000027941 */ /* 0x000fea0003800200 */
.L_x_871:
[----:B------:R-:W0:Y:S01]  /*b060*/  LDCU.64 UR4, c[0x0][0x3c0] ;  /* 0x00007800ff0477ac */ /* 0x000e220008000a00 */
[----:B------:R-:W-:-:S04]  /*b070*/  IADD3 R3, P1, PT, R8, R3, RZ ;  /* 0x0000000308037210 */ /* 0x000fc80007f3e0ff */
[----:B------:R-:W-:Y:S01]  /*b080*/  LOP3.LUT R3, RZ, R3, RZ, 0x33, !PT ;  /* 0x00000003ff037212 */ /* 0x000fe200078e33ff */
[----:B------:R-:W-:-:S03]  /*b090*/  IMAD.X R4, RZ, RZ, R6, P1 ;  /* 0x000000ffff047224 */ /* 0x000fc600008e0606 */
[----:B0-----:R-:W-:Y:S02]  /*b0a0*/  IADD3 R6, P1, PT, R3, UR4, RZ ;  /* 0x0000000403067c10 */ /* 0x001fe4000ff3e0ff */
[----:B------:R-:W-:-:S04]  /*b0b0*/  LOP3.LUT R3, RZ, R4, RZ, 0x33, !PT ;  /* 0x00000004ff037212 */ /* 0x000fc800078e33ff */
[----:B------:R-:W-:-:S07]  /*b0c0*/  IADD3.X R5, PT, PT, R3, UR5, RZ, P1, !PT ;  /* 0x0000000503057c10 */ /* 0x000fce0008ffe4ff */
.L_x_870:
[----:B------:R-:W-:Y:S05]  /*b0d0*/  BSYNC.RECONVERGENT B1 ;  /* 0x0000000000017941 */ /* 0x000fea0003800200 */
.L_x_866:
        /* <DEDUP_REMOVED lines=16> */
.L_x_876:
[----:B------:R-:W-:Y:S05]  /*b1e0*/  BSYNC.RECONVERGENT B2 ;  /* 0x0000000000027941 */ /* 0x000fea0003800200 */
.L_x_875:
[----:B-----5:R-:W-:-:S04]  /*b1f0*/  IADD3 R6, P1, PT, R3, R4, RZ ;  /* 0x0000000403067210 */ /* 0x020fc80007f3e0ff */
[----:B------:R-:W-:Y:S01]  /*b200*/  LEA.HI.X.SX32 R5, R3, R5, 0x1, P1 ;  /* 0x0000000503057211 */ /* 0x000fe200008f0eff */
[----:B------:R-:W-:Y:S08]  /*b210*/  BRA `(.L_x_877) ;  /* 0x0000000000407947 */ /* 0x000ff00003800000 */
.L_x_874:
        /* <DEDUP_REMOVED lines=8> */
.L_x_879:
[----:B------:R-:W-:Y:S05]  /*b2a0*/  BSYNC.RECONVERGENT B2 ;  /* 0x0000000000027941 */ /* 0x000fea0003800200 */
.L_x_878:
[----:B------:R-:W0:Y:S01]  /*b2b0*/  LDCU.64 UR4, c[0x0][0x3c0] ;  /* 0x00007800ff0477ac */ /* 0x000e220008000a00 */
[----:B------:R-:W-:-:S04]  /*b2c0*/  IADD3 R3, P1, PT, R8, R3, RZ ;  /* 0x0000000308037210 */ /* 0x000fc80007f3e0ff */
[----:B------:R-:W-:Y:S01]  /*b2d0*/  LOP3.LUT R3, RZ, R3, RZ, 0x33, !PT ;  /* 0x00000003ff037212 */ /* 0x000fe200078e33ff */
[----:B------:R-:W-:-:S03]  /*b2e0*/  IMAD.X R4, RZ, RZ, R6, P1 ;  /* 0x000000ffff047224 */ /* 0x000fc600008e0606 */
[----:B0-----:R-:W-:Y:S02]  /*b2f0*/  IADD3 R6, P1, PT, R3, UR4, RZ ;  /* 0x0000000403067c10 */ /* 0x001fe4000ff3e0ff */
[----:B------:R-:W-:-:S04]  /*b300*/  LOP3.LUT R3, RZ, R4, RZ, 0x33, !PT ;  /* 0x00000004ff037212 */ /* 0x000fc800078e33ff */
[----:B------:R-:W-:-:S07]  /*b310*/  IADD3.X R5, PT, PT, R3, UR5, RZ, P1, !PT ;  /* 0x0000000503057c10 */ /* 0x000fce0008ffe4ff */
.L_x_877:
[----:B------:R-:W-:Y:S05]  /*b320*/  BSYNC.RECONVERGENT B1 ;  /* 0x0000000000017941 */ /* 0x000fea0003800200 */
.L_x_873:
        /* <DEDUP_REMOVED lines=16> */
.L_x_883:
[----:B------:R-:W-:Y:S05]  /*b430*/  BSYNC.RECONVERGENT B2 ;  /* 0x0000000000027941 */ /* 0x000fea0003800200 */
.L_x_882:
[----:B-----5:R-:W-:-:S04]  /*b440*/  IADD3 R6, P1, PT, R3, R4, RZ ;  /* 0x0000000403067210 */ /* 0x020fc80007f3e0ff */
[----:B------:R-:W-:Y:S01]  /*b450*/  LEA.HI.X.SX32 R5, R3, R5, 0x1, P1 ;  /* 0x0000000503057211 */ /* 0x000fe200008f0eff */
[----:B------:R-:W-:Y:S08]  /*b460*/  BRA `(.L_x_884) ;  /* 0x0000000000407947 */ /* 0x000ff00003800000 */
.L_x_881:
        /* <DEDUP_REMOVED lines=8> */
.L_x_886:
[----:B------:R-:W-:Y:S05]  /*b4f0*/  BSYNC.RECONVERGENT B2 ;  /* 0x0000000000027941 */ /* 0x000fea0003800200 */
.L_x_885:
[----:B------:R-:W0:Y:S01]  /*b500*/  LDCU.64 UR4, c[0x0][0x3c0] ;  /* 0x00007800ff0477ac */ /* 0x000e220008000a00 */
[----:B------:R-:W-:-:S04]  /*b510*/  IADD3 R3, P1, PT, R8, R3, RZ ;  /* 0x0000000308037210 */ /* 0x000fc80007f3e0ff */
[----:B------:R-:W-:Y:S01]  /*b520*/  LOP3.LUT R3, RZ, R3, RZ, 0x33, !PT ;  /* 0x00000003ff037212 */ /* 0x000fe200078e33ff */
[----:B------:R-:W-:-:S03]  /*b530*/  IMAD.X R4, RZ, RZ, R6, P1 ;  /* 0x000000ffff047224 */ /* 0x000fc600008e0606 */
[----:B0-----:R-:W-:Y:S02]  /*b540*/  IADD3 R6, P1, PT, R3, UR4, RZ ;  /* 0x0000000403067c10 */ /* 0x001fe4000ff3e0ff */
[----:B------:R-:W-:-:S04]  /*b550*/  LOP3.LUT R3, RZ, R4, RZ, 0x33, !PT ;  /* 0x00000004ff037212 */ /* 0x000fc800078e33ff */
[----:B------:R-:W-:-:S07]  /*b560*/  IADD3.X R5, PT, PT, R3, UR5, RZ, P1, !PT ;  /* 0x0000000503057c10 */ /* 0x000fce0008ffe4ff */
.L_x_884:
[----:B------:R-:W-:Y:S05]  /*b570*/  BSYNC.RECONVERGENT B1 ;  /* 0x0000000000017941 */ /* 0x000fea0003800200 */
.L_x_880:
        /* <DEDUP_REMOVED lines=16> */
.L_x_890:
[----:B------:R-:W-:Y:S05]  /*b680*/  BSYNC.RECONVERGENT B2 ;  /* 0x0000000000027941 */ /* 0x000fea0003800200 */
.L_x_889:
[----:B-----5:R-:W-:-:S04]  /*b690*/  IADD3 R6, P1, PT, R3, R4, RZ ;  /* 0x0000000403067210 */ /* 0x020fc80007f3e0ff */
[----:B------:R-:W-:Y:S01]  /*b6a0*/  LEA.HI.X.SX32 R5, R3, R5, 0x1, P1 ;  /* 0x0000000503057211 */ /* 0x000fe200008f0eff */
[----:B------:R-:W-:Y:S08]  /*b6b0*/  BRA `(.L_x_891) ;  /* 0x0000000000407947 */ /* 0x000ff00003800000 */
.L_x_888:
        /* <DEDUP_REMOVED lines=8> */
.L_x_893:
[----:B------:R-:W-:Y:S05]  /*b740*/  BSYNC.RECONVERGENT B2 ;  /* 0x0000000000027941 */ /* 0x000fea0003800200 */
.L_x_892:
[----:B------:R-:W0:Y:S01]  /*b750*/  LDCU.64 UR4, c[0x0][0x3c0] ;  /* 0x00007800ff0477ac */ /* 0x000e220008000a00 */
[----:B------:R-:W-:-:S04]  /*b760*/  IADD3 R3, P1, PT, R8, R3, RZ ;  /* 0x0000000308037210 */ /* 0x000fc80007f3e0ff */
[----:B------:R-:W-:Y:S01]  /*b770*/  LOP3.LUT R3, RZ, R3, RZ, 0x33, !PT ;  /* 0x00000003ff037212 */ /* 0x000fe200078e33ff */
[----:B------:R-:W-:-:S03]  /*b780*/  IMAD.X R4, RZ, RZ, R6, P1 ;  /* 0x000000ffff047224 */ /* 0x000fc600008e0606 */
[----:B0-----:R-:W-:Y:S02]  /*b790*/  IADD3 R6, P1, PT, R3, UR4, RZ ;  /* 0x0000000403067c10 */ /* 0x001fe4000ff3e0ff */
[----:B------:R-:W-:-:S04]  /*b7a0*/  LOP3.LUT R3, RZ, R4, RZ, 0x33, !PT ;  /* 0x00000004ff037212 */ /* 0x000fc800078e33ff */
[----:B------:R-:W-:-:S07]  /*b7b0*/  IADD3.X R5, PT, PT, R3, UR5, RZ, P1, !PT ;  /* 0x0000000503057c10 */ /* 0x000fce0008ffe4ff */
.L_x_891:
[----:B------:R-:W-:Y:S05]  /*b7c0*/  BSYNC.RECONVERGENT B1 ;  /* 0x0000000000017941 */ /* 0x000fea0003800200 */
.L_x_887:
        /* <DEDUP_REMOVED lines=16> */
.L_x_897:
[----:B------:R-:W-:Y:S05]  /*b8d0*/  BSYNC.RECONVERGENT B2 ;  /* 0x0000000000027941 */ /* 0x000fea0003800200 */
.L_x_896:
[----:B-----5:R-:W-:-:S04]  /*b8e0*/  IADD3 R6, P1, PT, R3, R4, RZ ;  /* 0x0000000403067210 */ /* 0x020fc80007f3e0ff */
[----:B------:R-:W-:Y:S01]  /*b8f0*/  LEA.HI.X.SX32 R5, R3, R5, 0x1, P1 ;  /* 0x0000000503057211 */ /* 0x000fe200008f0eff */
[----:B------:R-:W-:Y:S08]  /*b900*/  BRA `(.L_x_898) ;  /* 0x0000000000407947 */ /* 0x000ff00003800000 */
.L_x_895:
        /* <DEDUP_REMOVED lines=8> */
.L_x_900:
[----:B------:R-:W-:Y:S05]  /*b990*/  BSYNC.RECONVERGENT B2 ;  /* 0x0000000000027941 */ /* 0x000fea0003800200 */
.L_x_899:
[----:B------:R-:W0:Y:S01]  /*b9a0*/  LDCU.64 UR4, c[0x0][0x3c0] ;  /* 0x00007800ff0477ac */ /* 0x000e220008000a00 */
[----:B------:R-:W-:-:S04]  /*b9b0*/  IADD3 R3, P1, PT, R8, R3, RZ ;  /* 0x0000000308037210 */ /* 0x000fc80007f3e0ff */
[----:B------:R-:W-:Y:S01]  /*b9c0*/  LOP3.LUT R3, RZ, R3, RZ, 0x33, !PT ;  /* 0x00000003ff037212 */ /* 0x000fe200078e33ff */
[----:B------:R-:W-:-:S03]  /*b9d0*/  IMAD.X R4, RZ, RZ, R6, P1 ;  /* 0x000000ffff047224 */ /* 0x000fc600008e0606 */
[----:B0-----:R-:W-:Y:S02]  /*b9e0*/  IADD3 R6, P1, PT, R3, UR4, RZ ;  /* 0x0000000403067c10 */ /* 0x001fe4000ff3e0ff */
[----:B------:R-:W-:-:S04]  /*b9f0*/  LOP3.LUT R3, RZ, R4, RZ, 0x33, !PT ;  /* 0x00000004ff037212 */ /* 0x000fc800078e33ff */
[----:B------:R-:W-:-:S07]  /*ba00*/  IADD3.X R5, PT, PT, R3, UR5, RZ, P1, !PT ;  /* 0x0000000503057c10 */ /* 0x000fce0008ffe4ff */
.L_x_898:
[----:B------:R-:W-:Y:S05]  /*ba10*/  BSYNC.RECONVERGENT B1 ;  /* 0x0000000000017941 */ /* 0x000fea0003800200 */
.L_x_894:
        /* <DEDUP_REMOVED lines=16> */
.L_x_904:
[----:B------:R-:W-:Y:S05]  /*bb20*/  BSYNC.RECONVERGENT B2 ;  /* 0x0000000000027941 */ /* 0x000fea0003800200 */
.L_x_903:
[----:B-----5:R-:W-:-:S04]  /*bb30*/  IADD3 R6, P1, PT, R3, R4, RZ ;  /* 0x0000000403067210 */ /* 0x020fc80007f3e0ff */
[----:B------:R-:W-:Y:S01]  /*bb40*/  LEA.HI.X.SX32 R5, R3, R5, 0x1, P1 ;  /* 0x0000000503057211 */ /* 0x000fe200008f0eff */
[----:B------:R-:W-:Y:S08]  /*bb50*/  BRA `(.L_x_905) ;  /* 0x0000000000407947 */ /* 0x000ff00003800000 */
.L_x_902:
        /* <DEDUP_REMOVED lines=8> */
.L_x_907:
[----:B------:R-:W-:Y:S05]  /*bbe0*/  BSYNC.RECONVERGENT B2 ;  /* 0x0000000000027941 */ /* 0x000fea0003800200 */
.L_x_906:
[----:B------:R-:W0:Y:S01]  /*bbf0*/  LDCU.64 UR4, c[0x0][0x3c0] ;  /* 0x00007800ff0477ac */ /* 0x000e220008000a00 */
[----:B------:R-:W-:-:S04]  /*bc00*/  IADD3 R3, P1, PT, R8, R3, RZ ;  /* 0x0000000308037210 */ /* 0x000fc80007f3e0ff */
[----:B------:R-:W-:Y:S01]  /*bc10*/  LOP3.LUT R3, RZ, R3, RZ, 0x33, !PT ;  /* 0x00000003ff037212 */ /* 0x000fe200078e33ff */
[----:B------:R-:W-:-:S03]  /*bc20*/  IMAD.X R4, RZ, RZ, R6, P1 ;  /* 0x000000ffff047224 */ /* 0x000fc600008e0606 */
[----:B0-----:R-:W-:Y:S02]  /*bc30*/  IADD3 R6, P1, PT, R3, UR4, RZ ;  /* 0x0000000403067c10 */ /* 0x001fe4000ff3e0ff */
[----:B------:R-:W-:-:S04]  /*bc40*/  LOP3.LUT R3, RZ, R4, RZ, 0x33, !PT ;  /* 0x00000004ff037212 */ /* 0x000fc800078e33ff */
[----:B------:R-:W-:-:S07]  /*bc50*/  IADD3.X R5, PT, PT, R3, UR5, RZ, P1, !PT ;  /* 0x0000000503057c10 */ /* 0x000fce0008ffe4ff */
.L_x_905:
[----:B------:R-:W-:Y:S05]  /*bc60*/  BSYNC.RECONVERGENT B1 ;  /* 0x0000000000017941 */ /* 0x000fea0003800200 */
.L_x_901:
        /* <DEDUP_REMOVED lines=16> */
.L_x_911:
[----:B------:R-:W-:Y:S05]  /*bd70*/  BSYNC.RECONVERGENT B2 ;  /* 0x0000000000027941 */ /* 0x000fea0003800200 */
.L_x_910:
[----:B-----5:R-:W-:-:S04]  /*bd80*/  IADD3 R6, P1, PT, R3, R4, RZ ;  /* 0x0000000403067210 */ /* 0x020fc80007f3e0ff */
[----:B------:R-:W-:Y:S01]  /*bd90*/  LEA.HI.X.SX32 R5, R3, R5, 0x1, P1 ;  /* 0x0000000503057211 */ /* 0x000fe200008f0eff */
[----:B------:R-:W-:Y:S08]  /*bda0*/  BRA `(.L_x_912) ;  /* 0x0000000000407947 */ /* 0x000ff00003800000 */
.L_x_909:
        /* <DEDUP_REMOVED lines=8> */
.L_x_914:
[----:B------:R-:W-:Y:S05]  /*be30*/  BSYNC.RECONVERGENT B2 ;  /* 0x0000000000027941 */ /* 0x000fea0003800200 */
.L_x_913:
[----:B------:R-:W0:Y:S01]  /*be40*/  LDCU.64 UR4, c[0x0][0x3c0] ;  /* 0x00007800ff0477ac */ /* 0x000e220008000a00 */
[----:B------:R-:W-:-:S04]  /*be50*/  IADD3 R3, P1, PT, R8, R3, RZ ;  /* 0x0000000308037210 */ /* 0x000fc80007f3e0ff */
[----:B------:R-:W-:Y:S01]  /*be60*/  LOP3.LUT R3, RZ, R3, RZ, 0x33, !PT ;  /* 0x00000003ff037212 */ /* 0x000fe200078e33ff */
[----:B------:R-:W-:-:S03]  /*be70*/  IMAD.X R4, RZ, RZ, R6, P1 ;  /* 0x000000ffff047224 */ /* 0x000fc600008e0606 */
[----:B0-----:R-:W-:Y:S02]  /*be80*/  IADD3 R6, P1, PT, R3, UR4, RZ ;  /* 0x0000000403067c10 */ /* 0x001fe4000ff3e0ff */
[----:B------:R-:W-:-:S04]  /*be90*/  LOP3.LUT R3, RZ, R4, RZ, 0x33, !PT ;  /* 0x00000004ff037212 */ /* 0x000fc800078e33ff */
[----:B------:R-:W-:-:S07]  /*bea0*/  IADD3.X R5, PT, PT, R3, UR5, RZ, P1, !PT ;  /* 0x0000000503057c10 */ /* 0x000fce0008ffe4ff */
.L_x_912:
[----:B------:R-:W-:Y:S05]  /*beb0*/  BSYNC.RECONVERGENT B1 ;  /* 0x0000000000017941 */ /* 0x000fea0003800200 */
.L_x_908:
        /* <DEDUP_REMOVED lines=16> */
.L_x_918:
[----:B------:R-:W-:Y:S05]  /*bfc0*/  BSYNC.RECONVERGENT B2 ;  /* 0x0000000000027941 */ /* 0x000fea0003800200 */
.L_x_917:
[----:B-----5:R-:W-:-:S04]  /*bfd0*/  IADD3 R6, P1, PT, R3, R4, RZ ;  /* 0x0000000403067210 */ /* 0x020fc80007f3e0ff */
[----:B------:R-:W-:Y:S01]  /*bfe0*/  LEA.HI.X.SX32 R5, R3, R5, 0x1, P1 ;  /* 0x0000000503057211 */ /* 0x000fe200008f0eff */
[----:B------:R-:W-:Y:S08]  /*bff0*/  BRA `(.L_x_919) ;  /* 0x0000000000407947 */ /* 0x000ff00003800000 */
.L_x_916:
        /* <DEDUP_REMOVED lines=8> */
.L_x_921:
[----:B------:R-:W-:Y:S05]  /*c080*/  BSYNC.RECONVERGENT B2 ;  /* 0x0000000000027941 */ /* 0x000fea0003800200 */
.L_x_920:
[----:B------:R-:W0:Y:S01]  /*c090*/  LDCU.64 UR4, c[0x0][0x3c0] ;  /* 0x00007800ff0477ac */ /* 0x000e220008000a00 */
[----:B------:R-:W-:-:S04]  /*c0a0*/  IADD3 R3, P1, PT, R8, R3, RZ ;  /* 0x0000000308037210 */ /* 0x000fc80007f3e0ff */
[----:B------:R-:W-:Y:S01]  /*c0b0*/  LOP3.LUT R3, RZ, R3, RZ, 0x33, !PT ;  /* 0x00000003ff037212 */ /* 0x000fe200078e33ff */
[----:B------:R-:W-:-:S03]  /*c0c0*/  IMAD.X R4, RZ, RZ, R6, P1 ;  /* 0x000000ffff047224 */ /* 0x000fc600008e0606 */
[----:B0-----:R-:W-:Y:S02]  /*c0d0*/  IADD3 R6, P1, PT, R3, UR4, RZ ;  /* 0x0000000403067c10 */ /* 0x001fe4000ff3e0ff */
[----:B------:R-:W-:-:S04]  /*c0e0*/  LOP3.LUT R3, RZ, R4, RZ, 0x33, !PT ;  /* 0x00000004ff037212 */ /* 0x000fc800078e33ff */
[----:B------:R-:W-:-:S07]  /*c0f0*/  IADD3.X R5, PT, PT, R3, UR5, RZ, P1, !PT ;  /* 0x0000000503057c10 */ /* 0x000fce0008ffe4ff */
.L_x_919:
[----:B------:R-:W-:Y:S05]  /*c100*/  BSYNC.RECONVERGENT B1 ;  /* 0x0000000000017941 */ /* 0x000fea0003800200 */
.L_x_915:
        /* <DEDUP_REMOVED lines=16> */
.L_x_925:
[----:B------:R-:W-:Y:S05]  /*c210*/  BSYNC.RECONVERGENT B2 ;  /* 0x0000000000027941 */ /* 0x000fea0003800200 */
.L_x_924:
[----:B-----5:R-:W-:-:S04]  /*c220*/  IADD3 R6, P1, PT, R3, R4, RZ ;  /* 0x0000000403067210 */ /* 0x020fc80007f3e0ff */
[----:B------:R-:W-:Y:S01]  /*c230*/  LEA.HI.X.SX32 R5, R3, R5, 0x1, P1 ;  /* 0x0000000503057211 */ /* 0x000fe200008f0eff */
[----:B------:R-:W-:Y:S08]  /*c240*/  BRA `(.L_x_926) ;  /* 0x0000000000407947 */ /* 0x000ff00003800000 */
.L_x_923:
        /* <DEDUP_REMOVED lines=8> */
.L_x_928:
[----:B------:R-:W-:Y:S05]  /*c2d0*/  BSYNC.RECONVERGENT B2 ;  /* 0x0000000000027941 */ /* 0x000fea0003800200 */
.L_x_927:
[----:B------:R-:W0:Y:S01]  /*c2e0*/  LDCU.64 UR4, c[0x0][0x3c0] ;  /* 0x00007800ff0477ac */ /* 0x000e220008000a00 */
[----:B------:R-:W-:-:S04]  /*c2f0*/  IADD3 R3, P1, PT, R8, R3, RZ ;  /* 0x0000000308037210 */ /* 0x000fc80007f3e0ff */
[----:B------:R-:W-:Y:S01]  /*c300*/  LOP3.LUT R3, RZ, R3, RZ, 0x33, !PT ;  /* 0x00000003ff037212 */ /* 0x000fe200078e33ff */
[----:B------:R-:W-:-:S03]  /*c310*/  IMAD.X R4, RZ, RZ, R6, P1 ;  /* 0x000000ffff047224 */ /* 0x000fc600008e0606 */
[----:B0-----:R-:W-:Y:S02]  /*c320*/  IADD3 R6, P1, PT, R3, UR4, RZ ;  /* 0x0000000403067c10 */ /* 0x001fe4000ff3e0ff */
[----:B------:R-:W-:-:S04]  /*c330*/  LOP3.LUT R3, RZ, R4, RZ, 0x33, !PT ;  /* 0x00000004ff037212 */ /* 0x000fc800078e33ff */
[----:B------:R-:W-:-:S07]  /*c340*/  IADD3.X R5, PT, PT, R3, UR5, RZ, P1, !PT ;  /* 0x0000000503057c10 */ /* 0x000fce0008ffe4ff */
.L_x_926:
[----:B------:R-:W-:Y:S05]  /*c350*/  BSYNC.RECONVERGENT B1 ;  /* 0x0000000000017941 */ /* 0x000fea0003800200 */
.L_x_922:
        /* <DEDUP_REMOVED lines=16> */
.L_x_932:
[----:B------:R-:W-:Y:S05]  /*c460*/  BSYNC.RECONVERGENT B2 ;  /* 0x0000000000027941 */ /* 0x000fea0003800200 */
.L_x_931:
[----:B-----5:R-:W-:-:S04]  /*c470*/  IADD3 R6, P1, PT, R3, R4, RZ ;  /* 0x0000000403067210 */ /* 0x020fc80007f3e0ff */
[----:B------:R-:W-:Y:S01]  /*c480*/  LEA.HI.X.SX32 R5, R3, R5, 0x1, P1 ;  /* 0x0000000503057211 */ /* 0x000fe200008f0eff */
[----:B------:R-:W-:Y:S08]  /*c490*/  BRA `(.L_x_933) ;  /* 0x0000000000407947 */ /* 0x000ff00003800000 */
.L_x_930:
        /* <DEDUP_REMOVED lines=8> */
.L_x_935:
[----:B------:R-:W-:Y:S05]  /*c520*/  BSYNC.RECONVERGENT B2 ;  /* 0x0000000000027941 */ /* 0x000fea0003800200 */
.L_x_934:
[----:B------:R-:W0:Y:S01]  /*c530*/  LDCU.64 UR4, c[0x0][0x3c0] ;  /* 0x00007800ff0477ac */ /* 0x000e220008000a00 */
[----:B------:R-:W-:-:S04]  /*c540*/  IADD3 R3, P1, PT, R8, R3, RZ ;  /* 0x0000000308037210 */ /* 0x000fc80007f3e0ff */
[----:B------:R-:W-:Y:S01]  /*c550*/  LOP3.LUT R3, RZ, R3, RZ, 0x33, !PT ;  /* 0x00000003ff037212 */ /* 0x000fe200078e33ff */
[----:B------:R-:W-:-:S03]  /*c560*/  IMAD.X R4, RZ, RZ, R6, P1 ;  /* 0x000000ffff047224 */ /* 0x000fc600008e0606 */
[----:B0-----:R-:W-:Y:S02]  /*c570*/  IADD3 R6, P1, PT, R3, UR4, RZ ;  /* 0x0000000403067c10 */ /* 0x001fe4000ff3e0ff */
[----:B------:R-:W-:-:S04]  /*c580*/  LOP3.LUT R3, RZ, R4, RZ, 0x33, !PT ;  /* 0x00000004ff037212 */ /* 0x000fc800078e33ff */
[----:B------:R-:W-:-:S07]  /*c590*/  IADD3.X R5, PT, PT, R3, UR5, RZ, P1, !PT ;  /* 0x0000000503057c10 */ /* 0x000fce0008ffe4ff */
.L_x_933:
[----:B------:R-:W-:Y:S05]  /*c5a0*/  BSYNC.RECONVERGENT B1 ;  /* 0x0000000000017941 */ /* 0x000fea0003800200 */
.L_x_929:
        /* <DEDUP_REMOVED lines=16> */
.L_x_939:
[----:B------:R-:W-:Y:S05]  /*c6b0*/  BSYNC.RECONVERGENT B2 ;  /* 0x0000000000027941 */ /* 0x000fea0003800200 */
.L_x_938:
[----:B-----5:R-:W-:-:S04]  /*c6c0*/  IADD3 R6, P1, PT, R3, R4, RZ ;  /* 0x0000000403067210 */ /* 0x020fc80007f3e0ff */
[----:B------:R-:W-:Y:S01]  /*c6d0*/  LEA.HI.X.SX32 R5, R3, R5, 0x1, P1 ;  /* 0x0000000503057211 */ /* 0x000fe200008f0eff */
[----:B------:R-:W-:Y:S08]  /*c6e0*/  BRA `(.L_x_940) ;  /* 0x0000000000407947 */ /* 0x000ff00003800000 */
.L_x_937:
        /* <DEDUP_REMOVED lines=8> */
.L_x_942:
[----:B------:R-:W-:Y:S05]  /*c770*/  BSYNC.RECONVERGENT B2 ;  /* 0x0000000000027941 */ /* 0x000fea0003800200 */
.L_x_941:
[----:B------:R-:W0:Y:S01]  /*c780*/  LDCU.64 UR4, c[0x0][0x3c0] ;  /* 0x00007800ff0477ac */ /* 0x000e220008000a00 */
[----:B------:R-:W-:-:S04]  /*c790*/  IADD3 R3, P1, PT, R8, R3, RZ ;  /* 0x0000000308037210 */ /* 0x000fc80007f3e0ff */
[----:B------:R-:W-:Y:S01]  /*c7a0*/  LOP3.LUT R3, RZ, R3, RZ, 0x33, !PT ;  /* 0x00000003ff037212 */ /* 0x000fe200078e33ff */
[----:B------:R-:W-:-:S03]  /*c7b0*/  IMAD.X R4, RZ, RZ, R6, P1 ;  /* 0x000000ffff047224 */ /* 0x000fc600008e0606 */
[----:B0-----:R-:W-:Y:S02]  /*c7c0*/  IADD3 R6, P1, PT, R3, UR4, RZ ;  /* 0x0000000403067c10 */ /* 0x001fe4000ff3e0ff */
[----:B------:R-:W-:-:S04]  /*c7d0*/  LOP3.LUT R3, RZ, R4, RZ, 0x33, !PT ;  /* 0x00000004ff037212 */ /* 0x000fc800078e33ff */
[----:B------:R-:W-:-:S07]  /*c7e0*/  IADD3.X R5, PT, PT, R3, UR5, RZ, P1, !PT ;  /* 0x0000000503057c10 */ /* 0x000fce0008ffe4ff */
.L_x_940:
[----:B------:R-:W-:Y:S05]  /*c7f0*/  BSYNC.RECONVERGENT B1 ;  /* 0x0000000000017941 */ /* 0x000fea0003800200 */
.L_x_936:
        /* <DEDUP_REMOVED lines=16> */
.L_x_946:
[----:B------:R-:W-:Y:S05]  /*c900*/  BSYNC.RECONVERGENT B2 ;  /* 0x0000000000027941 */ /* 0x000fea0003800200 */
.L_x_945:
[----:B-----5:R-:W-:-:S04]  /*c910*/  IADD3 R6, P1, PT, R3, R4, RZ ;  /* 0x0000000403067210 */ /* 0x020fc80007f3e0ff */
[----:B------:R-:W-:Y:S01]  /*c920*/  LEA.HI.X.SX32 R5, R3, R5, 0x1, P1 ;  /* 0x0000000503057211 */ /* 0x000fe200008f0eff */
[----:B------:R-:W-:Y:S08]  /*c930*/  BRA `(.L_x_947) ;  /* 0x0000000000407947 */ /* 0x000ff00003800000 */
.L_x_944:
        /* <DEDUP_REMOVED lines=8> */
.L_x_949:
[----:B------:R-:W-:Y:S05]  /*c9c0*/  BSYNC.RECONVERGENT B2 ;  /* 0x0000000000027941 */ /* 0x000fea0003800200 */
.L_x_948:
[----:B------:R-:W0:Y:S01]  /*c9d0*/  LDCU.64 UR4, c[0x0][0x3c0] ;  /* 0x00007800ff0477ac */ /* 0x000e220008000a00 */
[----:B------:R-:W-:-:S04]  /*c9e0*/  IADD3 R3, P1, PT, R8, R3, RZ ;  /* 0x0000000308037210 */ /* 0x000fc80007f3e0ff */
[----:B------:R-:W-:Y:S01]  /*c9f0*/  LOP3.LUT R3, RZ, R3, RZ, 0x33, !PT ;  /* 0x00000003ff037212 */ /* 0x000fe200078e33ff */
[----:B------:R-:W-:-:S03]  /*ca00*/  IMAD.X R4, RZ, RZ, R6, P1 ;  /* 0x000000ffff047224 */ /* 0x000fc600008e0606 */
[----:B0-----:R-:W-:Y:S02]  /*ca10*/  IADD3 R6, P1, PT, R3, UR4, RZ ;  /* 0x0000000403067c10 */ /* 0x001fe4000ff3e0ff */
[----:B------:R-:W-:-:S04]  /*ca20*/  LOP3.LUT R3, RZ, R4, RZ, 0x33, !PT ;  /* 0x00000004ff037212 */ /* 0x000fc800078e33ff */
[----:B------:R-:W-:-:S07]  /*ca30*/  IADD3.X R5, PT, PT, R3, UR5, RZ, P1, !PT ;  /* 0x0000000503057c10 */ /* 0x000fce0008ffe4ff */
.L_x_947:
[----:B------:R-:W-:Y:S05]  /*ca40*/  BSYNC.RECONVERGENT B1 ;  /* 0x0000000000017941 */ /* 0x000fea0003800200 */
.L_x_943:
        /* <DEDUP_REMOVED lines=16> */
.L_x_953:
[----:B------:R-:W-:Y:S05]  /*cb50*/  BSYNC.RECONVERGENT B2 ;  /* 0x0000000000027941 */ /* 0x000fea0003800200 */
.L_x_952:
[----:B-----5:R-:W-:-:S04]  /*cb60*/  IADD3 R6, P1, PT, R3, R4, RZ ;  /* 0x0000000403067210 */ /* 0x020fc80007f3e0ff */
[----:B------:R-:W-:Y:S01]  /*cb70*/  LEA.HI.X.SX32 R5, R3, R5, 0x1, P1 ;  /* 0x0000000503057211 */ /* 0x000fe200008f0eff */
[----:B------:R-:W-:Y:S08]  /*cb80*/  BRA `(.L_x_954) ;  /* 0x0000000000407947 */ /* 0x000ff00003800000 */
.L_x_951:
        /* <DEDUP_REMOVED lines=8> */
.L_x_956:
[----:B------:R-:W-:Y:S05]  /*cc10*/  BSYNC.RECONVERGENT B2 ;  /* 0x0000000000027941 */ /* 0x000fea0003800200 */
.L_x_955:
[----:B------:R-:W0:Y:S01]  /*cc20*/  LDCU.64 UR4, c[0x0][0x3c0] ;  /* 0x00007800ff0477ac */ /* 0x000e220008000a00 */
[----:B------:R-:W-:-:S04]  /*cc30*/  IADD3 R3, P1, PT, R8, R3, RZ ;  /* 0x0000000308037210 */ /* 0x000fc80007f3e0ff */
[----:B------:R-:W-:Y:S01]  /*cc40*/  LOP3.LUT R3, RZ, R3, RZ, 0x33, !PT ;  /* 0x00000003ff037212 */ /* 0x000fe200078e33ff */
[----:B------:R-:W-:-:S03]  /*cc50*/  IMAD.X R4, RZ, RZ, R6, P1 ;  /* 0x000000ffff047224 */ /* 0x000fc600008e0606 */
[----:B0-----:R-:W-:Y:S02]  /*cc60*/  IADD3 R6, P1, PT, R3, UR4, RZ ;  /* 0x0000000403067c10 */ /* 0x001fe4000ff3e0ff */
[----:B------:R-:W-:-:S04]  /*cc70*/  LOP3.LUT R3, RZ, R4, RZ, 0x33, !PT ;  /* 0x00000004ff037212 */ /* 0x000fc800078e33ff */
[----:B------:R-:W-:-:S07]  /*cc80*/  IADD3.X R5, PT, PT, R3, UR5, RZ, P1, !PT ;  /* 0x0000000503057c10 */ /* 0x000fce0008ffe4ff */
.L_x_954:
[----:B------:R-:W-:Y:S05]  /*cc90*/  BSYNC.RECONVERGENT B1 ;  /* 0x0000000000017941 */ /* 0x000fea0003800200 */
.L_x_950:
        /* <DEDUP_REMOVED lines=16> */
.L_x_960:
[----:B------:R-:W-:Y:S05]  /*cda0*/  BSYNC.RECONVERGENT B2 ;  /* 0x0000000000027941 */ /* 0x000fea0003800200 */
.L_x_959:
[----:B-----5:R-:W-:-:S04]  /*cdb0*/  IADD3 R6, P1, PT, R3, R4, RZ ;  /* 0x0000000403067210 */ /* 0x020fc80007f3e0ff */
[----:B------:R-:W-:Y:S01]  /*cdc0*/  LEA.HI.X.SX32 R5, R3, R5, 0x1, P1 ;  /* 0x0000000503057211 */ /* 0x000fe200008f0eff */
[----:B------:R-:W-:Y:S08]  /*cdd0*/  BRA `(.L_x_961) ;  /* 0x0000000000407947 */ /* 0x000ff00003800000 */
.L_x_958:
        /* <DEDUP_REMOVED lines=8> */
.L_x_963:
[----:B------:R-:W-:Y:S05]  /*ce60*/  BSYNC.RECONVERGENT B2 ;  /* 0x0000000000027941 */ /* 0x000fea0003800200 */
.L_x_962:
[----:B------:R-:W0:Y:S01]  /*ce70*/  LDCU.64 UR4, c[0x0][0x3c0] ;  /* 0x00007800ff0477ac */ /* 0x000e220008000a00 */
[----:B------:R-:W-:-:S04]  /*ce80*/  IADD3 R3, P1, PT, R8, R3, RZ ;  /* 0x0000000308037210 */ /* 0x000fc80007f3e0ff */
[----:B------:R-:W-:Y:S01]  /*ce90*/  LOP3.LUT R3, RZ, R3, RZ, 0x33, !PT ;  /* 0x00000003ff037212 */ /* 0x000fe200078e33ff */
[----:B------:R-:W-:-:S03]  /*cea0*/  IMAD.X R4, RZ, RZ, R6, P1 ;  /* 0x000000ffff047224 */ /* 0x000fc600008e0606 */
[----:B0-----:R-:W-:Y:S02]  /*ceb0*/  IADD3 R6, P1, PT, R3, UR4, RZ ;  /* 0x0000000403067c10 */ /* 0x001fe4000ff3e0ff */
[----:B------:R-:W-:-:S04]  /*cec0*/  LOP3.LUT R3, RZ, R4, RZ, 0x33, !PT ;  /* 0x00000004ff037212 */ /* 0x000fc800078e33ff */
[----:B------:R-:W-:-:S07]  /*ced0*/  IADD3.X R5, PT, PT, R3, UR5, RZ, P1, !PT ;  /* 0x0000000503057c10 */ /* 0x000fce0008ffe4ff */
.L_x_961:
[----:B------:R-:W-:Y:S05]  /*cee0*/  BSYNC.RECONVERGENT B1 ;  /* 0x0000000000017941 */ /* 0x000fea0003800200 */
.L_x_957:
        /* <DEDUP_REMOVED lines=16> */
.L_x_967:
[----:B------:R-:W-:Y:S05]  /*cff0*/  BSYNC.RECONVERGENT B2 ;  /* 0x0000000000027941 */ /* 0x000fea0003800200 */
.L_x_966:
[----:B-----5:R-:W-:-:S04]  /*d000*/  IADD3 R6, P1, PT, R3, R4, RZ ;  /* 0x0000000403067210 */ /* 0x020fc80007f3e0ff */
[----:B------:R-:W-:Y:S01]  /*d010*/  LEA.HI.X.SX32 R5, R3, R5, 0x1, P1 ;  /* 0x0000000503057211 */ /* 0x000fe200008f0eff */
[----:B------:R-:W-:Y:S08]  /*d020*/  BRA `(.L_x_968) ;  /* 0x0000000000407947 */ /* 0x000ff00003800000 */
.L_x_965:
        /* <DEDUP_REMOVED lines=8> */
.L_x_970:
[----:B------:R-:W-:Y:S05]  /*d0b0*/  BSYNC.RECONVERGENT B2 ;  /* 0x0000000000027941 */ /* 0x000fea0003800200 */
.L_x_969:
[----:B------:R-:W0:Y:S01]  /*d0c0*/  LDCU.64 UR4, c[0x0][0x3c0] ;  /* 0x00007800ff0477ac */ /* 0x000e220008000a00 */
[----:B------:R-:W-:-:S04]  /*d0d0*/  IADD3 R3, P1, PT, R8, R3, RZ ;  /* 0x0000000308037210 */ /* 0x000fc80007f3e0ff */
[----:B------:R-:W-:Y:S01]  /*d0e0*/  LOP3.LUT R3, RZ, R3, RZ, 0x33, !PT ;  /* 0x00000003ff037212 */ /* 0x000fe200078e33ff */
[----:B------:R-:W-:-:S03]  /*d0f0*/  IMAD.X R4, RZ, RZ, R6, P1 ;  /* 0x000000ffff047224 */ /* 0x000fc600008e0606 */
[----:B0-----:R-:W-:Y:S02]  /*d100*/  IADD3 R6, P1, PT, R3, UR4, RZ ;  /* 0x0000000403067c10 */ /* 0x001fe4000ff3e0ff */
[----:B------:R-:W-:-:S04]  /*d110*/  LOP3.LUT R3, RZ, R4, RZ, 0x33, !PT ;  /* 0x00000004ff037212 */ /* 0x000fc800078e33ff */
[----:B------:R-:W-:-:S07]  /*d120*/  IADD3.X R5, PT, PT, R3, UR5, RZ, P1, !PT ;  /* 0x0000000503057c10 */ /* 0x000fce0008ffe4ff */
.L_x_968:
[----:B------:R-:W-:Y:S05]  /*d130*/  BSYNC.RECONVERGENT B1 ;  /* 0x0000000000017941 */ /* 0x000fea0003800200 */
.L_x_964:
        /* <DEDUP_REMOVED lines=16> */
.L_x_974:
[----:B------:R-:W-:Y:S05]  /*d240*/  BSYNC.RECONVERGENT B2 ;  /* 0x0000000000027941 */ /* 0x000fea0003800200 */
.L_x_973:
[----:B-----5:R-:W-:-:S04]  /*d250*/  IADD3 R6, P1, PT, R3, R4, RZ ;  /* 0x0000000403067210 */ /* 0x020fc80007f3e0ff */
[----:B------:R-:W-:Y:S01]  /*d260*/  LEA.HI.X.SX32 R5, R3, R5, 0x1, P1 ;  /* 0x0000000503057211 */ /* 0x000fe200008f0eff */
[----:B------:R-:W-:Y:S08]  /*d270*/  BRA `(.L_x_975) ;  /* 0x0000000000407947 */ /* 0x000ff00003800000 */
.L_x_972:
        /* <DEDUP_REMOVED lines=8> */
.L_x_977:
[----:B------:R-:W-:Y:S05]  /*d300*/  BSYNC.RECONVERGENT B2 ;  /* 0x0000000000027941 */ /* 0x000fea0003800200 */
.L_x_976:
[----:B------:R-:W0:Y:S01]  /*d310*/  LDCU.64 UR4, c[0x0][0x3c0] ;  /* 0x00007800ff0477ac */ /* 0x000e220008000a00 */
[----:B------:R-:W-:-:S04]  /*d320*/  IADD3 R3, P1, PT, R8, R3, RZ ;  /* 0x0000000308037210 */ /* 0x000fc80007f3e0ff */
[----:B------:R-:W-:Y:S01]  /*d330*/  LOP3.LUT R3, RZ, R3, RZ, 0x33, !PT ;  /* 0x00000003ff037212 */ /* 0x000fe200078e33ff */
[----:B------:R-:W-:-:S03]  /*d340*/  IMAD.X R4, RZ, RZ, R6, P1 ;  /* 0x000000ffff047224 */ /* 0x000fc600008e0606 */
[----:B0-----:R-:W-:Y:S02]  /*d350*/  IADD3 R6, P1, PT, R3, UR4, RZ ;  /* 0x0000000403067c10 */ /* 0x001fe4000ff3e0ff */
[----:B------:R-:W-:-:S04]  /*d360*/  LOP3.LUT R3, RZ, R4, RZ, 0x33, !PT ;  /* 0x00000004ff037212 */ /* 0x000fc800078e33ff */
[----:B------:R-:W-:-:S07]  /*d370*/  IADD3.X R5, PT, PT, R3, UR5, RZ, P1, !PT ;  /* 0x0000000503057c10 */ /* 0x000fce0008ffe4ff */
.L_x_975:
[----:B------:R-:W-:Y:S05]  /*d380*/  BSYNC.RECONVERGENT B1 ;  /* 0x0000000000017941 */ /* 0x000fea0003800200 */
.L_x_971:
        /* <DEDUP_REMOVED lines=16> */
.L_x_981:
[----:B------:R-:W-:Y:S05]  /*d490*/  BSYNC.RECONVERGENT B2 ;  /* 0x0000000000027941 */ /* 0x000fea0003800200 */
.L_x_980:
[----:B-----5:R-:W-:-:S04]  /*d4a0*/  IADD3 R6, P1, PT, R23, R4, RZ ;  /* 0x0000000417067210 */ /* 0x020fc80007f3e0ff */
[----:B------:R-:W-:Y:S01]  /*d4b0*/  LEA.HI.X.SX32 R5, R23, R5, 0x1, P1 ;  /* 0x0000000517057211 */ /* 0x000fe200008f0eff */
[----:B------:R-:W-:Y:S08]  /*d4c0*/  BRA `(.L_x_982) ;  /* 0x0000000000407947 */ /* 0x000ff00003800000 */
.L_x_979:
        /* <DEDUP_REMOVED lines=8> */
.L_x_984:
[----:B------:R-:W-:Y:S05]  /*d550*/  BSYNC.RECONVERGENT B2 ;  /* 0x0000000000027941 */ /* 0x000fea0003800200 */
.L_x_983:
[----:B------:R-:W0:Y:S01]  /*d560*/  LDCU.64 UR4, c[0x0][0x3c0] ;  /* 0x00007800ff0477ac */ /* 0x000e220008000a00 */
[----:B------:R-:W-:-:S04]  /*d570*/  IADD3 R0, P1, PT, R8, R0, RZ ;  /* 0x0000000008007210 */ /* 0x000fc80007f3e0ff */
[----:B------:R-:W-:Y:S01]  /*d580*/  LOP3.LUT R0, RZ, R0, RZ, 0x33, !PT ;  /* 0x00000000ff007212 */ /* 0x000fe200078e33ff */
[----:B------:R-:W-:-:S03]  /*d590*/  IMAD.X R3, RZ, RZ, R3, P1 ;  /* 0x000000ffff037224 */ /* 0x000fc600008e0603 */
[----:B0-----:R-:W-:Y:S02]  /*d5a0*/  IADD3 R6, P1, PT, R0, UR4, RZ ;  /* 0x0000000400067c10 */ /* 0x001fe4000ff3e0ff */
[----:B------:R-:W-:-:S04]  /*d5b0*/  LOP3.LUT R0, RZ, R3, RZ, 0x33, !PT ;  /* 0x00000003ff007212 */ /* 0x000fc800078e33ff */
[----:B------:R-:W-:-:S07]  /*d5c0*/  IADD3.X R5, PT, PT, R0, UR5, RZ, P1, !PT ;  /* 0x0000000500057c10 */ /* 0x000fce0008ffe4ff */
.L_x_982:
[----:B------:R-:W-:Y:S05]  /*d5d0*/  BSYNC.RECONVERGENT B1 ;  /* 0x0000000000017941 */ /* 0x000fea0003800200 */
.L_x_978:
        /* <DEDUP_REMOVED lines=8> */
.L_x_853:
        /* <DEDUP_REMOVED lines=10> */
[----:B------:R-:W-:-:S04]  /*d700*/  IMAD R22, R23, 0x13, R22 ;  /* 0x0000001317167824 */ /* 0x000fc800078e0216 */
[C---:B------:R-:W-:Y:S01]  /*d710*/  VIADD R24, R22.reuse, 0x20 ;  /* 0x0000002016187836 */ /* 0x040fe20000000000 */
[C---:B------:R-:W-:Y:S01]  /*d720*/  IADD3 R23, P0, P5, R22.reuse, UR5, R2 ;  /* 0x0000000516177c10 */ /* 0x040fe2000fd1e002 */
[C---:B------:R-:W-:Y:S01]  /*d730*/  VIADD R26, R22.reuse, 0x40 ;  /* 0x00000040161a7836 */ /* 0x040fe20000000000 */
[CC--:B------:R-:W-:Y:S01]  /*d740*/  ISETP.GE.AND P4, PT, R22.reuse, R83.reuse, PT ;  /* 0x000000531600720c */ /* 0x0c0fe20003f86270 */
[----:B------:R-:W-:Y:S01]  /*d750*/  VIADD R28, R22, 0xa0 ;  /* 0x000000a0161c7836 */ /* 0x000fe20000000000 */
[-C--:B------:R-:W-:Y:S01]  /*d760*/  ISETP.GE.AND P3, PT, R24, R83.reuse, PT ;  /* 0x000000531800720c */ /* 0x080fe20003f66270 */
[----:B------:R-:W-:Y:S01]  /*d770*/  VIADD R24, R22, 0x60 ;  /* 0x0000006016187836 */ /* 0x000fe20000000000 */
[-C--:B------:R-:W-:Y:S01]  /*d780*/  ISETP.GE.AND P2, PT, R26, R83.reuse, PT ;  /* 0x000000531a00720c */ /* 0x080fe20003f46270 */
[----:B------:R-:W-:Y:S01]  /*d790*/  VIADD R26, R22, 0x80 ;  /* 0x00000080161a7836 */ /* 0x000fe20000000000 */
[-C--:B------:R-:W-:Y:S01]  /*d7a0*/  ISETP.GE.AND P6, PT, R28, R83.reuse, PT ;  /* 0x000000531c00720c */ /* 0x080fe20003fc6270 */
[----:B------:R-:W-:Y:S01]  /*d7b0*/  VIADD R30, R22, 0xc0 ;  /* 0x000000c0161e7836 */ /* 0x000fe20000000000 */
[----:B------:R-:W-:-:S02]  /*d7c0*/  ISETP.GE.AND P1, PT, R24, R83, PT ;  /* 0x000000531800720c */ /* 0x000fc40003f26270 */
[----:B------:R-:W-:Y:S02]  /*d7d0*/  IADD3.X R24, PT, PT, RZ, UR4, R3, P0, P5 ;  /* 0x00000004ff187c10 */ /* 0x000fe400087ea403 */
[C---:B---3--:R-:W-:Y:S02]  /*d7e0*/  LEA R2, P5, R23.reuse, UR6, 0x2 ;  /* 0x0000000617027c11 */ /* 0x048fe4000f8a10ff */
[-C--:B------:R-:W-:Y:S01]  /*d7f0*/  ISETP.GE.AND P0, PT, R26, R83.reuse, PT ;  /* 0x000000531a00720c */ /* 0x080fe20003f06270 */
[C---:B------:R-:W-:Y:S01]  /*d800*/  VIADD R26, R22.reuse, 0x100 ;  /* 0x00000100161a7836 */ /* 0x040fe20000000000 */
[----:B------:R-:W-:Y:S01]  /*d810*/  LEA.HI.X R3, R23, UR7, R24, 0x2, P5 ;  /* 0x0000000717037c11 */ /* 0x000fe2000a8f1418 */
[----:B------:R-:W-:Y:S01]  /*d820*/  VIADD R24, R22, 0xe0 ;  /* 0x000000e016187836 */ /* 0x000fe20000000000 */
[----:B------:R-:W-:-:S03]  /*d830*/  ISETP.GE.AND P5, PT, R30, R83, PT ;  /* 0x000000531e00720c */ /* 0x000fc60003fa6270 */
[----:B------:R-:W2:Y:S01]  /*d840*/  @!P4 LDG.E R0, desc[UR8][R2.64] ;  /* 0x000000080200c981 */ /* 0x000ea2000c1e1900 */
[-C--:B------:R-:W-:Y:S01]  /*d850*/  ISETP.GE.AND P4, PT, R24, R83.reuse, PT ;  /* 0x000000531800720c */ /* 0x080fe20003f86270 */
[----:B------:R-:W-:Y:S02]  /*d860*/  VIADD R24, R22, 0x120 ;  /* 0x0000012016187836 */ /* 0x000fe40000000000 */
[----:B------:R-:W3:Y:S01]  /*d870*/  @!P3 LDG.E R4, desc[UR8][R2.64+0x80] ;  /* 0x000080080204b981 */ /* 0x000ee2000c1e1900 */
[-C--:B------:R-:W-:Y:S01]  /*d880*/  ISETP.GE.AND P3, PT, R26, R83.reuse, PT ;  /* 0x000000531a00720c */ /* 0x080fe20003f66270 */
[----:B------:R-:W-:Y:S02]  /*d890*/  VIADD R26, R22, 0x140 ;  /* 0x00000140161a7836 */ /* 0x000fe40000000000 */
[----:B------:R-:W4:Y:S01]  /*d8a0*/  @!P2 LDG.E R5, desc[UR8][R2.64+0x100] ;  /* 0x000100080205a981 */ /* 0x000f22000c1e1900 */
        /* <DEDUP_REMOVED lines=20> */
[----:B------:R-:W-:Y:S01]  /*d9f0*/  VIADD R22, R22, 0x240 ;  /* 0x0000024016167836 */ /* 0x000fe20000000000 */
        /* <DEDUP_REMOVED lines=17> */
[----:B-1----:R-:W-:-:S02]  /*db10*/  ULEA UR4, UR6, UR4, 0x18 ;  /* 0x0000000406047291 */ /* 0x002fc4000f8ec0ff */
[----:B0-----:R-:W-:-:S05]  /*db20*/  IMAD R22, R85, 0x260, R82 ;  /* 0x0000026055167824 */ /* 0x001fca00078e0252 */
[----:B------:R-:W-:-:S05]  /*db30*/  LEA R23, R22, UR4, 0x2 ;  /* 0x0000000416177c11 */ /* 0x000fca000f8e10ff */
[----:B------:R-:W-:Y:S01]  /*db40*/  IMAD R22, R82, 0x48, R23 ;  /* 0x0000004852167824 */ /* 0x000fe200078e0217 */
[----:B--2---:R-:W-:Y:S04]  /*db50*/  STS [R23], R0 ;  /* 0x0000000017007388 */ /* 0x004fe80000000800 */
[----:B---3--:R-:W-:Y:S04]  /*db60*/  STS [R23+0x80], R4 ;  /* 0x0000800417007388 */ /* 0x008fe80000000800 */
[----:B----4-:R-:W-:Y:S04]  /*db70*/  STS [R23+0x100], R5 ;  /* 0x0001000517007388 */ /* 0x010fe80000000800 */
[----:B-----5:R0:W-:Y:S04]  /*db80*/  STS [R23+0x180], R6 ;  /* 0x0001800617007388 */ /* 0x0201e80000000800 */
[----:B------:R-:W-:Y:S04]  /*db90*/  STS [R23+0x200], R7 ;  /* 0x0002000717007388 */ /* 0x000fe80000000800 */
[----:B------:R-:W-:Y:S01]  /*dba0*/  STS [R23+0x280], R8 ;  /* 0x0002800817007388 */ /* 0x000fe20000000800 */
[----:B0-----:R-:W-:-:S03]  /*dbb0*/  IMAD R6, R32, 0x13, RZ ;  /* 0x0000001320067824 */ /* 0x001fc600078e02ff */
[----:B------:R0:W-:Y:S01]  /*dbc0*/  STS [R23+0x300], R9 ;  /* 0x0003000917007388 */ /* 0x0001e20000000800 */
[C---:B------:R-:W-:Y:S01]  /*dbd0*/  VIADD R4, R6.reuse, 0x5 ;  /* 0x0000000506047836 */ /* 0x040fe20000000000 */
[CC--:B------:R-:W-:Y:S02]  /*dbe0*/  ISETP.GE.AND P0, PT, R6.reuse, R83.reuse, PT ;  /* 0x000000530600720c */ /* 0x0c0fe40003f06270 */
[----:B------:R-:W-:Y:S01]  /*dbf0*/  STS [R23+0x380], R10 ;  /* 0x0003800a17007388 */ /* 0x000fe20000000800 */
[C---:B------:R-:W-:Y:S02]  /*dc00*/  VIADD R0, R6.reuse, 0x1 ;  /* 0x0000000106007836 */ /* 0x040fe40000000000 */
[----:B------:R-:W-:Y:S01]  /*dc10*/  VIADD R2, R6, 0x2 ;  /* 0x0000000206027836 */ /* 0x000fe20000000000 */
[----:B------:R1:W-:Y:S01]  /*dc20*/  STS [R23+0x400], R11 ;  /* 0x0004000b17007388 */ /* 0x0003e20000000800 */
[-C--:B------:R-:W-:Y:S01]  /*dc30*/  ISETP.GE.AND P2, PT, R4, R83.reuse, PT ;  /* 0x000000530400720c */ /* 0x080fe20003f46270 */
[----:B0-----:R-:W-:Y:S01]  /*dc40*/  VIADD R9, R6, 0x10 ;  /* 0x0000001006097836 */ /* 0x001fe20000000000 */
[-C--:B------:R-:W-:Y:S01]  /*dc50*/  ISETP.GE.AND P6, PT, R0, R83.reuse, PT ;  /* 0x000000530000720c */ /* 0x080fe20003fc6270 */
[----:B------:R-:W-:Y:S01]  /*dc60*/  VIADD R0, R6, 0x3 ;  /* 0x0000000306007836 */ /* 0x000fe20000000000 */
[----:B------:R0:W-:Y:S01]  /*dc70*/  STS [R23+0x480], R12 ;  /* 0x0004800c17007388 */ /* 0x0001e20000000800 */
[----:B------:R-:W-:Y:S01]  /*dc80*/  ISETP.GE.AND P5, PT, R2, R83, PT ;  /* 0x000000530200720c */ /* 0x000fe20003fa6270 */
[----:B------:R-:W-:-:S02]  /*dc90*/  VIADD R2, R6, 0x4 ;  /* 0x0000000406027836 */ /* 0x000fc40000000000 */
[----:B------:R2:W-:Y:S01]  /*dca0*/  STS [R23+0x500], R13 ;  /* 0x0005000d17007388 */ /* 0x0005e20000000800 */
[-C--:B------:R-:W-:Y:S01]  /*dcb0*/  ISETP.GE.AND P4, PT, R0, R83.reuse, PT ;  /* 0x000000530000720c */ /* 0x080fe20003f86270 */
[----:B-1----:R-:W-:Y:S01]  /*dcc0*/  VIADD R11, R6, 0xe ;  /* 0x0000000e060b7836 */ /* 0x002fe20000000000 */
[----:B------:R-:W-:Y:S01]  /*dcd0*/  ISETP.GE.AND P3, PT, R2, R83, PT ;  /* 0x000000530200720c */ /* 0x000fe20003f66270 */
[----:B------:R1:W-:Y:S01]  /*dce0*/  STS [R23+0x580], R14 ;  /* 0x0005800e17007388 */ /* 0x0003e20000000800 */
[C---:B------:R-:W-:Y:S02]  /*dcf0*/  VIADD R10, R6.reuse, 0xf ;  /* 0x0000000f060a7836 */ /* 0x040fe40000000000 */
[C---:B0-----:R-:W-:Y:S01]  /*dd00*/  VIADD R12, R6.reuse, 0xd ;  /* 0x0000000d060c7836 */ /* 0x041fe20000000000 */
[----:B------:R0:W-:Y:S01]  /*dd10*/  STS [R23+0x600], R15 ;  /* 0x0006000f17007388 */ /* 0x0001e20000000800 */
[C---:B------:R-:W-:Y:S02]  /*dd20*/  VIADD R8, R6.reuse, 0x11 ;  /* 0x0000001106087836 */ /* 0x040fe40000000000 */
[C---:B--2---:R-:W-:Y:S01]  /*dd30*/  VIADD R13, R6.reuse, 0xc ;  /* 0x0000000c060d7836 */ /* 0x044fe20000000000 */
[----:B------:R2:W-:Y:S01]  /*dd40*/  STS [R23+0x680], R16 ;  /* 0x0006801017007388 */ /* 0x0005e20000000800 */
[----:B-1----:R-:W-:-:S03]  /*dd50*/  VIADD R14, R6, 0xb ;  /* 0x0000000b060e7836 */ /* 0x002fc60000000000 */
[----:B------:R1:W-:Y:S01]  /*dd60*/  STS [R23+0x700], R17 ;  /* 0x0007001117007388 */ /* 0x0003e20000000800 */
[----:B0-----:R-:W-:-:S03]  /*dd70*/  VIADD R15, R6, 0xa ;  /* 0x0000000a060f7836 */ /* 0x001fc60000000000 */
[----:B------:R0:W-:Y:S01]  /*dd80*/  STS [R23+0x780], R18 ;  /* 0x0007801217007388 */ /* 0x0001e20000000800 */
[----:B--2---:R-:W-:-:S03]  /*dd90*/  VIADD R16, R6, 0x9 ;  /* 0x0000000906107836 */ /* 0x004fc60000000000 */
[----:B------:R2:W-:Y:S01]  /*dda0*/  STS [R23+0x800], R19 ;  /* 0x0008001317007388 */ /* 0x0005e20000000800 */
[----:B-1----:R-:W-:-:S03]  /*ddb0*/  VIADD R17, R6, 0x8 ;  /* 0x0000000806117836 */ /* 0x002fc60000000000 */
[----:B------:R-:W-:Y:S01]  /*ddc0*/  STS [R23+0x880], R20 ;  /* 0x0008801417007388 */ /* 0x000fe20000000800 */
[----:B0-----:R-:W-:-:S03]  /*ddd0*/  VIADD R18, R6, 0x7 ;  /* 0x0000000706127836 */ /* 0x001fc60000000000 */
[----:B------:R-:W-:Y:S01]  /*dde0*/  STS [R23+0x900], R21 ;  /* 0x0009001517007388 */ /* 0x000fe20000000800 */
[----:B------:R-:W-:-:S03]  /*ddf0*/  NOP ;  /* 0x0000000000007918 */ /* 0x000fc60000000000 */
[----:B------:R-:W0:Y:S01]  /*de00*/  LDS R81, [R22] ;  /* 0x0000000016517984 */ /* 0x000e220000000800 */
[C---:B--2---:R-:W-:Y:S02]  /*de10*/  VIADD R19, R6.reuse, 0x6 ;  /* 0x0000000606137836 */ /* 0x044fe40000000000 */
[----:B------:R-:W-:Y:S01]  /*de20*/  VIADD R6, R6, 0x12 ;  /* 0x0000001206067836 */ /* 0x000fe20000000000 */
[----:B------:R-:W1:Y:S02]  /*de30*/  LDS R80, [R22+0x4] ;  /* 0x0000040016507984 */ /* 0x000e640000000800 */
[----:B------:R-:W-:Y:S02]  /*de40*/  ISETP.GE.AND P1, PT, R19, R83, PT ;  /* 0x000000531300720c */ /* 0x000fe40003f26270 */
        /* <DEDUP_REMOVED lines=11> */
[----:B-1----:R-:W-:Y:S02]  /*df00*/  LOP3.LUT R4, R80, 0x1, RZ, 0xc, !PT ;  /* 0x0000000150047812 */ /* 0x002fe400078e0cff */
[----:B------:R-:W-:Y:S01]  /*df10*/  SEL R7, R7, 0x1, !P0 ;  /* 0x0000000107077807 */ /* 0x000fe20004000000 */
[----:B------:R-:W1:Y:S01]  /*df20*/  LDS R69, [R22+0x30] ;  /* 0x0000300016457984 */ /* 0x000e620000000800 */
[----:B--2---:R-:W-:Y:S02]  /*df30*/  LOP3.LUT R5, R79, 0x1, RZ, 0xc, !PT ;  /* 0x000000014f057812 */ /* 0x004fe400078e0cff */
[----:B------:R-:W-:Y:S01]  /*df40*/  SEL R4, R4, 0x1, !P6 ;  /* 0x0000000104047807 */ /* 0x000fe20007000000 */
[----:B------:R-:W2:Y:S01]  /*df50*/  LDS R68, [R22+0x34] ;  /* 0x0000340016447984 */ /* 0x000ea20000000800 */
        /* <DEDUP_REMOVED lines=34> */
[----:B0-----:R-:W-:Y:S01]  /*e180*/  LOP3.LUT R50, R70, 0x1, RZ, 0xc, !PT ;  /* 0x0000000146327812 */ /* 0x001fe200078e0cff */
[----:B------:R-:W-:Y:S01]  /*e190*/  IMAD.IADD R49, R46, 0x1, R47 ;  /* 0x000000012e317824 */ /* 0x000fe200078e022f */
[----:B------:R-:W-:Y:S02]  /*e1a0*/  SEL R48, R48, 0x1, !P1 ;  /* 0x0000000130307807 */ /* 0x000fe40004800000 */
[----:B------:R-:W-:-:S02]  /*e1b0*/  ISETP.GE.AND P1, PT, R13, R83, PT ;  /* 0x000000530d00720c */ /* 0x000fc40003f26270 */
[----:B-1----:R-:W-:Y:S01]  /*e1c0*/  LOP3.LUT R52, R69, 0x1, RZ, 0xc, !PT ;  /* 0x0000000145347812 */ /* 0x002fe200078e0cff */
[----:B------:R-:W-:Y:S01]  /*e1d0*/  IMAD.IADD R51, R48, 0x1, R49 ;  /* 0x0000000130337824 */ /* 0x000fe200078e0231 */
[----:B------:R-:W-:Y:S02]  /*e1e0*/  SEL R50, R50, 0x1, !P0 ;  /* 0x0000000132327807 */ /* 0x000fe40004000000 */
[-C--:B------:R-:W-:Y:S02]  /*e1f0*/  ISETP.GE.AND P0, PT, R12, R83.reuse, PT ;  /* 0x000000530c00720c */ /* 0x080fe40003f06270 */
[----:B--2---:R-:W-:Y:S01]  /*e200*/  LOP3.LUT R54, R68, 0x1, RZ, 0xc, !PT ;  /* 0x0000000144367812 */ /* 0x004fe200078e0cff */
        /* <DEDUP_REMOVED lines=26> */
[----:B------:R-:W-:-:S03]  /*e3b0*/  ISETP.NE.AND P2, PT, R82, RZ, PT ;  /* 0x000000ff5200720c */ /* 0x000fc60003f45270 */
        /* <DEDUP_REMOVED lines=33> */
[----:B------:R-:W-:-:S03]  /*e5d0*/  ISETP.NE.AND P0, PT, R85, 0x6, PT ;  /* 0x000000065500780c */ /* 0x000fc60003f05270 */
[----:B--2---:R-:W-:Y:S01]  /*e5e0*/  IMAD.IADD R20, R27, 0x1, R20 ;  /* 0x000000011b147824 */ /* 0x004fe200078e0214 */
[----:B------:R-:W-:Y:S02]  /*e5f0*/  SEL R24, R25, R28, !P0 ;  /* 0x0000001c19187207 */ /* 0x000fe40004000000 */
[----:B------:R-:W0:Y:S01]  /*e600*/  LDS.128 R28, [UR4+0x30] ;  /* 0x00003004ff1c7984 */ /* 0x000e220008000c00 */
        /* <DEDUP_REMOVED lines=9> */
[----:B------:R-:W1:Y:S01]  /*e6a0*/  LDS.128 R24, [UR4+0x40] ;  /* 0x00004004ff187984 */ /* 0x000e620008000c00 */
[----:B------:R-:W-:-:S04]  /*e6b0*/  ISETP.NE.AND P0, PT, R85, 0xa, PT ;  /* 0x0000000a5500780c */ /* 0x000fc80003f05270 */
[----:B------:R-:W-:Y:S02]  /*e6c0*/  SEL R88, R21, R88, !P0 ;  /* 0x0000005815587207 */ /* 0x000fe40004000000 */
[----:B------:R-:W-:-:S04]  /*e6d0*/  ISETP.NE.AND P0, PT, R85, 0xb, PT ;  /* 0x0000000b5500780c */ /* 0x000fc80003f05270 */
[----:B------:R-:W-:Y:S02]  /*e6e0*/  SEL R88, R22, R88, !P0 ;  /* 0x0000005816587207 */ /* 0x000fe40004000000 */
        /* <DEDUP_REMOVED lines=12> */
[----:B------:R-:W-:Y:S01]  /*e7b0*/  ISETP.NE.AND P0, PT, R85, 0x10, PT ;  /* 0x000000105500780c */ /* 0x000fe20003f05270 */
[C---:B-1----:R-:W-:Y:S02]  /*e7c0*/  IMAD.IADD R24, R31.reuse, 0x1, R24 ;  /* 0x000000011f187824 */ /* 0x042fe400078e0218 */
[----:B------:R-:W-:Y:S01]  /*e7d0*/  IMAD.IADD R27, R86, 0x1, -R87 ;  /* 0x00000001561b7824 */ /* 0x000fe200078e0a57 */
[----:B------:R-:W-:Y:S01]  /*e7e0*/  SEL R88, R31, R88, !P0 ;  /* 0x000000581f587207 */ /* 0x000fe20004000000 */
[----:B------:R-:W-:Y:S01]  /*e7f0*/  IMAD.IADD R25, R25, 0x1, R24 ;  /* 0x0000000119197824 */ /* 0x000fe200078e0218 */
[----:B------:R-:W-:Y:S02]  /*e800*/  ISETP.NE.AND P0, PT, R85, 0x12, PT ;  /* 0x000000125500780c */ /* 0x000fe40003f05270 */
[----:B------:R-:W-:Y:S01]  /*e810*/  SEL R88, R24, R88, !P1 ;  /* 0x0000005818587207 */ /* 0x000fe20004800000 */
[----:B------:R-:W-:Y:S01]  /*e820*/  IMAD.IADD R23, R26, 0x1, R25 ;  /* 0x000000011a177824 */ /* 0x000fe200078e0219 */
[----:B------:R-:W-:-:S02]  /*e830*/  SEL R21, R27, RZ, P2 ;  /* 0x000000ff1b157207 */ /* 0x000fc40001000000 */
[----:B------:R-:W-:Y:S02]  /*e840*/  SEL R88, R25, R88, !P0 ;  /* 0x0000005819587207 */ /* 0x000fe40004000000 */
[C---:B------:R-:W-:Y:S02]  /*e850*/  ISETP.GT.U32.AND P0, PT, R32.reuse, 0x1f, PT ;  /* 0x0000001f2000780c */ /* 0x040fe40003f04070 */
[----:B------:R-:W-:Y:S01]  /*e860*/  ISETP.GE.U32.AND P1, PT, R32, 0x20, PT ;  /* 0x000000202000780c */ /* 0x000fe20003f26070 */
[----:B------:R-:W-:-:S05]  /*e870*/  IMAD.IADD R24, R88, 0x1, R21 ;  /* 0x0000000158187824 */ /* 0x000fca00078e0215 */
[----:B------:R-:W-:-:S05]  /*e880*/  SEL R27, R27, R24, !P1 ;  /* 0x000000181b1b7207 */ /* 0x000fca0004800000 */
        /* <DEDUP_REMOVED lines=16> */
.L_x_1167:
[----:B------:R-:W-:Y:S05]  /*e990*/  @!P0 BRA `(.L_x_988) ;  /* 0x0000000000748947 */ /* 0x000fea0003800000 */
[----:B------:R-:W-:-:S07]  /*e9a0*/  IMAD.MOV.U32 R26, RZ, RZ, 0x3ae ;  /* 0x000003aeff1a7424 */ /* 0x000fce00078e00ff */
.L_x_990:
        /* <DEDUP_REMOVED lines=27> */
.L_x_1170:
[----:B------:R-:W-:Y:S05]  /*eb60*/  @P0 BRA `(.L_x_990) ;  /* 0xfffffffc00900947 */ /* 0x000fea000383ffff */
.L_x_988:
        /* <DEDUP_REMOVED lines=38> */
.L_x_1179:
[----:B------:R-:W-:Y:S05]  /*edd0*/  @!P0 BRA `(.L_x_992) ;  /* 0x00000004001c8947 */ /* 0x000fea0003800000 */
[----:B------:R-:W-:-:S07]  /*ede0*/  IMAD.MOV.U32 R92, RZ, RZ, 0x3ae ;  /* 0x000003aeff5c7424 */ /* 0x000fce00078e00ff */
.L_x_998:
        /* <DEDUP_REMOVED lines=8> */
.L_x_1182:
[----:B------:R-:W-:Y:S05]  /*ee70*/  @!P0 BRA `(.L_x_994) ;  /* 0x0000000000748947 */ /* 0x000fea0003800000 */
[----:B------:R-:W-:-:S07]  /*ee80*/  IMAD.MOV.U32 R26, RZ, RZ, R92 ;  /* 0x000000ffff1a7224 */ /* 0x000fce00078e005c */
.L_x_996:
        /* <DEDUP_REMOVED lines=27> */
.L_x_1185:
[----:B------:R-:W-:Y:S05]  /*f040*/  @P0 BRA `(.L_x_996) ;  /* 0xfffffffc00900947 */ /* 0x000fea000383ffff */
.L_x_994:
        /* <DEDUP_REMOVED lines=31> */
.L_x_1194:
[----:B------:R-:W-:Y:S05]  /*f240*/  @P0 BRA `(.L_x_998) ;  /* 0xfffffff800e80947 */ /* 0x000fea000383ffff */
.L_x_992:
        /* <DEDUP_REMOVED lines=8> */
[----:B0-----:R-:W-:-:S05]  /*f2d0*/  @!P1 LEA R20, R21, R20, 0x18 ;  /* 0x0000001415149211 */ /* 0x001fca00078ec0ff */
[----:B------:R1:W-:Y:S04]  /*f2e0*/  @!P1 STS [R20+0x88], R23 ;  /* 0x0000881714009388 */ /* 0x0003e80000000800 */
[----:B------:R1:W-:Y:S01]  /*f2f0*/  @!P1 STS [R20+0x84], R86 ;  /* 0x0000845614009388 */ /* 0x0003e20000000800 */
[----:B--2---:R-:W-:Y:S01]  /*f300*/  @!P0 LEA R25, R25, R24, 0x18 ;  /* 0x0000001819198211 */ /* 0x004fe200078ec0ff */
[----:B------:R-:W-:Y:S02]  /*f310*/  IMAD.MOV.U32 R24, RZ, RZ, R27 ;  /* 0x000000ffff187224 */ /* 0x000fe400078e001b */
[----:B------:R-:W-:Y:S02]  /*f320*/  @!P0 IMAD.MOV.U32 R24, RZ, RZ, R86 ;  /* 0x000000ffff188224 */ /* 0x000fe400078e0056 */
[----:B------:R1:W-:Y:S05]  /*f330*/  @!P0 STS [R25+0x60], R86 ;  /* 0x0000605619008388 */ /* 0x0003ea0000000800 */
.L_x_986:
[----:B-1----:R-:W-:Y:S01]  /*f340*/  IMAD R25, R32, 0x13, RZ ;  /* 0x0000001320197824 */ /* 0x002fe200078e02ff */
[----:B------:R-:W-:Y:S05]  /*f350*/  WARPSYNC.ALL ;  /* 0x0000000000007948 */ /* 0x000fea0003800000 */
[C---:B------:R-:W-:Y:S02]  /*f360*/  VIADD R29, R25.reuse, 0x1 ;  /* 0x00000001191d7836 */ /* 0x040fe40000000000 */
[C---:B------:R-:W-:Y:S02]  /*f370*/  VIADD R31, R25.reuse, 0x2 ;  /* 0x00000002191f7836 */ /* 0x040fe40000000000 */
[----:B------:R-:W-:-:S02]  /*f380*/  VIADD R28, R25, 0x3 ;  /* 0x00000003191c7836 */ /* 0x000fc40000000000 */
[C---:B------:R-:W-:Y:S02]  /*f390*/  VIADD R85, R25.reuse, 0x4 ;  /* 0x0000000419557836 */ /* 0x040fe40000000000 */
[----:B------:R-:W-:Y:S01]  /*f3a0*/  VIADD R87, R25, 0x5 ;  /* 0x0000000519577836 */ /* 0x000fe20000000000 */
        /* <DEDUP_REMOVED lines=8> */
[----:B------:R-:W-:Y:S01]  /*f430*/  BSSY.RECONVERGENT B1, `(.L_x_999) ;  /* 0x00000ad000017945 */ /* 0x000fe20003800200 */
[----:B0-----:R-:W-:-:S09]  /*f440*/  ULEA UR6, UR6, UR4, 0x18 ;  /* 0x0000000406067291 */ /* 0x001fd2000f8ec0ff */
[----:B------:R-:W0:Y:S04]  /*f450*/  LDS.128 R20, [UR6+0x80] ;  /* 0x00008006ff147984 */ /* 0x000e280008000c00 */
[----:B------:R-:W2:Y:S01]  /*f460*/  @P0 LDS R27, [UR6+0x60] ;  /* 0x00006006ff1b0984 */ /* 0x000ea20008000800 */
[----:B0-----:R-:W-:Y:S01]  /*f470*/  R2UR UR7, R21 ;  /* 0x00000000150772ca */ /* 0x001fe200000e0000 */
[----:B--2---:R-:W-:Y:S01]  /*f480*/  @P0 IMAD.IADD R24, R24, 0x1, R27 ;  /* 0x0000000118180824 */ /* 0x004fe200078e021b */
[----:B------:R-:W-:-:S11]  /*f490*/  ISETP.NE.AND P0, PT, R64, RZ, PT ;  /* 0x000000ff4000720c */ /* 0x000fd60003f05270 */
[--C-:B------:R-:W-:Y:S01]  /*f4a0*/  IADD3 R21, PT, PT, -R0, UR7, -R24.reuse ;  /* 0x0000000700157c10 */ /* 0x100fe2000fffe918 */
[----:B------:R-:W-:Y:S02]  /*f4b0*/  UIADD3 UR4, UPT, UPT, UR5, -UR7, URZ ;  /* 0x8000000705047290 */ /* 0x000fe4000fffe0ff */
[--C-:B------:R-:W-:Y:S01]  /*f4c0*/  IADD3 R27, PT, PT, -R55, UR7, -R24.reuse ;  /* 0x00000007371b7c10 */ /* 0x100fe2000fffe918 */
[----:B------:R-:W-:Y:S02]  /*f4d0*/  USHF.R.S32.HI UR5, URZ, 0x1f, UR7 ;  /* 0x0000001fff057899 */ /* 0x000fe40008011407 */
[--C-:B------:R-:W-:Y:S01]  /*f4e0*/  IADD3 R20, PT, PT, -R7, UR7, -R24.reuse ;  /* 0x0000000707147c10 */ /* 0x100fe2000fffe918 */
[----:B------:R-:W-:Y:S01]  /*f4f0*/  IMAD.IADD R21, R28, 0x1, R21 ;  /* 0x000000011c157824 */ /* 0x000fe200078e0215 */
[--C-:B------:R-:W-:Y:S01]  /*f500*/  IADD3 R28, PT, PT, -R45, UR7, -R24.reuse ;  /* 0x000000072d1c7c10 */ /* 0x100fe2000fffe918 */
[----:B------:R-:W-:Y:S01]  /*f510*/  IMAD.IADD R27, R12, 0x1, R27 ;  /* 0x000000010c1b7824 */ /* 0x000fe200078e021b */
[----:B------:R-:W-:Y:S01]  /*f520*/  IADD3 R30, PT, PT, -R53, UR7, -R24 ;  /* 0x00000007351e7c10 */ /* 0x000fe2000fffe918 */
[----:B------:R-:W-:Y:S01]  /*f530*/  USHF.R.S32.HI UR10, URZ, 0x1f, UR4 ;  /* 0x0000001fff0a7899 */ /* 0x000fe20008011404 */
[----:B------:R-:W-:Y:S01]  /*f540*/  IADD3 R12, PT, PT, -R83, 0x2d20, RZ ;  /* 0x00002d20530c7810 */ /* 0x000fe20007ffe1ff */
[----:B------:R-:W-:Y:S01]  /*f550*/  IMAD.IADD R17, R17, 0x1, R28 ;  /* 0x0000000111117824 */ /* 0x000fe200078e021c */
[----:B------:R-:W-:Y:S01]  /*f560*/  IADD3 R28, PT, PT, -R49, UR7, -R24 ;  /* 0x00000007311c7c10 */ /* 0x000fe2000fffe918 */
        /* <DEDUP_REMOVED lines=13> */
[--C-:B------:R-:W-:Y:S01]  /*f640*/  IADD3 R51, PT, PT, -R51, UR7, -R24.reuse ;  /* 0x0000000733337c10 */ /* 0x100fe2000fffe918 */
[----:B------:R-:W-:Y:S01]  /*f650*/  IMAD.IADD R18, R18, 0x1, R43 ;  /* 0x0000000112127824 */ /* 0x000fe200078e022b */
[--C-:B------:R-:W-:Y:S01]  /*f660*/  IADD3 R28, PT, PT, -R57, UR7, -R24.reuse ;  /* 0x00000007391c7c10 */ /* 0x100fe2000fffe918 */
[----:B------:R-:W-:Y:S01]  /*f670*/  IMAD.IADD R16, R16, 0x1, R47 ;  /* 0x0000000110107824 */ /* 0x000fe200078e022f */
[--C-:B------:R-:W-:Y:S01]  /*f680*/  IADD3 R59, PT, PT, -R59, UR7, -R24.reuse ;  /* 0x000000073b3b7c10 */ /* 0x100fe2000fffe918 */
[----:B------:R-:W-:Y:S01]  /*f690*/  IMAD.IADD R14, R14, 0x1, R51 ;  /* 0x000000010e0e7824 */ /* 0x000fe200078e0233 */
[----:B------:R-:W-:Y:S01]  /*f6a0*/  IADD3 R30, PT, PT, -R61, UR7, -R24 ;  /* 0x000000073d1e7c10 */ /* 0x000fe2000fffe918 */
[----:B------:R-:W-:Y:S01]  /*f6b0*/  IMAD.IADD R11, R11, 0x1, R28 ;  /* 0x000000010b0b7824 */ /* 0x000fe200078e021c */
[--C-:B------:R-:W-:Y:S01]  /*f6c0*/  IADD3 R63, PT, PT, -R63, UR7, -R24.reuse ;  /* 0x000000073f3f7c10 */ /* 0x100fe2000fffe918 */
[----:B------:R-:W-:Y:S01]  /*f6d0*/  IMAD.IADD R10, R10, 0x1, R59 ;  /* 0x000000010a0a7824 */ /* 0x000fe200078e023b */
[----:B------:R-:W-:Y:S01]  /*f6e0*/  IADD3 R65, PT, PT, -R65, UR7, -R24 ;  /* 0x0000000741417c10 */ /* 0x000fe2000fffe918 */
[----:B------:R-:W-:Y:S01]  /*f6f0*/  VIADD R24, R24, -UR7 ;  /* 0x8000000718187c36 */ /* 0x000fe20008000000 */
[----:B------:R-:W-:Y:S01]  /*f700*/  IADD3 R23, PT, PT, R83, R12, -R23 ;  /* 0x0000000c53177210 */ /* 0x000fe20007ffe817 */
[----:B------:R-:W-:-:S02]  /*f710*/  IMAD.IADD R9, R9, 0x1, R30 ;  /* 0x0000000109097824 */ /* 0x000fc400078e021e */
[--C-:B------:R-:W-:Y:S02]  /*f720*/  IMAD.IADD R25, R25, 0x1, -R24.reuse ;  /* 0x0000000119197824 */ /* 0x100fe400078e0a18 */
[----:B------:R-:W-:Y:S02]  /*f730*/  IMAD.IADD R24, R23, 0x1, R24 ;  /* 0x0000000117187824 */ /* 0x000fe400078e0218 */
[----:B------:R-:W-:Y:S02]  /*f740*/  IMAD.IADD R8, R8, 0x1, R63 ;  /* 0x0000000108087824 */ /* 0x000fe400078e023f */
[----:B------:R-:W-:Y:S01]  /*f750*/  IMAD.IADD R7, R7, 0x1, R24 ;  /* 0x0000000107077824 */ /* 0x000fe200078e0218 */
[----:B------:R-:W-:Y:S01]  /*f760*/  SEL R25, R25, R24, !P1 ;  /* 0x0000001819197207 */ /* 0x000fe20004800000 */
[----:B------:R-:W-:Y:S01]  /*f770*/  IMAD.IADD R6, R6, 0x1, R65 ;  /* 0x0000000106067824 */ /* 0x000fe200078e0241 */
[----:B------:R-:W-:Y:S01]  /*f780*/  BAR.SYNC.DEFER_BLOCKING 0x0 ;  /* 0x0000000000007b1d */ /* 0x000fe20000010000 */
[----:B------:R-:W-:Y:S01]  /*f790*/  IMAD.IADD R4, R4, 0x1, R7 ;  /* 0x0000000104047824 */ /* 0x000fe200078e0207 */
[----:B------:R-:W-:Y:S01]  /*f7a0*/  SEL R24, R2, R7, !P2 ;  /* 0x0000000702187207 */ /* 0x000fe20005000000 */
[----:B------:R-:W-:Y:S01]  /*f7b0*/  IMAD.IADD R22, R22, 0x1, -R12 ;  /* 0x0000000116167824 */ /* 0x000fe200078e0a0c */
[----:B------:R-:W-:-:S02]  /*f7c0*/  ISETP.NE.AND P1, PT, R5, RZ, PT ;  /* 0x000000ff0500720c */ /* 0x000fc40003f25270 */
[----:B------:R-:W-:Y:S01]  /*f7d0*/  LEA R7, R24, UR6, 0x2 ;  /* 0x0000000618077c11 */ /* 0x000fe2000f8e10ff */
[----:B------:R-:W-:Y:S01]  /*f7e0*/  IMAD.IADD R24, R5, 0x1, R4 ;  /* 0x0000000105187824 */ /* 0x000fe200078e0204 */
[C---:B------:R-:W-:Y:S02]  /*f7f0*/  ISETP.NE.AND P2, PT, R3.reuse, RZ, PT ;  /* 0x000000ff0300720c */ /* 0x040fe40003f45270 */
[----:B------:R-:W-:Y:S01]  /*f800*/  SEL R26, R26, R4, !P1 ;  /* 0x000000041a1a7207 */ /* 0x000fe20004800000 */
[----:B------:R-:W-:Y:S01]  /*f810*/  IMAD.IADD R3, R3, 0x1, R24 ;  /* 0x0000000103037824 */ /* 0x000fe200078e0218 */
[----:B------:R-:W-:Y:S02]  /*f820*/  ISETP.NE.AND P1, PT, R33, RZ, PT ;  /* 0x000000ff2100720c */ /* 0x000fe40003f25270 */
[----:B------:R-:W-:Y:S01]  /*f830*/  SEL R21, R21, R24, !P2 ;  /* 0x0000001815157207 */ /* 0x000fe20005000000 */
[----:B------:R-:W-:Y:S01]  /*f840*/  IMAD.IADD R33, R33, 0x1, R3 ;  /* 0x0000000121217824 */ /* 0x000fe200078e0203 */
[----:B------:R-:W-:-:S02]  /*f850*/  ISETP.NE.AND P2, PT, R36, RZ, PT ;  /* 0x000000ff2400720c */ /* 0x000fc40003f45270 */
[----:B------:R-:W-:Y:S01]  /*f860*/  SEL R20, R20, R3, !P1 ;  /* 0x0000000314147207 */ /* 0x000fe20004800000 */
[----:B------:R-:W-:Y:S01]  /*f870*/  IMAD.IADD R36, R36, 0x1, R33 ;  /* 0x0000000124247824 */ /* 0x000fe200078e0221 */
[C---:B------:R-:W-:Y:S02]  /*f880*/  ISETP.NE.AND P1, PT, R39.reuse, RZ, PT ;  /* 0x000000ff2700720c */ /* 0x040fe40003f25270 */
[----:B------:R-:W-:Y:S01]  /*f890*/  SEL R0, R0, R33, !P2 ;  /* 0x0000002100007207 */ /* 0x000fe20005000000 */
[----:B------:R-:W-:Y:S01]  /*f8a0*/  IMAD.IADD R39, R39, 0x1, R36 ;  /* 0x0000000127277824 */ /* 0x000fe200078e0224 */
[----:B------:R-:W-:Y:S02]  /*f8b0*/  ISETP.NE.AND P2, PT, R42, RZ, PT ;  /* 0x000000ff2a00720c */ /* 0x000fe40003f45270 */
[----:B------:R-:W-:Y:S02]  /*f8c0*/  LEA R2, R25, UR6, 0x2 ;  /* 0x0000000619027c11 */ /* 0x000fe4000f8e10ff */
[----:B------:R-:W-:Y:S01]  /*f8d0*/  SEL R18, R18, R39, !P2 ;  /* 0x0000002712127207 */ /* 0x000fe20005000000 */
[----:B------:R-:W-:Y:S01]  /*f8e0*/  IMAD.IADD R39, R42, 0x1, R39 ;  /* 0x000000012a277824 */ /* 0x000fe200078e0227 */
[----:B------:R-:W-:Y:S01]  /*f8f0*/  SEL R19, R19, R36, !P1 ;  /* 0x0000002413137207 */ /* 0x000fe20004800000 */
[----:B------:R0:W-:Y:S01]  /*f900*/  STS [R2], R81 ;  /* 0x0000005102007388 */ /* 0x0001e20000000800 */
[----:B------:R-:W-:-:S02]  /*f910*/  ISETP.NE.AND P1, PT, R44, RZ, PT ;  /* 0x000000ff2c00720c */ /* 0x000fc40003f25270 */
[----:B------:R-:W-:Y:S01]  /*f920*/  ISETP.NE.AND P2, PT, R46, RZ, PT ;  /* 0x000000ff2e00720c */ /* 0x000fe20003f45270 */
[----:B------:R2:W-:Y:S01]  /*f930*/  STS [R7], R80 ;  /* 0x0000005007007388 */ /* 0x0005e20000000800 */
[----:B------:R-:W-:Y:S02]  /*f940*/  SEL R17, R17, R39, !P1 ;  /* 0x0000002711117207 */ /* 0x000fe40004800000 */
[----:B------:R-:W-:Y:S02]  /*f950*/  ISETP.NE.AND P1, PT, R48, RZ, PT ;  /* 0x000000ff3000720c */ /* 0x000fe40003f25270 */
[----:B------:R-:W-:Y:S02]  /*f960*/  LEA R26, R26, UR6, 0x2 ;  /* 0x000000061a1a7c11 */ /* 0x000fe4000f8e10ff */
[----:B0-----:R-:W-:Y:S02]  /*f970*/  LEA R2, R17, UR6, 0x2 ;  /* 0x0000000611027c11 */ /* 0x001fe4000f8e10ff */
[----:B------:R-:W-:Y:S01]  /*f980*/  LEA R21, R21, UR6, 0x2 ;  /* 0x0000000615157c11 */ /* 0x000fe2000f8e10ff */
[----:B--2---:R-:W-:Y:S01]  /*f990*/  IMAD.IADD R7, R44, 0x1, R39 ;  /* 0x000000012c077824 */ /* 0x004fe200078e0227 */
[----:B------:R-:W-:Y:S01]  /*f9a0*/  LEA R20, R20, UR6, 0x2 ;  /* 0x0000000614147c11 */ /* 0x000fe2000f8e10ff */
[----:B------:R-:W-:Y:S01]  /*f9b0*/  STS [R26], R79 ;  /* 0x0000004f1a007388 */ /* 0x000fe20000000800 */
[----:B------:R-:W-:-:S02]  /*f9c0*/  LEA R3, R0, UR6, 0x2 ;  /* 0x0000000600037c11 */ /* 0x000fc4000f8e10ff */
[----:B------:R-:W-:Y:S01]  /*f9d0*/  SEL R16, R16, R7, !P2 ;  /* 0x0000000710107207 */ /* 0x000fe20005000000 */
[----:B------:R-:W-:Y:S01]  /*f9e0*/  IMAD.IADD R7, R46, 0x1, R7 ;  /* 0x000000012e077824 */ /* 0x000fe200078e0207 */
[----:B------:R-:W-:Y:S01]  /*f9f0*/  ISETP.NE.AND P2, PT, R50, RZ, PT ;  /* 0x000000ff3200720c */ /* 0x000fe20003f45270 */
[----:B------:R-:W-:Y:S01]  /*fa00*/  STS [R21], R78 ;  /* 0x0000004e15007388 */ /* 0x000fe20000000800 */
[----:B------:R-:W-:Y:S01]  /*fa10*/  LEA R0, R19, UR6, 0x2 ;  /* 0x0000000613007c11 */ /* 0x000fe2000f8e10ff */
[----:B------:R-:W-:Y:S01]  /*fa20*/  IMAD.IADD R17, R48, 0x1, R7 ;  /* 0x0000000130117824 */ /* 0x000fe200078e0207 */
[----:B------:R-:W-:Y:S01]  /*fa30*/  SEL R15, R15, R7, !P1 ;  /* 0x000000070f0f7207 */ /* 0x000fe20004800000 */
[----:B------:R-:W-:Y:S01]  /*fa40*/  STS [R20], R77 ;  /* 0x0000004d14007388 */ /* 0x000fe20000000800 */
[----:B------:R-:W-:Y:S02]  /*fa50*/  ISETP.NE.AND P1, PT, R52, RZ, PT ;  /* 0x000000ff3400720c */ /* 0x000fe40003f25270 */
[----:B------:R-:W-:Y:S01]  /*fa60*/  SEL R14, R14, R17, !P2 ;  /* 0x000000110e0e7207 */ /* 0x000fe20005000000 */
[----:B------:R-:W-:Y:S01]  /*fa70*/  IMAD.IADD R17, R50, 0x1, R17 ;  /* 0x0000000132117824 */ /* 0x000fe200078e0211 */
[----:B------:R-:W-:Y:S01]  /*fa80*/  ISETP.NE.AND P2, PT, R54, RZ, PT ;  /* 0x000000ff3600720c */ /* 0x000fe20003f45270 */
[----:B------:R0:W-:Y:S01]  /*fa90*/  STS [R3], R76 ;  /* 0x0000004c03007388 */ /* 0x0001e20000000800 */
[----:B------:R-:W-:Y:S01]  /*faa0*/  LEA R5, R18, UR6, 0x2 ;  /* 0x0000000612057c11 */ /* 0x000fe2000f8e10ff */
[----:B------:R-:W-:Y:S01]  /*fab0*/  IMAD.IADD R52, R52, 0x1, R17 ;  /* 0x0000000134347824 */ /* 0x000fe200078e0211 */
[----:B------:R-:W-:Y:S01]  /*fac0*/  SEL R13, R13, R17, !P1 ;  /* 0x000000110d0d7207 */ /* 0x000fe20004800000 */
[----:B------:R2:W-:Y:S01]  /*fad0*/  STS [R0], R75 ;  /* 0x0000004b00007388 */ /* 0x0005e20000000800 */
[----:B------:R-:W-:-:S02]  /*fae0*/  ISETP.NE.AND P1, PT, R56, RZ, PT ;  /* 0x000000ff3800720c */ /* 0x000fc40003f25270 */
[----:B------:R-:W-:Y:S01]  /*faf0*/  SEL R27, R27, R52, !P2 ;  /* 0x000000341b1b7207 */ /* 0x000fe20005000000 */
[----:B------:R-:W-:Y:S01]  /*fb00*/  IMAD.IADD R52, R54, 0x1, R52 ;  /* 0x0000000136347824 */ /* 0x000fe200078e0234 */
[----:B------:R3:W-:Y:S01]  /*fb10*/  STS [R5], R74 ;  /* 0x0000004a05007388 */ /* 0x0007e20000000800 */
[----:B0-----:R-:W-:Y:S02]  /*fb20*/  LEA R3, R16, UR6, 0x2 ;  /* 0x0000000610037c11 */ /* 0x001fe4000f8e10ff */
[----:B------:R-:W-:Y:S01]  /*fb30*/  ISETP.NE.AND P2, PT, R58, RZ, PT ;  /* 0x000000ff3a00720c */ /* 0x000fe20003f45270 */
[----:B------:R0:W-:Y:S01]  /*fb40*/  STS [R2], R73 ;  /* 0x0000004902007388 */ /* 0x0001e20000000800 */
[----:B------:R-:W-:Y:S02]  /*fb50*/  SEL R11, R11, R52, !P1 ;  /* 0x000000340b0b7207 */ /* 0x000fe40004800000 */
[----:B--2---:R-:W-:Y:S01]  /*fb60*/  LEA R0, R15, UR6, 0x2 ;  /* 0x000000060f007c11 */ /* 0x004fe2000f8e10ff */
[----:B------:R2:W-:Y:S01]  /*fb70*/  STS [R3], R72 ;  /* 0x0000004803007388 */ /* 0x0005e20000000800 */
[----:B------:R-:W-:-:S02]  /*fb80*/  ISETP.NE.AND P1, PT, R60, RZ, PT ;  /* 0x000000ff3c00720c */ /* 0x000fc40003f25270 */
[----:B---3--:R-:W-:Y:S01]  /*fb90*/  LEA R5, R14, UR6, 0x2 ;  /* 0x000000060e057c11 */ /* 0x008fe2000f8e10ff */
[----:B------:R3:W-:Y:S01]  /*fba0*/  STS [R0], R71 ;  /* 0x0000004700007388 */ /* 0x0007e20000000800 */
[----:B------:R-:W-:Y:S02]  /*fbb0*/  LEA R27, R27, UR6, 0x2 ;  /* 0x000000061b1b7c11 */ /* 0x000fe4000f8e10ff */
[----:B0-----:R-:W-:Y:S01]  /*fbc0*/  LEA R2, R13, UR6, 0x2 ;  /* 0x000000060d027c11 */ /* 0x001fe2000f8e10ff */
[----:B------:R-:W-:Y:S01]  /*fbd0*/  STS [R5], R70 ;  /* 0x0000004605007388 */ /* 0x000fe20000000800 */
[----:B--2---:R-:W-:-:S03]  /*fbe0*/  IMAD.IADD R3, R56, 0x1, R52 ;  /* 0x0000000138037824 */ /* 0x004fc600078e0234 */
[----:B------:R0:W-:Y:S01]  /*fbf0*/  STS [R2], R69 ;  /* 0x0000004502007388 */ /* 0x0001e20000000800 */
[----:B------:R-:W-:Y:S01]  /*fc00*/  IMAD.IADD R58, R58, 0x1, R3 ;  /* 0x000000013a3a7824 */ /* 0x000fe200078e0203 */
[----:B------:R-:W-:Y:S02]  /*fc10*/  SEL R10, R10, R3, !P2 ;  /* 0x000000030a0a7207 */ /* 0x000fe40005000000 */
[----:B------:R2:W-:Y:S01]  /*fc20*/  STS [R27], R68 ;  /* 0x000000441b007388 */ /* 0x0005e20000000800 */
[----:B---3--:R-:W-:Y:S01]  /*fc30*/  LEA R0, R11, UR6, 0x2 ;  /* 0x000000060b007c11 */ /* 0x008fe2000f8e10ff */
[----:B------:R-:W-:Y:S01]  /*fc40*/  IMAD.IADD R7, R60, 0x1, R58 ;  /* 0x000000013c077824 */ /* 0x000fe200078e023a */
[----:B------:R-:W-:Y:S02]  /*fc50*/  SEL R9, R9, R58, !P1 ;  /* 0x0000003a09097207 */ /* 0x000fe40004800000 */
[----:B------:R-:W-:Y:S01]  /*fc60*/  LEA R3, R10, UR6, 0x2 ;  /* 0x000000060a037c11 */ /* 0x000fe2000f8e10ff */
[----:B------:R-:W-:Y:S01]  /*fc70*/  @P0 IMAD.IADD R6, R62, 0x1, R7 ;  /* 0x000000013e060824 */ /* 0x000fe200078e0207 */
[----:B------:R-:W-:Y:S01]  /*fc80*/  ISETP.GE.AND P0, PT, R32, R23, PT ;  /* 0x000000172000720c */ /* 0x000fe20003f06270 */
[----:B------:R2:W-:Y:S01]  /*fc90*/  STS [R0], R67 ;  /* 0x0000004300007388 */ /* 0x0005e20000000800 */
[----:B------:R-:W-:-:S02]  /*fca0*/  SEL R8, R8, R7, !P3 ;  /* 0x0000000708087207 */ /* 0x000fc40005800000 */
[----:B0-----:R-:W-:Y:S01]  /*fcb0*/  LEA R2, R9, UR6, 0x2 ;  /* 0x0000000609027c11 */ /* 0x001fe2000f8e10ff */
[----:B------:R2:W-:Y:S01]  /*fcc0*/  STS [R3], R66 ;  /* 0x0000004203007388 */ /* 0x0005e20000000800 */
[----:B------:R-:W-:Y:S02]  /*fcd0*/  LEA R5, R8, UR6, 0x2 ;  /* 0x0000000608057c11 */ /* 0x000fe4000f8e10ff */
[----:B------:R-:W-:Y:S01]  /*fce0*/  LEA R6, R6, UR6, 0x2 ;  /* 0x0000000606067c11 */ /* 0x000fe2000f8e10ff */
[----:B------:R2:W-:Y:S04]  /*fcf0*/  STS [R2], R35 ;  /* 0x0000002302007388 */ /* 0x0005e80000000800 */
[----:B------:R2:W-:Y:S04]  /*fd00*/  STS [R5], R38 ;  /* 0x0000002605007388 */ /* 0x0005e80000000800 */
[----:B------:R2:W-:Y:S01]  /*fd10*/  STS [R6], R41 ;  /* 0x0000002906007388 */ /* 0x0005e20000000800 */
[----:B------:R-:W-:Y:S06]  /*fd20*/  BAR.SYNC.DEFER_BLOCKING 0x0 ;  /* 0x0000000000007b1d */ /* 0x000fec0000010000 */
[----:B-1----:R-:W-:Y:S05]  /*fd30*/  @P0 BRA `(.L_x_1000) ;  /* 0x0000000000480947 */ /* 0x002fea0003800000 */
[----:B------:R-:W-:Y:S01]  /*fd40*/  UISETP.NE.AND UP0, UPT, UR11, URZ, UPT ;  /* 0x000000ff0b00728c */ /* 0x000fe2000bf05270 */
[----:B--2---:R-:W-:Y:S01]  /*fd50*/  IMAD.MOV.U32 R5, RZ, RZ, RZ ;  /* 0x000000ffff057224 */ /* 0x004fe200078e00ff */
        /* <DEDUP_REMOVED lines=9> */
.L_x_1001:
[----:B------:R-:W-:-:S04]  /*fdf0*/  IADD3 R4, P1, P2, R5, UR4, R32 ;  /* 0x0000000405047c10 */ /* 0x000fc8000fa3e020 */
[----:B------:R-:W-:Y:S02]  /*fe00*/  LOP3.LUT R4, RZ, R4, RZ, 0x33, !PT ;  /* 0x00000004ff047212 */ /* 0x000fe400078e33ff */
[----:B------:R-:W-:Y:S02]  /*fe10*/  IADD3.X R3, PT, PT, R0, UR10, RZ, P1, P2 ;  /* 0x0000000a00037c10 */ /* 0x000fe40008fe44ff */
[----:B0-----:R-:W-:Y:S02]  /*fe20*/  IADD3 R4, P1, PT, R4, UR12, RZ ;  /* 0x0000000c04047c10 */ /* 0x001fe4000ff3e0ff */
[----:B------:R-:W-:-:S04]  /*fe30*/  LOP3.LUT R3, RZ, R3, RZ, 0x33, !PT ;  /* 0x00000003ff037212 */ /* 0x000fc800078e33ff */
[----:B------:R-:W-:Y:S01]  /*fe40*/  IADD3.X R3, PT, PT, R3, UR13, RZ, P1, !PT ;  /* 0x0000000d03037c10 */ /* 0x000fe20008ffe4ff */
[----:B------:R-:W-:Y:S06]  /*fe50*/  BRA `(.L_x_1002) ;  /* 0x0000000000287947 */ /* 0x000fec0003800000 */
.L_x_1000:
[----:B------:R-:W-:Y:S01]  /*fe60*/  UISETP.NE.AND UP0, UPT, UR11, URZ, UPT ;  /* 0x000000ff0b00728c */ /* 0x000fe2000bf05270 */
[----:B--2---:R-:W-:Y:S01]  /*fe70*/  IMAD.IADD R5, R32, 0x1, -R23 ;  /* 0x0000000120057824 */ /* 0x004fe200078e0a17 */
[----:B------:R-:W-:-:S04]  /*fe80*/  CS2R R2, SRZ ;  /* 0x0000000000027805 */ /* 0x000fc8000001ff00 */
[----:B------:R-:W-:-:S13]  /*fe90*/  PLOP3.LUT P0, PT, PT, PT, UP0, 0x80, 0x8 ;  /* 0x000000000008781c */ /* 0x000fda0003f0f008 */
[----:B------:R-:W-:Y:S05]  /*fea0*/  @P0 BRA `(.L_x_1003) ;  /* 0x0000000000080947 */ /* 0x000fea0003800000 */
[----:B------:R-:W0:Y:S02]  /*feb0*/  LDC.64 R2, c[0x0][0x3d0] ;  /* 0x0000f400ff027b82 */ /* 0x000e240000000a00 */
[----:B0-----:R-:W5:Y:S02]  /*fec0*/  LDG.E.64 R2, desc[UR8][R2.64] ;  /* 0x0000000802027981 */ /* 0x001f64000c1e1b00 */
.L_x_1003:
[--C-:B-----5:R-:W-:Y:S02]  /*fed0*/  IADD3 R4, P1, P2, R2, UR7, R5.reuse ;  /* 0x0000000702047c10 */ /* 0x120fe4000fa3e005 */
[----:B------:R-:W-:-:S04]  /*fee0*/  SHF.R.S32.HI R5, RZ, 0x1f, R5 ;  /* 0x0000001fff057819 */ /* 0x000fc80000011405 */
[----:B------:R-:W-:-:S07]  /*fef0*/  IADD3.X R3, PT, PT, R3, UR5, R5, P1, P2 ;  /* 0x0000000503037c10 */ /* 0x000fce0008fe4405 */
.L_x_1002:
[----:B------:R-:W-:Y:S05]  /*ff00*/  BSYNC.RECONVERGENT B1 ;  /* 0x0000000000017941 */ /* 0x000fea0003800200 */
.L_x_999:
[C---:B------:R-:W-:Y:S01]  /*ff10*/  ISETP.GE.AND P2, PT, R32.reuse, R83, PT ;  /* 0x000000532000720c */ /* 0x040fe20003f46270 */
[----:B------:R-:W-:Y:S01]  /*ff20*/  BSSY.RECONVERGENT B1, `(.L_x_1004) ;  /* 0x0000025000017945 */ /* 0x000fe20003800200 */
[----:B------:R-:W-:-:S11]  /*ff30*/  LEA R0, R32, UR6, 0x2 ;  /* 0x0000000620007c11 */ /* 0x000fd6000f8e10ff */
[----:B------:R-:W0:Y:S01]  /*ff40*/  @!P2 LDS R5, [R0] ;  /* 0x000000000005a984 */ /* 0x000e220000000800 */
[----:B------:R-:W1:Y:S02]  /*ff50*/  @!P2 LDC.64 R6, c[0x0][0x390] ;  /* 0x0000e400ff06ab82 */ /* 0x000e640000000a00 */
[----:B-1----:R-:W-:Y:S01]  /*ff60*/  @!P2 LEA R2, P1, R4, R6, 0x2 ;  /* 0x000000060402a211 */ /* 0x002fe200078210ff */
[----:B------:R-:W-:-:S03]  /*ff70*/  VIADD R6, R32, 0x260 ;  /* 0x0000026020067836 */ /* 0x000fc60000000000 */
[----:B------:R-:W-:Y:S02]  /*ff80*/  @!P2 LEA.HI.X R3, R4, R7, R3, 0x2, P1 ;  /* 0x000000070403a211 */ /* 0x000fe400008f1403 */
[----:B------:R-:W-:-:S03]  /*ff90*/  ISETP.GE.AND P1, PT, R6, R23, PT ;  /* 0x000000170600720c */ /* 0x000fc60003f26270 */
[----:B0-----:R0:W-:Y:S10]  /*ffa0*/  @!P2 STG.E desc[UR8][R2.64], R5 ;  /* 0x000000050200a986 */ /* 0x0011f4000c101908 */
[----:B------:R-:W-:Y:S05]  /*ffb0*/  @!P1 BRA `(.L_x_1005) ;  /* 0x00000000002c9947 */ /* 0x000fea0003800000 */
[----:B------:R-:W-:Y:S01]  /*ffc0*/  BSSY.RECONVERGENT B2, `(.L_x_1006) ;  /* 0x0000006000027945 */ /* 0x000fe20003800200 */
[----:B0-----:R-:W-:Y:S01]  /*ffd0*/  IMAD.IADD R5, R6, 0x1, -R23 ;  /* 0x0000000106057824 */ /* 0x001fe200078e0a17 */
[----:B------:R-:W-:Y:S02]  /*ffe0*/  CS2R R2, SRZ ;  /* 0x0000000000027805 */ /* 0x000fe4000001ff00 */
[----:B------:R-:W-:Y:S05]  /*fff0*/  @P0 BRA `(.L_x_1007) ;  /* 0x0000000000080947 */ /* 0x000fea0003800000 */
[----:B------:R-:W0:Y:S02]  /*10000*/  LDC.64 R2, c[0x0][0x3d0] ;  /* 0x0000f400ff027b82 */ /* 0x000e240000000a00 */
[----:B0-----:R-:W5:Y:S02]  /*10010*/  LDG.E.64 R2, desc[UR8][R2.64] ;  /* 0x0000000802027981 */ /* 0x001f64000c1e1b00 */
.L_x_1007:
[----:B------:R-:W-:Y:S05]  /*10020*/  BSYNC.RECONVERGENT B2 ;  /* 0x0000000000027941 */ /* 0x000fea0003800200 */
.L_x_1006:
[--C-:B-----5:R-:W-:Y:S02]  /*10030*/  IADD3 R4, P1, P2, R2, UR7, R5.reuse ;  /* 0x0000000702047c10 */ /* 0x120fe4000fa3e005 */
[----:B------:R-:W-:-:S04]  /*10040*/  SHF.R.S32.HI R5, RZ, 0x1f, R5 ;  /* 0x0000001fff057819 */ /* 0x000fc80000011405 */
[----:B------:R-:W-:Y:S01]  /*10050*/  IADD3.X R3, PT, PT, R3, UR5, R5, P1, P2 ;  /* 0x0000000503037c10 */ /* 0x000fe20008fe4405 */
[----:B------:R-:W-:Y:S06]  /*10060*/  BRA `(.L_x_1008) ;  /* 0x0000000000407947 */ /* 0x000fec0003800000 */
.L_x_1005:
        /* <DEDUP_REMOVED lines=8> */
.L_x_1010:
[----:B------:R-:W-:Y:S05]  /*100f0*/  BSYNC.RECONVERGENT B2 ;  /* 0x0000000000027941 */ /* 0x000fea0003800200 */
.L_x_1009:
[----:B------:R-:W0:Y:S01]  /*10100*/  LDCU.64 UR12, c[0x0][0x3c0] ;  /* 0x00007800ff0c77ac */ /* 0x000e220008000a00 */
[----:B------:R-:W-:-:S04]  /*10110*/  IADD3 R2, P1, P2, R4, UR4, R6 ;  /* 0x0000000404027c10 */ /* 0x000fc8000fa3e006 */
[----:B------:R-:W-:Y:S02]  /*10120*/  LOP3.LUT R2, RZ, R2, RZ, 0x33, !PT ;  /* 0x00000002ff027212 */ /* 0x000fe400078e33ff */
[----:B------:R-:W-:Y:S02]  /*10130*/  IADD3.X R3, PT, PT, R5, UR10, RZ, P1, P2 ;  /* 0x0000000a05037c10 */ /* 0x000fe40008fe44ff */
[----:B0-----:R-:W-:Y:S02]  /*10140*/  IADD3 R4, P1, PT, R2, UR12, RZ ;  /* 0x0000000c02047c10 */ /* 0x001fe4000ff3e0ff */
[----:B------:R-:W-:-:S04]  /*10150*/  LOP3.LUT R2, RZ, R3, RZ, 0x33, !PT ;  /* 0x00000003ff027212 */ /* 0x000fc800078e33ff */
[----:B------:R-:W-:-:S07]  /*10160*/  IADD3.X R3, PT, PT, R2, UR13, RZ, P1, !PT ;  /* 0x0000000d02037c10 */ /* 0x000fce0008ffe4ff */
.L_x_1008:
[----:B------:R-:W-:Y:S05]  /*10170*/  BSYNC.RECONVERGENT B1 ;  /* 0x0000000000017941 */ /* 0x000fea0003800200 */
.L_x_1004:
[----:B------:R-:W-:Y:S01]  /*10180*/  ISETP.GE.AND P2, PT, R6, R83, PT ;  /* 0x000000530600720c */ /* 0x000fe20003f46270 */
[----:B------:R-:W-:-:S12]  /*10190*/  BSSY.RECONVERGENT B1, `(.L_x_1011) ;  /* 0x0000024000017945 */ /* 0x000fd80003800200 */
[----:B------:R-:W0:Y:S01]  /*101a0*/  @!P2 LDS R5, [R0+0x980] ;  /* 0x000980000005a984 */ /* 0x000e220000000800 */
        /* <DEDUP_REMOVED lines=13> */
.L_x_1014:
[----:B------:R-:W-:Y:S05]  /*10280*/  BSYNC.RECONVERGENT B2 ;  /* 0x0000000000027941 */ /* 0x000fea0003800200 */
.L_x_1013:
[--C-:B-----5:R-:W-:Y:S02]  /*10290*/  IADD3 R4, P1, P2, R2, UR7, R5.reuse ;  /* 0x0000000702047c10 */ /* 0x120fe4000fa3e005 */
[----:B------:R-:W-:-:S04]  /*102a0*/  SHF.R.S32.HI R5, RZ, 0x1f, R5 ;  /* 0x0000001fff057819 */ /* 0x000fc80000011405 */
[----:B------:R-:W-:Y:S01]  /*102b0*/  IADD3.X R3, PT, PT, R3, UR5, R5, P1, P2 ;  /* 0x0000000503037c10 */ /* 0x000fe20008fe4405 */
[----:B------:R-:W-:Y:S06]  /*102c0*/  BRA `(.L_x_1015) ;  /* 0x0000000000407947 */ /* 0x000fec0003800000 */
.L_x_1012:
        /* <DEDUP_REMOVED lines=8> */
.L_x_1017:
[----:B------:R-:W-:Y:S05]  /*10350*/  BSYNC.RECONVERGENT B2 ;  /* 0x0000000000027941 */ /* 0x000fea0003800200 */
.L_x_1016:
[----:B------:R-:W0:Y:S01]  /*10360*/  LDCU.64 UR12, c[0x0][0x3c0] ;  /* 0x00007800ff0c77ac */ /* 0x000e220008000a00 */
[----:B------:R-:W-:-:S04]  /*10370*/  IADD3 R2, P1, P2, R4, UR4, R6 ;  /* 0x0000000404027c10 */ /* 0x000fc8000fa3e006 */
[----:B------:R-:W-:Y:S02]  /*10380*/  LOP3.LUT R2, RZ, R2, RZ, 0x33, !PT ;  /* 0x00000002ff027212 */ /* 0x000fe400078e33ff */
[----:B------:R-:W-:Y:S02]  /*10390*/  IADD3.X R3, PT, PT, R5, UR10, RZ, P1, P2 ;  /* 0x0000000a05037c10 */ /* 0x000fe40008fe44ff */
[----:B0-----:R-:W-:Y:S02]  /*103a0*/  IADD3 R4, P1, PT, R2, UR12, RZ ;  /* 0x0000000c02047c10 */ /* 0x001fe4000ff3e0ff */
[----:B------:R-:W-:-:S04]  /*103b0*/  LOP3.LUT R2, RZ, R3, RZ, 0x33, !PT ;  /* 0x00000003ff027212 */ /* 0x000fc800078e33ff */
[----:B------:R-:W-:-:S07]  /*103c0*/  IADD3.X R3, PT, PT, R2, UR13, RZ, P1, !PT ;  /* 0x0000000d02037c10 */ /* 0x000fce0008ffe4ff */
.L_x_1015:
[----:B------:R-:W-:Y:S05]  /*103d0*/  BSYNC.RECONVERGENT B1 ;  /* 0x0000000000017941 */ /* 0x000fea0003800200 */
.L_x_1011:
        /* <DEDUP_REMOVED lines=16> */
.L_x_1021:
[----:B------:R-:W-:Y:S05]  /*104e0*/  BSYNC.RECONVERGENT B2 ;  /* 0x0000000000027941 */ /* 0x000fea0003800200 */
.L_x_1020:
[--C-:B-----5:R-:W-:Y:S02]  /*104f0*/  IADD3 R4, P1, P2, R2, UR7, R5.reuse ;  /* 0x0000000702047c10 */ /* 0x120fe4000fa3e005 */
[----:B------:R-:W-:-:S04]  /*10500*/  SHF.R.S32.HI R5, RZ, 0x1f, R5 ;  /* 0x0000001fff057819 */ /* 0x000fc80000011405 */
[----:B------:R-:W-:Y:S01]  /*10510*/  IADD3.X R3, PT, PT, R3, UR5, R5, P1, P2 ;  /* 0x0000000503037c10 */ /* 0x000fe20008fe4405 */
[----:B------:R-:W-:Y:S06]  /*10520*/  BRA `(.L_x_1022) ;  /* 0x0000000000407947 */ /* 0x000fec0003800000 */
.L_x_1019:
        /* <DEDUP_REMOVED lines=8> */
.L_x_1024:
[----:B------:R-:W-:Y:S05]  /*105b0*/  BSYNC.RECONVERGENT B2 ;  /* 0x0000000000027941 */ /* 0x000fea0003800200 */
.L_x_1023:
[----:B------:R-:W0:Y:S01]  /*105c0*/  LDCU.64 UR12, c[0x0][0x3c0] ;  /* 0x00007800ff0c77ac */ /* 0x000e220008000a00 */
[----:B------:R-:W-:-:S04]  /*105d0*/  IADD3 R2, P1, P2, R4, UR4, R6 ;  /* 0x0000000404027c10 */ /* 0x000fc8000fa3e006 */
[----:B------:R-:W-:Y:S02]  /*105e0*/  LOP3.LUT R2, RZ, R2, RZ, 0x33, !PT ;  /* 0x00000002ff027212 */ /* 0x000fe400078e33ff */
[----:B------:R-:W-:Y:S02]  /*105f0*/  IADD3.X R3, PT, PT, R5, UR10, RZ, P1, P2 ;  /* 0x0000000a05037c10 */ /* 0x000fe40008fe44ff */
[----:B0-----:R-:W-:Y:S02]  /*10600*/  IADD3 R4, P1, PT, R2, UR12, RZ ;  /* 0x0000000c02047c10 */ /* 0x001fe4000ff3e0ff */
[----:B------:R-:W-:-:S04]  /*10610*/  LOP3.LUT R2, RZ, R3, RZ, 0x33, !PT ;  /* 0x00000003ff027212 */ /* 0x000fc800078e33ff */
[----:B------:R-:W-:-:S07]  /*10620*/  IADD3.X R3, PT, PT, R2, UR13, RZ, P1, !PT ;  /* 0x0000000d02037c10 */ /* 0x000fce0008ffe4ff */
.L_x_1022:
[----:B------:R-:W-:Y:S05]  /*10630*/  BSYNC.RECONVERGENT B1 ;  /* 0x0000000000017941 */ /* 0x000fea0003800200 */
.L_x_1018:
        /* <DEDUP_REMOVED lines=16> */
.L_x_1028:
[----:B------:R-:W-:Y:S05]  /*10740*/  BSYNC.RECONVERGENT B2 ;  /* 0x0000000000027941 */ /* 0x000fea0003800200 */
.L_x_1027:
[--C-:B-----5:R-:W-:Y:S02]  /*10750*/  IADD3 R4, P1, P2, R2, UR7, R5.reuse ;  /* 0x0000000702047c10 */ /* 0x120fe4000fa3e005 */
[----:B------:R-:W-:-:S04]  /*10760*/  SHF.R.S32.HI R5, RZ, 0x1f, R5 ;  /* 0x0000001fff057819 */ /* 0x000fc80000011405 */
[----:B------:R-:W-:Y:S01]  /*10770*/  IADD3.X R3, PT, PT, R3, UR5, R5, P1, P2 ;  /* 0x0000000503037c10 */ /* 0x000fe20008fe4405 */
[----:B------:R-:W-:Y:S06]  /*10780*/  BRA `(.L_x_1029) ;  /* 0x0000000000407947 */ /* 0x000fec0003800000 */
.L_x_1026:
        /* <DEDUP_REMOVED lines=8> */
.L_x_1031:
[----:B------:R-:W-:Y:S05]  /*10810*/  BSYNC.RECONVERGENT B2 ;  /* 0x0000000000027941 */ /* 0x000fea0003800200 */
.L_x_1030:
[----:B------:R-:W0:Y:S01]  /*10820*/  LDCU.64 UR12, c[0x0][0x3c0] ;  /* 0x00007800ff0c77ac */ /* 0x000e220008000a00 */
[----:B------:R-:W-:-:S04]  /*10830*/  IADD3 R2, P1, P2, R4, UR4, R6 ;  /* 0x0000000404027c10 */ /* 0x000fc8000fa3e006 */
[----:B------:R-:W-:Y:S02]  /*10840*/  LOP3.LUT R2, RZ, R2, RZ, 0x33, !PT ;  /* 0x00000002ff027212 */ /* 0x000fe400078e33ff */
[----:B------:R-:W-:Y:S02]  /*10850*/  IADD3.X R3, PT, PT, R5, UR10, RZ, P1, P2 ;  /* 0x0000000a05037c10 */ /* 0x000fe40008fe44ff */
[----:B0-----:R-:W-:Y:S02]  /*10860*/  IADD3 R4, P1, PT, R2, UR12, RZ ;  /* 0x0000000c02047c10 */ /* 0x001fe4000ff3e0ff */
[----:B------:R-:W-:-:S04]  /*10870*/  LOP3.LUT R2, RZ, R3, RZ, 0x33, !PT ;  /* 0x00000003ff027212 */ /* 0x000fc800078e33ff */
[----:B------:R-:W-:-:S07]  /*10880*/  IADD3.X R3, PT, PT, R2, UR13, RZ, P1, !PT ;  /* 0x0000000d02037c10 */ /* 0x000fce0008ffe4ff */
.L_x_1029:
[----:B------:R-:W-:Y:S05]  /*10890*/  BSYNC.RECONVERGENT B1 ;  /* 0x0000000000017941 */ /* 0x000fea0003800200 */
.L_x_1025:
        /* <DEDUP_REMOVED lines=16> */
.L_x_1035:
[----:B------:R-:W-:Y:S05]  /*109a0*/  BSYNC.RECONVERGENT B2 ;  /* 0x0000000000027941 */ /* 0x000fea0003800200 */
.L_x_1034:
[--C-:B-----5:R-:W-:Y:S02]  /*109b0*/  IADD3 R4, P1, P2, R2, UR7, R5.reuse ;  /* 0x0000000702047c10 */ /* 0x120fe4000fa3e005 */
[----:B------:R-:W-:-:S04]  /*109c0*/  SHF.R.S32.HI R5, RZ, 0x1f, R5 ;  /* 0x0000001fff057819 */ /* 0x000fc80000011405 */
[----:B------:R-:W-:Y:S01]  /*109d0*/  IADD3.X R3, PT, PT, R3, UR5, R5, P1, P2 ;  /* 0x0000000503037c10 */ /* 0x000fe20008fe4405 */
[----:B------:R-:W-:Y:S06]  /*109e0*/  BRA `(.L_x_1036) ;  /* 0x0000000000407947 */ /* 0x000fec0003800000 */
.L_x_1033:
        /* <DEDUP_REMOVED lines=8> */
.L_x_1038:
[----:B------:R-:W-:Y:S05]  /*10a70*/  BSYNC.RECONVERGENT B2 ;  /* 0x0000000000027941 */ /* 0x000fea0003800200 */
.L_x_1037:
[----:B------:R-:W0:Y:S01]  /*10a80*/  LDCU.64 UR12, c[0x0][0x3c0] ;  /* 0x00007800ff0c77ac */ /* 0x000e220008000a00 */
[----:B------:R-:W-:-:S04]  /*10a90*/  IADD3 R2, P1, P2, R4, UR4, R6 ;  /* 0x0000000404027c10 */ /* 0x000fc8000fa3e006 */
[----:B------:R-:W-:Y:S02]  /*10aa0*/  LOP3.LUT R2, RZ, R2, RZ, 0x33, !PT ;  /* 0x00000002ff027212 */ /* 0x000fe400078e33ff */
[----:B------:R-:W-:Y:S02]  /*10ab0*/  IADD3.X R3, PT, PT, R5, UR10, RZ, P1, P2 ;  /* 0x0000000a05037c10 */ /* 0x000fe40008fe44ff */
[----:B0-----:R-:W-:Y:S02]  /*10ac0*/  IADD3 R4, P1, PT, R2, UR12, RZ ;  /* 0x0000000c02047c10 */ /* 0x001fe4000ff3e0ff */
[----:B------:R-:W-:-:S04]  /*10ad0*/  LOP3.LUT R2, RZ, R3, RZ, 0x33, !PT ;  /* 0x00000003ff027212 */ /* 0x000fc800078e33ff */
[----:B------:R-:W-:-:S07]  /*10ae0*/  IADD3.X R3, PT, PT, R2, UR13, RZ, P1, !PT ;  /* 0x0000000d02037c10 */ /* 0x000fce0008ffe4ff */
.L_x_1036:
[----:B------:R-:W-:Y:S05]  /*10af0*/  BSYNC.RECONVERGENT B1 ;  /* 0x0000000000017941 */ /* 0x000fea0003800200 */
.L_x_1032:
        /* <DEDUP_REMOVED lines=16> */
.L_x_1042:
[----:B------:R-:W-:Y:S05]  /*10c00*/  BSYNC.RECONVERGENT B2 ;  /* 0x0000000000027941 */ /* 0x000fea0003800200 */
.L_x_1041:
[--C-:B-----5:R-:W-:Y:S02]  /*10c10*/  IADD3 R4, P1, P2, R2, UR7, R5.reuse ;  /* 0x0000000702047c10 */ /* 0x120fe4000fa3e005 */
[----:B------:R-:W-:-:S04]  /*10c20*/  SHF.R.S32.HI R5, RZ, 0x1f, R5 ;  /* 0x0000001fff057819 */ /* 0x000fc80000011405 */
[----:B------:R-:W-:Y:S01]  /*10c30*/  IADD3.X R3, PT, PT, R3, UR5, R5, P1, P2 ;  /* 0x0000000503037c10 */ /* 0x000fe20008fe4405 */
[----:B------:R-:W-:Y:S06]  /*10c40*/  BRA `(.L_x_1043) ;  /* 0x0000000000407947 */ /* 0x000fec0003800000 */
.L_x_1040:
        /* <DEDUP_REMOVED lines=8> */
.L_x_1045:
[----:B------:R-:W-:Y:S05]  /*10cd0*/  BSYNC.RECONVERGENT B2 ;  /* 0x0000000000027941 */ /* 0x000fea0003800200 */
.L_x_1044:
[----:B------:R-:W0:Y:S01]  /*10ce0*/  LDCU.64 UR12, c[0x0][0x3c0] ;  /* 0x00007800ff0c77ac */ /* 0x000e220008000a00 */
[----:B------:R-:W-:-:S04]  /*10cf0*/  IADD3 R2, P1, P2, R4, UR4, R6 ;  /* 0x0000000404027c10 */ /* 0x000fc8000fa3e006 */
[----:B------:R-:W-:Y:S02]  /*10d00*/  LOP3.LUT R2, RZ, R2, RZ, 0x33, !PT ;  /* 0x00000002ff027212 */ /* 0x000fe400078e33ff */
[----:B------:R-:W-:Y:S02]  /*10d10*/  IADD3.X R3, PT, PT, R5, UR10, RZ, P1, P2 ;  /* 0x0000000a05037c10 */ /* 0x000fe40008fe44ff */
[----:B0-----:R-:W-:Y:S02]  /*10d20*/  IADD3 R4, P1, PT, R2, UR12, RZ ;  /* 0x0000000c02047c10 */ /* 0x001fe4000ff3e0ff */
[----:B------:R-:W-:-:S04]  /*10d30*/  LOP3.LUT R2, RZ, R3, RZ, 0x33, !PT ;  /* 0x00000003ff027212 */ /* 0x000fc800078e33ff */
[----:B------:R-:W-:-:S07]  /*10d40*/  IADD3.X R3, PT, PT, R2, UR13, RZ, P1, !PT ;  /* 0x0000000d02037c10 */ /* 0x000fce0008ffe4ff */
.L_x_1043:
[----:B------:R-:W-:Y:S05]  /*10d50*/  BSYNC.RECONVERGENT B1 ;  /* 0x0000000000017941 */ /* 0x000fea0003800200 */
.L_x_1039:
        /* <DEDUP_REMOVED lines=16> */
.L_x_1049:
[----:B------:R-:W-:Y:S05]  /*10e60*/  BSYNC.RECONVERGENT B2 ;  /* 0x0000000000027941 */ /* 0x000fea0003800200 */
.L_x_1048:
[--C-:B-----5:R-:W-:Y:S02]  /*10e70*/  IADD3 R4, P1, P2, R2, UR7, R5.reuse ;  /* 0x0000000702047c10 */ /* 0x120fe4000fa3e005 */
[----:B------:R-:W-:-:S04]  /*10e80*/  SHF.R.S32.HI R5, RZ, 0x1f, R5 ;  /* 0x0000001fff057819 */ /* 0x000fc80000011405 */
[----:B------:R-:W-:Y:S01]  /*10e90*/  IADD3.X R3, PT, PT, R3, UR5, R5, P1, P2 ;  /* 0x0000000503037c10 */ /* 0x000fe20008fe4405 */
[----:B------:R-:W-:Y:S06]  /*10ea0*/  BRA `(.L_x_1050) ;  /* 0x0000000000407947 */ /* 0x000fec0003800000 */
.L_x_1047:
        /* <DEDUP_REMOVED lines=8> */
.L_x_1052:
[----:B------:R-:W-:Y:S05]  /*10f30*/  BSYNC.RECONVERGENT B2 ;  /* 0x0000000000027941 */ /* 0x000fea0003800200 */
.L_x_1051:
[----:B------:R-:W0:Y:S01]  /*10f40*/  LDCU.64 UR12, c[0x0][0x3c0] ;  /* 0x00007800ff0c77ac */ /* 0x000e220008000a00 */
[----:B------:R-:W-:-:S04]  /*10f50*/  IADD3 R2, P1, P2, R4, UR4, R6 ;  /* 0x0000000404027c10 */ /* 0x000fc8000fa3e006 */
[----:B------:R-:W-:Y:S02]  /*10f60*/  LOP3.LUT R2, RZ, R2, RZ, 0x33, !PT ;  /* 0x00000002ff027212 */ /* 0x000fe400078e33ff */
[----:B------:R-:W-:Y:S02]  /*10f70*/  IADD3.X R3, PT, PT, R5, UR10, RZ, P1, P2 ;  /* 0x0000000a05037c10 */ /* 0x000fe40008fe44ff */
[----:B0-----:R-:W-:Y:S02]  /*10f80*/  IADD3 R4, P1, PT, R2, UR12, RZ ;  /* 0x0000000c02047c10 */ /* 0x001fe4000ff3e0ff */
[----:B------:R-:W-:-:S04]  /*10f90*/  LOP3.LUT R2, RZ, R3, RZ, 0x33, !PT ;  /* 0x00000003ff027212 */ /* 0x000fc800078e33ff */
[----:B------:R-:W-:-:S07]  /*10fa0*/  IADD3.X R3, PT, PT, R2, UR13, RZ, P1, !PT ;  /* 0x0000000d02037c10 */ /* 0x000fce0008ffe4ff */
.L_x_1050:
[----:B------:R-:W-:Y:S05]  /*10fb0*/  BSYNC.RECONVERGENT B1 ;  /* 0x0000000000017941 */ /* 0x000fea0003800200 */
.L_x_1046:
        /* <DEDUP_REMOVED lines=16> */
.L_x_1056:
[----:B------:R-:W-:Y:S05]  /*110c0*/  BSYNC.RECONVERGENT B2 ;  /* 0x0000000000027941 */ /* 0x000fea0003800200 */
.L_x_1055:
[--C-:B-----5:R-:W-:Y:S02]  /*110d0*/  IADD3 R4, P1, P2, R2, UR7, R5.reuse ;  /* 0x0000000702047c10 */ /* 0x120fe4000fa3e005 */
[----:B------:R-:W-:-:S04]  /*110e0*/  SHF.R.S32.HI R5, RZ, 0x1f, R5 ;  /* 0x0000001fff057819 */ /* 0x000fc80000011405 */
[----:B------:R-:W-:Y:S01]  /*110f0*/  IADD3.X R3, PT, PT, R3, UR5, R5, P1, P2 ;  /* 0x0000000503037c10 */ /* 0x000fe20008fe4405 */
[----:B------:R-:W-:Y:S06]  /*11100*/  BRA `(.L_x_1057) ;  /* 0x0000000000407947 */ /* 0x000fec0003800000 */
.L_x_1054:
        /* <DEDUP_REMOVED lines=8> */
.L_x_1059:
[----:B------:R-:W-:Y:S05]  /*11190*/  BSYNC.RECONVERGENT B2 ;  /* 0x0000000000027941 */ /* 0x000fea0003800200 */
.L_x_1058:
[----:B------:R-:W0:Y:S01]  /*111a0*/  LDCU.64 UR12, c[0x0][0x3c0] ;  /* 0x00007800ff0c77ac */ /* 0x000e220008000a00 */
[----:B------:R-:W-:-:S04]  /*111b0*/  IADD3 R2, P1, P2, R4, UR4, R6 ;  /* 0x0000000404027c10 */ /* 0x000fc8000fa3e006 */
[----:B------:R-:W-:Y:S02]  /*111c0*/  LOP3.LUT R2, RZ, R2, RZ, 0x33, !PT ;  /* 0x00000002ff027212 */ /* 0x000fe400078e33ff */
[----:B------:R-:W-:Y:S02]  /*111d0*/  IADD3.X R3, PT, PT, R5, UR10, RZ, P1, P2 ;  /* 0x0000000a05037c10 */ /* 0x000fe40008fe44ff */
[----:B0-----:R-:W-:Y:S02]  /*111e0*/  IADD3 R4, P1, PT, R2, UR12, RZ ;  /* 0x0000000c02047c10 */ /* 0x001fe4000ff3e0ff */
[----:B------:R-:W-:-:S04]  /*111f0*/  LOP3.LUT R2, RZ, R3, RZ, 0x33, !PT ;  /* 0x00000003ff027212 */ /* 0x000fc800078e33ff */
[----:B------:R-:W-:-:S07]  /*11200*/  IADD3.X R3, PT, PT, R2, UR13, RZ, P1, !PT ;  /* 0x0000000d02037c10 */ /* 0x000fce0008ffe4ff */
.L_x_1057:
[----:B------:R-:W-:Y:S05]  /*11210*/  BSYNC.RECONVERGENT B1 ;  /* 0x0000000000017941 */ /* 0x000fea0003800200 */
.L_x_1053:
        /* <DEDUP_REMOVED lines=16> */
.L_x_1063:
[----:B------:R-:W-:Y:S05]  /*11320*/  BSYNC.RECONVERGENT B2 ;  /* 0x0000000000027941 */ /* 0x000fea0003800200 */
.L_x_1062:
[--C-:B-----5:R-:W-:Y:S02]  /*11330*/  IADD3 R4, P1, P2, R2, UR7, R5.reuse ;  /* 0x0000000702047c10 */ /* 0x120fe4000fa3e005 */
[----:B------:R-:W-:-:S04]  /*11340*/  SHF.R.S32.HI R5, RZ, 0x1f, R5 ;  /* 0x0000001fff057819 */ /* 0x000fc80000011405 */
[----:B------:R-:W-:Y:S01]  /*11350*/  IADD3.X R3, PT, PT, R3, UR5, R5, P1, P2 ;  /* 0x0000000503037c10 */ /* 0x000fe20008fe4405 */
[----:B------:R-:W-:Y:S06]  /*11360*/  BRA `(.L_x_1064) ;  /* 0x0000000000407947 */ /* 0x000fec0003800000 */
.L_x_1061:
        /* <DEDUP_REMOVED lines=8> */
.L_x_1066:
[----:B------:R-:W-:Y:S05]  /*113f0*/  BSYNC.RECONVERGENT B2 ;  /* 0x0000000000027941 */ /* 0x000fea0003800200 */
.L_x_1065:
[----:B------:R-:W0:Y:S01]  /*11400*/  LDCU.64 UR12, c[0x0][0x3c0] ;  /* 0x00007800ff0c77ac */ /* 0x000e220008000a00 */
[----:B------:R-:W-:-:S04]  /*11410*/  IADD3 R2, P1, P2, R4, UR4, R6 ;  /* 0x0000000404027c10 */ /* 0x000fc8000fa3e006 */
[----:B------:R-:W-:Y:S02]  /*11420*/  LOP3.LUT R2, RZ, R2, RZ, 0x33, !PT ;  /* 0x00000002ff027212 */ /* 0x000fe400078e33ff */
[----:B------:R-:W-:Y:S02]  /*11430*/  IADD3.X R3, PT, PT, R5, UR10, RZ, P1, P2 ;  /* 0x0000000a05037c10 */ /* 0x000fe40008fe44ff */
[----:B0-----:R-:W-:Y:S02]  /*11440*/  IADD3 R4, P1, PT, R2, UR12, RZ ;  /* 0x0000000c02047c10 */ /* 0x001fe4000ff3e0ff */
[----:B------:R-:W-:-:S04]  /*11450*/  LOP3.LUT R2, RZ, R3, RZ, 0x33, !PT ;  /* 0x00000003ff027212 */ /* 0x000fc800078e33ff */
[----:B------:R-:W-:-:S07]  /*11460*/  IADD3.X R3, PT, PT, R2, UR13, RZ, P1, !PT ;  /* 0x0000000d02037c10 */ /* 0x000fce0008ffe4ff */
.L_x_1064:
[----:B------:R-:W-:Y:S05]  /*11470*/  BSYNC.RECONVERGENT B1 ;  /* 0x0000000000017941 */ /* 0x000fea0003800200 */
.L_x_1060:
        /* <DEDUP_REMOVED lines=16> */
.L_x_1070:
[----:B------:R-:W-:Y:S05]  /*11580*/  BSYNC.RECONVERGENT B2 ;  /* 0x0000000000027941 */ /* 0x000fea0003800200 */
.L_x_1069:
[--C-:B-----5:R-:W-:Y:S02]  /*11590*/  IADD3 R4, P1, P2, R2, UR7, R5.reuse ;  /* 0x0000000702047c10 */ /* 0x120fe4000fa3e005 */
[----:B------:R-:W-:-:S04]  /*115a0*/  SHF.R.S32.HI R5, RZ, 0x1f, R5 ;  /* 0x0000001fff057819 */ /* 0x000fc80000011405 */
[----:B------:R-:W-:Y:S01]  /*115b0*/  IADD3.X R3, PT, PT, R3, UR5, R5, P1, P2 ;  /* 0x0000000503037c10 */ /* 0x000fe20008fe4405 */
[----:B------:R-:W-:Y:S06]  /*115c0*/  BRA `(.L_x_1071) ;  /* 0x0000000000407947 */ /* 0x000fec0003800000 */
.L_x_1068:
        /* <DEDUP_REMOVED lines=8> */
.L_x_1073:
[----:B------:R-:W-:Y:S05]  /*11650*/  BSYNC.RECONVERGENT B2 ;  /* 0x0000000000027941 */ /* 0x000fea0003800200 */
.L_x_1072:
[----:B------:R-:W0:Y:S01]  /*11660*/  LDCU.64 UR12, c[0x0][0x3c0] ;  /* 0x00007800ff0c77ac */ /* 0x000e220008000a00 */
[----:B------:R-:W-:-:S04]  /*11670*/  IADD3 R2, P1, P2, R4, UR4, R6 ;  /* 0x0000000404027c10 */ /* 0x000fc8000fa3e006 */
[----:B------:R-:W-:Y:S02]  /*11680*/  LOP3.LUT R2, RZ, R2, RZ, 0x33, !PT ;  /* 0x00000002ff027212 */ /* 0x000fe400078e33ff */
[----:B------:R-:W-:Y:S02]  /*11690*/  IADD3.X R3, PT, PT, R5, UR10, RZ, P1, P2 ;  /* 0x0000000a05037c10 */ /* 0x000fe40008fe44ff */
[----:B0-----:R-:W-:Y:S02]  /*116a0*/  IADD3 R4, P1, PT, R2, UR12, RZ ;  /* 0x0000000c02047c10 */ /* 0x001fe4000ff3e0ff */
[----:B------:R-:W-:-:S04]  /*116b0*/  LOP3.LUT R2, RZ, R3, RZ, 0x33, !PT ;  /* 0x00000003ff027212 */ /* 0x000fc800078e33ff */
[----:B------:R-:W-:-:S07]  /*116c0*/  IADD3.X R3, PT, PT, R2, UR13, RZ, P1, !PT ;  /* 0x0000000d02037c10 */ /* 0x000fce0008ffe4ff */
.L_x_1071:
[----:B------:R-:W-:Y:S05]  /*116d0*/  BSYNC.RECONVERGENT B1 ;  /* 0x0000000000017941 */ /* 0x000fea0003800200 */
.L_x_1067:
        /* <DEDUP_REMOVED lines=16> */
.L_x_1077:
[----:B------:R-:W-:Y:S05]  /*117e0*/  BSYNC.RECONVERGENT B2 ;  /* 0x0000000000027941 */ /* 0x000fea0003800200 */
.L_x_1076:
[--C-:B-----5:R-:W-:Y:S02]  /*117f0*/  IADD3 R4, P1, P2, R2, UR7, R5.reuse ;  /* 0x0000000702047c10 */ /* 0x120fe4000fa3e005 */
[----:B------:R-:W-:-:S04]  /*11800*/  SHF.R.S32.HI R5, RZ, 0x1f, R5 ;  /* 0x0000001fff057819 */ /* 0x000fc80000011405 */
[----:B------:R-:W-:Y:S01]  /*11810*/  IADD3.X R3, PT, PT, R3, UR5, R5, P1, P2 ;  /* 0x0000000503037c10 */ /* 0x000fe20008fe4405 */
[----:B------:R-:W-:Y:S06]  /*11820*/  BRA `(.L_x_1078) ;  /* 0x0000000000407947 */ /* 0x000fec0003800000 */
.L_x_1075:
        /* <DEDUP_REMOVED lines=8> */
.L_x_1080:
[----:B------:R-:W-:Y:S05]  /*118b0*/  BSYNC.RECONVERGENT B2 ;  /* 0x0000000000027941 */ /* 0x000fea0003800200 */
.L_x_1079:
[----:B------:R-:W0:Y:S01]  /*118c0*/  LDCU.64 UR12, c[0x0][0x3c0] ;  /* 0x00007800ff0c77ac */ /* 0x000e220008000a00 */
[----:B------:R-:W-:-:S04]  /*118d0*/  IADD3 R2, P1, P2, R4, UR4, R6 ;  /* 0x0000000404027c10 */ /* 0x000fc8000fa3e006 */
[----:B------:R-:W-:Y:S02]  /*118e0*/  LOP3.LUT R2, RZ, R2, RZ, 0x33, !PT ;  /* 0x00000002ff027212 */ /* 0x000fe400078e33ff */
[----:B------:R-:W-:Y:S02]  /*118f0*/  IADD3.X R3, PT, PT, R5, UR10, RZ, P1, P2 ;  /* 0x0000000a05037c10 */ /* 0x000fe40008fe44ff */
[----:B0-----:R-:W-:Y:S02]  /*11900*/  IADD3 R4, P1, PT, R2, UR12, RZ ;  /* 0x0000000c02047c10 */ /* 0x001fe4000ff3e0ff */
[----:B------:R-:W-:-:S04]  /*11910*/  LOP3.LUT R2, RZ, R3, RZ, 0x33, !PT ;  /* 0x00000003ff027212 */ /* 0x000fc800078e33ff */
[----:B------:R-:W-:-:S07]  /*11920*/  IADD3.X R3, PT, PT, R2, UR13, RZ, P1, !PT ;  /* 0x0000000d02037c10 */ /* 0x000fce0008ffe4ff */
.L_x_1078:
[----:B------:R-:W-:Y:S05]  /*11930*/  BSYNC.RECONVERGENT B1 ;  /* 0x0000000000017941 */ /* 0x000fea0003800200 */
.L_x_1074:
        /* <DEDUP_REMOVED lines=16> */
.L_x_1084:
[----:B------:R-:W-:Y:S05]  /*11a40*/  BSYNC.RECONVERGENT B2 ;  /* 0x0000000000027941 */ /* 0x000fea0003800200 */
.L_x_1083:
[--C-:B-----5:R-:W-:Y:S02]  /*11a50*/  IADD3 R4, P1, P2, R2, UR7, R5.reuse ;  /* 0x0000000702047c10 */ /* 0x120fe4000fa3e005 */
[----:B------:R-:W-:-:S04]  /*11a60*/  SHF.R.S32.HI R5, RZ, 0x1f, R5 ;  /* 0x0000001fff057819 */ /* 0x000fc80000011405 */
[----:B------:R-:W-:Y:S01]  /*11a70*/  IADD3.X R3, PT, PT, R3, UR5, R5, P1, P2 ;  /* 0x0000000503037c10 */ /* 0x000fe20008fe4405 */
[----:B------:R-:W-:Y:S06]  /*11a80*/  BRA `(.L_x_1085) ;  /* 0x0000000000407947 */ /* 0x000fec0003800000 */
.L_x_1082:
        /* <DEDUP_REMOVED lines=8> */
.L_x_1087:
[----:B------:R-:W-:Y:S05]  /*11b10*/  BSYNC.RECONVERGENT B2 ;  /* 0x0000000000027941 */ /* 0x000fea0003800200 */
.L_x_1086:
[----:B------:R-:W0:Y:S01]  /*11b20*/  LDCU.64 UR12, c[0x0][0x3c0] ;  /* 0x00007800ff0c77ac */ /* 0x000e220008000a00 */
[----:B------:R-:W-:-:S04]  /*11b30*/  IADD3 R2, P1, P2, R4, UR4, R6 ;  /* 0x0000000404027c10 */ /* 0x000fc8000fa3e006 */
[----:B------:R-:W-:Y:S02]  /*11b40*/  LOP3.LUT R2, RZ, R2, RZ, 0x33, !PT ;  /* 0x00000002ff027212 */ /* 0x000fe400078e33ff */
[----:B------:R-:W-:Y:S02]  /*11b50*/  IADD3.X R3, PT, PT, R5, UR10, RZ, P1, P2 ;  /* 0x0000000a05037c10 */ /* 0x000fe40008fe44ff */
[----:B0-----:R-:W-:Y:S02]  /*11b60*/  IADD3 R4, P1, PT, R2, UR12, RZ ;  /* 0x0000000c02047c10 */ /* 0x001fe4000ff3e0ff */
[----:B------:R-:W-:-:S04]  /*11b70*/  LOP3.LUT R2, RZ, R3, RZ, 0x33, !PT ;  /* 0x00000003ff027212 */ /* 0x000fc800078e33ff */
[----:B------:R-:W-:-:S07]  /*11b80*/  IADD3.X R3, PT, PT, R2, UR13, RZ, P1, !PT ;  /* 0x0000000d02037c10 */ /* 0x000fce0008ffe4ff */
.L_x_1085:
[----:B------:R-:W-:Y:S05]  /*11b90*/  BSYNC.RECONVERGENT B1 ;  /* 0x0000000000017941 */ /* 0x000fea0003800200 */
.L_x_1081:
        /* <DEDUP_REMOVED lines=16> */
.L_x_1091:
[----:B------:R-:W-:Y:S05]  /*11ca0*/  BSYNC.RECONVERGENT B2 ;  /* 0x0000000000027941 */ /* 0x000fea0003800200 */
.L_x_1090:
[--C-:B-----5:R-:W-:Y:S02]  /*11cb0*/  IADD3 R4, P1, P2, R2, UR7, R5.reuse ;  /* 0x0000000702047c10 */ /* 0x120fe4000fa3e005 */
[----:B------:R-:W-:-:S04]  /*11cc0*/  SHF.R.S32.HI R5, RZ, 0x1f, R5 ;  /* 0x0000001fff057819 */ /* 0x000fc80000011405 */
[----:B------:R-:W-:Y:S01]  /*11cd0*/  IADD3.X R3, PT, PT, R3, UR5, R5, P1, P2 ;  /* 0x0000000503037c10 */ /* 0x000fe20008fe4405 */
[----:B------:R-:W-:Y:S06]  /*11ce0*/  BRA `(.L_x_1092) ;  /* 0x0000000000407947 */ /* 0x000fec0003800000 */
.L_x_1089:
        /* <DEDUP_REMOVED lines=8> */
.L_x_1094:
[----:B------:R-:W-:Y:S05]  /*11d70*/  BSYNC.RECONVERGENT B2 ;  /* 0x0000000000027941 */ /* 0x000fea0003800200 */
.L_x_1093:
[----:B------:R-:W0:Y:S01]  /*11d80*/  LDCU.64 UR12, c[0x0][0x3c0] ;  /* 0x00007800ff0c77ac */ /* 0x000e220008000a00 */
[----:B------:R-:W-:-:S04]  /*11d90*/  IADD3 R2, P1, P2, R4, UR4, R6 ;  /* 0x0000000404027c10 */ /* 0x000fc8000fa3e006 */
[----:B------:R-:W-:Y:S02]  /*11da0*/  LOP3.LUT R2, RZ, R2, RZ, 0x33, !PT ;  /* 0x00000002ff027212 */ /* 0x000fe400078e33ff */
[----:B------:R-:W-:Y:S02]  /*11db0*/  IADD3.X R3, PT, PT, R5, UR10, RZ, P1, P2 ;  /* 0x0000000a05037c10 */ /* 0x000fe40008fe44ff */
[----:B0-----:R-:W-:Y:S02]  /*11dc0*/  IADD3 R4, P1, PT, R2, UR12, RZ ;  /* 0x0000000c02047c10 */ /* 0x001fe4000ff3e0ff */
[----:B------:R-:W-:-:S04]  /*11dd0*/  LOP3.LUT R2, RZ, R3, RZ, 0x33, !PT ;  /* 0x00000003ff027212 */ /* 0x000fc800078e33ff */
[----:B------:R-:W-:-:S07]  /*11de0*/  IADD3.X R3, PT, PT, R2, UR13, RZ, P1, !PT ;  /* 0x0000000d02037c10 */ /* 0x000fce0008ffe4ff */
.L_x_1092:
[----:B------:R-:W-:Y:S05]  /*11df0*/  BSYNC.RECONVERGENT B1 ;  /* 0x0000000000017941 */ /* 0x000fea0003800200 */
.L_x_1088:
        /* <DEDUP_REMOVED lines=16> */
.L_x_1098:
[----:B------:R-:W-:Y:S05]  /*11f00*/  BSYNC.RECONVERGENT B2 ;  /* 0x0000000000027941 */ /* 0x000fea0003800200 */
.L_x_1097:
[--C-:B-----5:R-:W-:Y:S02]  /*11f10*/  IADD3 R4, P1, P2, R2, UR7, R5.reuse ;  /* 0x0000000702047c10 */ /* 0x120fe4000fa3e005 */
[----:B------:R-:W-:-:S04]  /*11f20*/  SHF.R.S32.HI R5, RZ, 0x1f, R5 ;  /* 0x0000001fff057819 */ /* 0x000fc80000011405 */
[----:B------:R-:W-:Y:S01]  /*11f30*/  IADD3.X R3, PT, PT, R3, UR5, R5, P1, P2 ;  /* 0x0000000503037c10 */ /* 0x000fe20008fe4405 */
[----:B------:R-:W-:Y:S06]  /*11f40*/  BRA `(.L_x_1099) ;  /* 0x0000000000407947 */ /* 0x000fec0003800000 */
.L_x_1096:
        /* <DEDUP_REMOVED lines=8> */
.L_x_1101:
[----:B------:R-:W-:Y:S05]  /*11fd0*/  BSYNC.RECONVERGENT B2 ;  /* 0x0000000000027941 */ /* 0x000fea0003800200 */
.L_x_1100:
[----:B------:R-:W0:Y:S01]  /*11fe0*/  LDCU.64 UR12, c[0x0][0x3c0] ;  /* 0x00007800ff0c77ac */ /* 0x000e220008000a00 */
[----:B------:R-:W-:-:S04]  /*11ff0*/  IADD3 R2, P1, P2, R4, UR4, R6 ;  /* 0x0000000404027c10 */ /* 0x000fc8000fa3e006 */
[----:B------:R-:W-:Y:S02]  /*12000*/  LOP3.LUT R2, RZ, R2, RZ, 0x33, !PT ;  /* 0x00000002ff027212 */ /* 0x000fe400078e33ff */
[----:B------:R-:W-:Y:S02]  /*12010*/  IADD3.X R3, PT, PT, R5, UR10, RZ, P1, P2 ;  /* 0x0000000a05037c10 */ /* 0x000fe40008fe44ff */
[----:B0-----:R-:W-:Y:S02]  /*12020*/  IADD3 R4, P1, PT, R2, UR12, RZ ;  /* 0x0000000c02047c10 */ /* 0x001fe4000ff3e0ff */
[----:B------:R-:W-:-:S04]  /*12030*/  LOP3.LUT R2, RZ, R3, RZ, 0x33, !PT ;  /* 0x00000003ff027212 */ /* 0x000fc800078e33ff */
[----:B------:R-:W-:-:S07]  /*12040*/  IADD3.X R3, PT, PT, R2, UR13, RZ, P1, !PT ;  /* 0x0000000d02037c10 */ /* 0x000fce0008ffe4ff */
.L_x_1099:
[----:B------:R-:W-:Y:S05]  /*12050*/  BSYNC.RECONVERGENT B1 ;  /* 0x0000000000017941 */ /* 0x000fea0003800200 */
.L_x_1095:
        /* <DEDUP_REMOVED lines=16> */
.L_x_1105:
[----:B------:R-:W-:Y:S05]  /*12160*/  BSYNC.RECONVERGENT B2 ;  /* 0x0000000000027941 */ /* 0x000fea0003800200 */
.L_x_1104:
[--C-:B-----5:R-:W-:Y:S02]  /*12170*/  IADD3 R4, P1, P2, R2, UR7, R5.reuse ;  /* 0x0000000702047c10 */ /* 0x120fe4000fa3e005 */
[----:B------:R-:W-:-:S04]  /*12180*/  SHF.R.S32.HI R5, RZ, 0x1f, R5 ;  /* 0x0000001fff057819 */ /* 0x000fc80000011405 */
[----:B------:R-:W-:Y:S01]  /*12190*/  IADD3.X R3, PT, PT, R3, UR5, R5, P1, P2 ;  /* 0x0000000503037c10 */ /* 0x000fe20008fe4405 */
[----:B------:R-:W-:Y:S06]  /*121a0*/  BRA `(.L_x_1106) ;  /* 0x0000000000407947 */ /* 0x000fec0003800000 */
.L_x_1103:
        /* <DEDUP_REMOVED lines=8> */
.L_x_1108:
[----:B------:R-:W-:Y:S05]  /*12230*/  BSYNC.RECONVERGENT B2 ;  /* 0x0000000000027941 */ /* 0x000fea0003800200 */
.L_x_1107:
[----:B------:R-:W0:Y:S01]  /*12240*/  LDCU.64 UR12, c[0x0][0x3c0] ;  /* 0x00007800ff0c77ac */ /* 0x000e220008000a00 */
[----:B------:R-:W-:-:S04]  /*12250*/  IADD3 R2, P1, P2, R4, UR4, R6 ;  /* 0x0000000404027c10 */ /* 0x000fc8000fa3e006 */
[----:B------:R-:W-:Y:S02]  /*12260*/  LOP3.LUT R2, RZ, R2, RZ, 0x33, !PT ;  /* 0x00000002ff027212 */ /* 0x000fe400078e33ff */
[----:B------:R-:W-:Y:S02]  /*12270*/  IADD3.X R3, PT, PT, R5, UR10, RZ, P1, P2 ;  /* 0x0000000a05037c10 */ /* 0x000fe40008fe44ff */
[----:B0-----:R-:W-:Y:S02]  /*12280*/  IADD3 R4, P1, PT, R2, UR12, RZ ;  /* 0x0000000c02047c10 */ /* 0x001fe4000ff3e0ff */
[----:B------:R-:W-:-:S04]  /*12290*/  LOP3.LUT R2, RZ, R3, RZ, 0x33, !PT ;  /* 0x00000003ff027212 */ /* 0x000fc800078e33ff */
[----:B------:R-:W-:-:S07]  /*122a0*/  IADD3.X R3, PT, PT, R2, UR13, RZ, P1, !PT ;  /* 0x0000000d02037c10 */ /* 0x000fce0008ffe4ff */
.L_x_1106:
[----:B------:R-:W-:Y:S05]  /*122b0*/  BSYNC.RECONVERGENT B1 ;  /* 0x0000000000017941 */ /* 0x000fea0003800200 */
.L_x_1102:
        /* <DEDUP_REMOVED lines=16> */
.L_x_1112:
[----:B------:R-:W-:Y:S05]  /*123c0*/  BSYNC.RECONVERGENT B2 ;  /* 0x0000000000027941 */ /* 0x000fea0003800200 */
.L_x_1111:
[--C-:B-----5:R-:W-:Y:S02]  /*123d0*/  IADD3 R4, P1, P2, R2, UR7, R5.reuse ;  /* 0x0000000702047c10 */ /* 0x120fe4000fa3e005 */
[----:B------:R-:W-:-:S04]  /*123e0*/  SHF.R.S32.HI R5, RZ, 0x1f, R5 ;  /* 0x0000001fff057819 */ /* 0x000fc80000011405 */
[----:B------:R-:W-:Y:S01]  /*123f0*/  IADD3.X R3, PT, PT, R3, UR5, R5, P1, P2 ;  /* 0x0000000503037c10 */ /* 0x000fe20008fe4405 */
[----:B------:R-:W-:Y:S06]  /*12400*/  BRA `(.L_x_1113) ;  /* 0x0000000000407947 */ /* 0x000fec0003800000 */
.L_x_1110:
        /* <DEDUP_REMOVED lines=8> */
.L_x_1115:
[----:B------:R-:W-:Y:S05]  /*12490*/  BSYNC.RECONVERGENT B2 ;  /* 0x0000000000027941 */ /* 0x000fea0003800200 */
.L_x_1114:
[----:B------:R-:W0:Y:S01]  /*124a0*/  LDCU.64 UR12, c[0x0][0x3c0] ;  /* 0x00007800ff0c77ac */ /* 0x000e220008000a00 */
[----:B------:R-:W-:-:S04]  /*124b0*/  IADD3 R2, P1, P2, R4, UR4, R6 ;  /* 0x0000000404027c10 */ /* 0x000fc8000fa3e006 */
[----:B------:R-:W-:Y:S02]  /*124c0*/  LOP3.LUT R2, RZ, R2, RZ, 0x33, !PT ;  /* 0x00000002ff027212 */ /* 0x000fe400078e33ff */
[----:B------:R-:W-:Y:S02]  /*124d0*/  IADD3.X R3, PT, PT, R5, UR10, RZ, P1, P2 ;  /* 0x0000000a05037c10 */ /* 0x000fe40008fe44ff */
[----:B0-----:R-:W-:Y:S02]  /*124e0*/  IADD3 R4, P1, PT, R2, UR12, RZ ;  /* 0x0000000c02047c10 */ /* 0x001fe4000ff3e0ff */
[----:B------:R-:W-:-:S04]  /*124f0*/  LOP3.LUT R2, RZ, R3, RZ, 0x33, !PT ;  /* 0x00000003ff027212 */ /* 0x000fc800078e33ff */
[----:B------:R-:W-:-:S07]  /*12500*/  IADD3.X R3, PT, PT, R2, UR13, RZ, P1, !PT ;  /* 0x0000000d02037c10 */ /* 0x000fce0008ffe4ff */
.L_x_1113:
[----:B------:R-:W-:Y:S05]  /*12510*/  BSYNC.RECONVERGENT B1 ;  /* 0x0000000000017941 */ /* 0x000fea0003800200 */
.L_x_1109:
        /* <DEDUP_REMOVED lines=16> */
.L_x_1119:
[----:B------:R-:W-:Y:S05]  /*12620*/  BSYNC.RECONVERGENT B2 ;  /* 0x0000000000027941 */ /* 0x000fea0003800200 */
.L_x_1118:
[--C-:B-----5:R-:W-:Y:S02]  /*12630*/  IADD3 R4, P1, P2, R2, UR7, R5.reuse ;  /* 0x0000000702047c10 */ /* 0x120fe4000fa3e005 */
[----:B------:R-:W-:-:S04]  /*12640*/  SHF.R.S32.HI R5, RZ, 0x1f, R5 ;  /* 0x0000001fff057819 */ /* 0x000fc80000011405 */
[----:B------:R-:W-:Y:S01]  /*12650*/  IADD3.X R3, PT, PT, R3, UR5, R5, P1, P2 ;  /* 0x0000000503037c10 */ /* 0x000fe20008fe4405 */
[----:B------:R-:W-:Y:S06]  /*12660*/  BRA `(.L_x_1120) ;  /* 0x0000000000407947 */ /* 0x000fec0003800000 */
.L_x_1117:
        /* <DEDUP_REMOVED lines=8> */
.L_x_1122:
[----:B------:R-:W-:Y:S05]  /*126f0*/  BSYNC.RECONVERGENT B2 ;  /* 0x0000000000027941 */ /* 0x000fea0003800200 */
.L_x_1121:
[----:B------:R-:W0:Y:S01]  /*12700*/  LDCU.64 UR12, c[0x0][0x3c0] ;  /* 0x00007800ff0c77ac */ /* 0x000e220008000a00 */
[----:B------:R-:W-:-:S04]  /*12710*/  IADD3 R2, P1, P2, R4, UR4, R6 ;  /* 0x0000000404027c10 */ /* 0x000fc8000fa3e006 */
[----:B------:R-:W-:Y:S02]  /*12720*/  LOP3.LUT R2, RZ, R2, RZ, 0x33, !PT ;  /* 0x00000002ff027212 */ /* 0x000fe400078e33ff */
[----:B------:R-:W-:Y:S02]  /*12730*/  IADD3.X R3, PT, PT, R5, UR10, RZ, P1, P2 ;  /* 0x0000000a05037c10 */ /* 0x000fe40008fe44ff */
[----:B0-----:R-:W-:Y:S02]  /*12740*/  IADD3 R4, P1, PT, R2, UR12, RZ ;  /* 0x0000000c02047c10 */ /* 0x001fe4000ff3e0ff */
[----:B------:R-:W-:-:S04]  /*12750*/  LOP3.LUT R2, RZ, R3, RZ, 0x33, !PT ;  /* 0x00000003ff027212 */ /* 0x000fc800078e33ff */
[----:B------:R-:W-:-:S07]  /*12760*/  IADD3.X R3, PT, PT, R2, UR13, RZ, P1, !PT ;  /* 0x0000000d02037c10 */ /* 0x000fce0008ffe4ff */
.L_x_1120:
[----:B------:R-:W-:Y:S05]  /*12770*/  BSYNC.RECONVERGENT B1 ;  /* 0x0000000000017941 */ /* 0x000fea0003800200 */
.L_x_1116:
        /* <DEDUP_REMOVED lines=10> */
[----:B------:R-:W-:Y:S01]  /*12820*/  IMAD.IADD R23, R32, 0x1, -R23 ;  /* 0x0000000120177824 */ /* 0x000fe200078e0a17 */
[----:B------:R-:W-:Y:S01]  /*12830*/  BSSY.RECONVERGENT B2, `(.L_x_1125) ;  /* 0x0000006000027945 */ /* 0x000fe20003800200 */
[----:B0-----:R-:W-:-:S03]  /*12840*/  CS2R R2, SRZ ;  /* 0x0000000000027805 */ /* 0x001fc6000001ff00 */
[----:B------:R-:W-:Y:S01]  /*12850*/  SHF.R.S32.HI R5, RZ, 0x1f, R23 ;  /* 0x0000001fff057819 */ /* 0x000fe20000011417 */
[----:B------:R-:W-:Y:S06]  /*12860*/  @P0 BRA `(.L_x_1126) ;  /* 0x0000000000080947 */ /* 0x000fec0003800000 */
[----:B------:R-:W0:Y:S02]  /*12870*/  LDC.64 R2, c[0x0][0x3d0] ;  /* 0x0000f400ff027b82 */ /* 0x000e240000000a00 */
[----:B0-----:R-:W5:Y:S02]  /*12880*/  LDG.E.64 R2, desc[UR8][R2.64] ;  /* 0x0000000802027981 */ /* 0x001f64000c1e1b00 */
.L_x_1126:
[----:B------:R-:W-:Y:S05]  /*12890*/  BSYNC.RECONVERGENT B2 ;  /* 0x0000000000027941 */ /* 0x000fea0003800200 */
.L_x_1125:
[----:B-----5:R-:W-:-:S04]  /*128a0*/  IADD3 R23, P1, P2, R2, UR7, R23 ;  /* 0x0000000702177c10 */ /* 0x020fc8000fa3e017 */
[----:B------:R-:W-:Y:S01]  /*128b0*/  IADD3.X R4, PT, PT, R3, UR5, R5, P1, P2 ;  /* 0x0000000503047c10 */ /* 0x000fe20008fe4405 */
[----:B------:R-:W-:Y:S08]  /*128c0*/  BRA `(.L_x_1127) ;  /* 0x0000000000407947 */ /* 0x000ff00003800000 */
.L_x_1124:
        /* <DEDUP_REMOVED lines=8> */
.L_x_1129:
[----:B------:R-:W-:Y:S05]  /*12950*/  BSYNC.RECONVERGENT B2 ;  /* 0x0000000000027941 */ /* 0x000fea0003800200 */
.L_x_1128:
[----:B------:R-:W0:Y:S01]  /*12960*/  LDCU.64 UR12, c[0x0][0x3c0] ;  /* 0x00007800ff0c77ac */ /* 0x000e220008000a00 */
[----:B------:R-:W-:-:S04]  /*12970*/  IADD3 R2, P1, P2, R4, UR4, R32 ;  /* 0x0000000404027c10 */ /* 0x000fc8000fa3e020 */
[----:B------:R-:W-:Y:S02]  /*12980*/  LOP3.LUT R2, RZ, R2, RZ, 0x33, !PT ;  /* 0x00000002ff027212 */ /* 0x000fe400078e33ff */
[----:B------:R-:W-:Y:S02]  /*12990*/  IADD3.X R3, PT, PT, R5, UR10, RZ, P1, P2 ;  /* 0x0000000a05037c10 */ /* 0x000fe40008fe44ff */
[----:B0-----:R-:W-:Y:S02]  /*129a0*/  IADD3 R23, P1, PT, R2, UR12, RZ ;  /* 0x0000000c02177c10 */ /* 0x001fe4000ff3e0ff */
[----:B------:R-:W-:-:S04]  /*129b0*/  LOP3.LUT R2, RZ, R3, RZ, 0x33, !PT ;  /* 0x00000003ff027212 */ /* 0x000fc800078e33ff */
[----:B------:R-:W-:-:S07]  /*129c0*/  IADD3.X R4, PT, PT, R2, UR13, RZ, P1, !PT ;  /* 0x0000000d02047c10 */ /* 0x000fce0008ffe4ff */
.L_x_1127:
[----:B------:R-:W-:Y:S05]  /*129d0*/  BSYNC.RECONVERGENT B1 ;  /* 0x0000000000017941 */ /* 0x000fea0003800200 */
.L_x_1123:
[----:B------:R-:W-:-:S13]  /*129e0*/  ISETP.GE.AND P2, PT, R32, R83, PT ;  /* 0x000000532000720c */ /* 0x000fda0003f46270 */
[----:B------:R-:W0:Y:S01]  /*129f0*/  @!P2 LDS R5, [R0+0xab00] ;  /* 0x00ab00000005a984 */ /* 0x000e220000000800 */
[----:B------:R-:W1:Y:S02]  /*12a00*/  @!P2 LDC.64 R2, c[0x0][0x390] ;  /* 0x0000e400ff02ab82 */ /* 0x000e640000000a00 */
[----:B-1----:R-:W-:-:S04]  /*12a10*/  @!P2 LEA R2, P1, R23, R2, 0x2 ;  /* 0x000000021702a211 */ /* 0x002fc800078210ff */
[----:B------:R-:W-:-:S05]  /*12a20*/  @!P2 LEA.HI.X R3, R23, R3, R4, 0x2, P1 ;  /* 0x000000031703a211 */ /* 0x000fca00008f1404 */
[----:B0-----:R1:W-:Y:S04]  /*12a30*/  @!P2 STG.E desc[UR8][R2.64], R5 ;  /* 0x000000050200a986 */ /* 0x0013e8000c101908 */
.L_x_985:
[----:B------:R-:W-:Y:S05]  /*12a40*/  BSYNC.RECONVERGENT B0 ;  /* 0x0000000000007941 */ /* 0x000fea0003800200 */
.L_x_852:
        /* <DEDUP_REMOVED lines=12> */
.L_x_1132:
[----:B------:R-:W-:Y:S05]  /*12b10*/  BSYNC.RECONVERGENT B0 ;  /* 0x0000000000007941 */ /* 0x000fea0003800200 */
.L_x_1131:
[----:B-----5:R-:W-:-:S04]  /*12b20*/  IADD3 R2, P0, PT, R22, R2, RZ ;  /* 0x0000000216027210 */ /* 0x020fc80007f1e0ff */
[----:B------:R-:W-:-:S05]  /*12b30*/  LEA.HI.X.SX32 R3, R22, R3, 0x1, P0 ;  /* 0x0000000316037211 */ /* 0x000fca00000f0eff */
[----:B0-----:R-:W-:Y:S01]  /*12b40*/  STG.E.64 desc[UR8][R4.64], R2 ;  /* 0x0000000204007986 */ /* 0x001fe2000c101b08 */
[----:B------:R-:W-:Y:S05]  /*12b50*/  EXIT ;  /* 0x000000000000794d */ /* 0x000fea0003800000 */
.L_x_1130:
[----:B01----:R-:W0:Y:S01]  /*12b60*/  LDC.64 R4, c[0x0][0x3d8] ;  /* 0x0000f600ff047b82 */ /* 0x003e220000000a00 */
[----:B------:R-:W-:Y:S01]  /*12b70*/  BSSY.RECONVERGENT B0, `(.L_x_1133) ;  /* 0x0000005000007945 */ /* 0x000fe20003800200 */
[----:B------:R-:W-:-:S03]  /*12b80*/  CS2R R2, SRZ ;  /* 0x0000000000027805 */ /* 0x000fc6000001ff00 */
[----:B------:R-:W-:Y:S05]  /*12b90*/  @P0 BRA `(.L_x_1134) ;  /* 0x0000000000080947 */ /* 0x000fea0003800000 */
[----:B------:R-:W1:Y:S02]  /*12ba0*/  LDC.64 R2, c[0x0][0x3d0] ;  /* 0x0000f400ff027b82 */ /* 0x000e640000000a00 */
[----:B-1----:R-:W5:Y:S02]  /*12bb0*/  LDG.E.64 R2, desc[UR8][R2.64] ;  /* 0x0000000802027981 */ /* 0x002f64000c1e1b00 */
.L_x_1134:
[----:B------:R-:W-:Y:S05]  /*12bc0*/  BSYNC.RECONVERGENT B0 ;  /* 0x0000000000007941 */ /* 0x000fea0003800200 */
.L_x_1133:
[----:B-----5:R-:W-:-:S04]  /*12bd0*/  IADD3 R2, P0, PT, R22, R2, RZ ;  /* 0x0000000216027210 */ /* 0x020fc80007f1e0ff */
[----:B------:R-:W-:-:S05]  /*12be0*/  LEA.HI.X.SX32 R3, R22, R3, 0x1, P0 ;  /* 0x0000000316037211 */ /* 0x000fca00000f0eff */
[----:B0-----:R-:W-:Y:S01]  /*12bf0*/  STG.E.64 desc[UR8][R4.64], R2 ;  /* 0x0000000204007986 */ /* 0x001fe2000c101b08 */
[----:B------:R-:W-:Y:S05]  /*12c00*/  EXIT ;  /* 0x000000000000794d */ /* 0x000fea0003800000 */
.L_x_709:
[----:B------:R-:W-:Y:S01]  /*12c10*/  BSSY B0, `(.L_x_1135) ;  /* 0x0000006000007945 */ /* 0x000fe20003800000 */
[----:B------:R-:W-:Y:S01]  /*12c20*/  PLOP3.LUT P0, PT, P0, PT, PT, 0x8, 0x80 ;  /* 0x000000000080781c */ /* 0x000fe2000070e170 */
[----:B------:R-:W-:-:S12]  /*12c30*/  IMAD.MOV.U32 R22, RZ, RZ, -0x1 ;  /* 0xffffffffff167424 */ /* 0x000fd800078e00ff */
[----:B------:R-:W-:Y:S05]  /*12c40*/  WARPSYNC.COLLECTIVE R22, `(.L_x_1136) ;  /* 0x0000000016087348 */ /* 0x000fea0003c00000 */
[----:B------:R-:W-:Y:S01]  /*12c50*/  VOTE.ANY P0, P0 ;  /* 0x0000000000ff7806 */ /* 0x000fe20000000100 */
[----:B------:R-:W-:-:S12]  /*12c60*/  ENDCOLLECTIVE ;  /* 0x000000000000791b */ /* 0x000fd80003800000 */
.L_x_1136:
[----:B------:R-:W-:Y:S05]  /*12c70*/  BSYNC B0 ;  /* 0x0000000000007941 */ /* 0x000fea0003800000 */
.L_x_1135:
[----:B------:R-:W-:Y:S05]  /*12c80*/  BRA `(.L_x_1137) ;  /* 0xffffff2000e47947 */ /* 0x000fea000383ffff */
.L_x_711:
[----:B------:R-:W-:Y:S01]  /*12c90*/  BSSY B0, `(.L_x_1138) ;  /* 0x0000006000007945 */ /* 0x000fe20003800000 */
[----:B------:R-:W-:Y:S01]  /*12ca0*/  PLOP3.LUT P0, PT, P0, PT, PT, 0x8, 0x80 ;  /* 0x000000000080781c */ /* 0x000fe2000070e170 */
[----:B------:R-:W-:-:S12]  /*12cb0*/  IMAD.MOV.U32 R22, RZ, RZ, -0x1 ;  /* 0xffffffffff167424 */ /* 0x000fd800078e00ff */
[----:B------:R-:W-:Y:S05]  /*12cc0*/  WARPSYNC.COLLECTIVE R22, `(.L_x_1139) ;  /* 0x0000000016087348 */ /* 0x000fea0003c00000 */
[----:B------:R-:W-:Y:S01]  /*12cd0*/  VOTE.ANY P0, P0 ;  /* 0x0000000000ff7806 */ /* 0x000fe20000000100 */
[----:B------:R-:W-:-:S12]  /*12ce0*/  ENDCOLLECTIVE ;  /* 0x000000000000791b */ /* 0x000fd80003800000 */
.L_x_1139:
[----:B------:R-:W-:Y:S05]  /*12cf0*/  BSYNC B0 ;  /* 0x0000000000007941 */ /* 0x000fea0003800000 */
.L_x_1138:
[----:B------:R-:W-:Y:S05]  /*12d00*/  BRA `(.L_x_1140) ;  /* 0xffffff2400387947 */ /* 0x000fea000383ffff */
.L_x_713:
[----:B------:R-:W0:Y:S01]  /*12d10*/  S2R R82, SR_GEMASK ;  /* 0x0000000000527919 */ /* 0x000e220000003c00 */
[----:B------:R-:W-:Y:S01]  /*12d20*/  BSSY B0, `(.L_x_1141) ;  /* 0x0000007000007945 */ /* 0x000fe20003800000 */
[----:B------:R-:W-:Y:S01]  /*12d30*/  ISETP.NE.AND P0, PT, R20, 0x65, PT ;  /* 0x000000651400780c */ /* 0x000fe20003f05270 */
[----:B------:R-:W-:Y:S01]  /*12d40*/  IMAD.MOV.U32 R22, RZ, RZ, -0x1 ;  /* 0xffffffffff167424 */ /* 0x000fe200078e00ff */
[----:B------:R-:W-:-:S13]  /*12d50*/  PLOP3.LUT P2, PT, P2, PT, PT, 0x8, 0x80 ;  /* 0x000000000080781c */ /* 0x000fda000174e170 */
[----:B0-----:R-:W-:Y:S05]  /*12d60*/  WARPSYNC.COLLECTIVE R22, `(.L_x_1142) ;  /* 0x0000000016087348 */ /* 0x001fea0003c00000 */
[----:B------:R-:W-:Y:S01]  /*12d70*/  VOTE.ANY R22, PT, P2 ;  /* 0x0000000000167806 */ /* 0x000fe200010e0100 */
[----:B0-----:R-:W-:Y:S06]  /*12d80*/  ENDCOLLECTIVE ;  /* 0x000000000000791b */ /* 0x001fec0003800000 */
.L_x_1142:
[----:B------:R-:W-:Y:S05]  /*12d90*/  BSYNC B0 ;  /* 0x0000000000007941 */ /* 0x000fea0003800000 */
.L_x_1141:
[----:B------:R-:W-:Y:S01]  /*12da0*/  LOP3.LUT R22, R22, 0x80000000, R82, 0xec, !PT ;  /* 0x8000000016167812 */ /* 0x000fe200078eec52 */
[C---:B------:R-:W-:Y:S02]  /*12db0*/  VIADD R87, R67.reuse, 0x2 ;  /* 0x0000000243577836 */ /* 0x040fe40000000000 */
[C---:B------:R-:W-:Y:S02]  /*12dc0*/  VIADD R85, R67.reuse, 0x4 ;  /* 0x0000000443557836 */ /* 0x040fe40000000000 */
[C---:B------:R-:W-:Y:S02]  /*12dd0*/  VIADD R25, R22.reuse, 0xffffffff ;  /* 0xffffffff16197836 */ /* 0x040fe40000000000 */
[C---:B------:R-:W-:Y:S02]  /*12de0*/  VIADD R83, R67.reuse, 0x8 ;  /* 0x0000000843537836 */ /* 0x040fe40000000000 */
[----:B------:R-:W-:Y:S01]  /*12df0*/  VIADD R88, R67, 0x10 ;  /* 0x0000001043587836 */ /* 0x000fe20000000000 */
[----:B------:R-:W-:Y:S01]  /*12e00*/  LOP3.LUT R86, R22, R25, RZ, 0xc, !PT ;  /* 0x0000001916567212 */ /* 0x000fe200078e0cff */
[----:B------:R-:W-:-:S02]  /*12e10*/  IMAD.MOV.U32 R25, RZ, RZ, 0x1 ;  /* 0x00000001ff197424 */ /* 0x000fc400078e00ff */
[----:B------:R-:W-:-:S03]  /*12e20*/  IMAD.MOV.U32 R22, RZ, RZ, -0x1 ;  /* 0xffffffffff167424 */ /* 0x000fc600078e00ff */
[----:B------:R-:W0:Y:S02]  /*12e30*/  POPC R86, R86 ;  /* 0x0000005600567309 */ /* 0x000e240000000000 */
[----:B0-----:R-:W-:-:S07]  /*12e40*/  IMAD.MOV.U32 R24, RZ, RZ, R86 ;  /* 0x000000ffff187224 */ /* 0x001fce00078e0056 */
[----:B------:R-:W-:Y:S05]  /*12e50*/  WARPSYNC.COLLECTIVE R22, `(.L_x_1143) ;  /* 0x0000000016087348 */ /* 0x000fea0003c00000 */
[----:B------:R0:W1:Y:S02]  /*12e60*/  SHFL.DOWN P2, R26, R21, R25, R24 ;  /* 0x08000019151a7389 */ /* 0x0000640000040018 */
[----:B01----:R-:W-:Y:S05]  /*12e70*/  ENDCOLLECTIVE ;  /* 0x000000000000791b */ /* 0x003fea0003800000 */
.L_x_1143:
        /* <DEDUP_REMOVED lines=8> */
.L_x_1144:
        /* <DEDUP_REMOVED lines=8> */
.L_x_1145:
        /* <DEDUP_REMOVED lines=8> */
.L_x_1146:
        /* <DEDUP_REMOVED lines=8> */
.L_x_1147:
[----:B------:R-:W-:Y:S05]  /*13080*/  WARPSYNC.COLLECTIVE R22, `(.L_x_1148) ;  /* 0x0000000016087348 */ /* 0x000fea0003c00000 */
[----:B------:R-:W-:Y:S01]  /*13090*/  VOTE.ALL P0, P0 ;  /* 0x0000000000ff7806 */ /* 0x000fe20000000000 */
[----:B------:R-:W-:-:S12]  /*130a0*/  ENDCOLLECTIVE ;  /* 0x000000000000791b */ /* 0x000fd80003800000 */
.L_x_1148:
[----:B------:R-:W-:-:S04]  /*130b0*/  ISETP.GT.AND P2, PT, R88, R86, PT ;  /* 0x000000565800720c */ /* 0x000fc80003f44270 */
[----:B------:R-:W-:-:S05]  /*130c0*/  SEL R26, R26, RZ, !P2 ;  /* 0x000000ff1a1a7207 */ /* 0x000fca0005000000 */
[----:B------:R-:W-:Y:S02]  /*130d0*/  IMAD.IADD R86, R27, 0x1, R26 ;  /* 0x000000011b567824 */ /* 0x000fe400078e021a */
[----:B------:R-:W0:Y:S02]  /*130e0*/  LDC.64 R26, c[0x0][0x3a0] ;  /* 0x0000e800ff1a7b82 */ /* 0x000e240000000a00 */
[----:B0-----:R-:W-:-:S05]  /*130f0*/  IADD3 R92, P2, PT, R26, 0x100, RZ ;  /* 0x000001001a5c7810 */ /* 0x001fca0007f5e0ff */
[----:B------:R-:W-:Y:S01]  /*13100*/  IMAD.X R93, RZ, RZ, R27, P2 ;  /* 0x000000ffff5d7224 */ /* 0x000fe200010e061b */
[----:B------:R-:W-:Y:S07]  /*13110*/  BRA `(.L_x_1149) ;  /* 0xffffff2000d07947 */ /* 0x000fee000383ffff */
.L_x_715:
[----:B------:R-:W-:Y:S01]  /*13120*/  BSSY B0, `(.L_x_1150) ;  /* 0x0000006000007945 */ /* 0x000fe20003800000 */
[----:B------:R-:W-:Y:S01]  /*13130*/  PLOP3.LUT P0, PT, P0, PT, PT, 0x8, 0x80 ;  /* 0x000000000080781c */ /* 0x000fe2000070e170 */
[----:B------:R-:W-:-:S12]  /*13140*/  IMAD.MOV.U32 R22, RZ, RZ, -0x1 ;  /* 0xffffffffff167424 */ /* 0x000fd800078e00ff */
[----:B------:R-:W-:Y:S05]  /*13150*/  WARPSYNC.COLLECTIVE R22, `(.L_x_1151) ;  /* 0x0000000016087348 */ /* 0x000fea0003c00000 */
[----:B------:R-:W-:Y:S01]  /*13160*/  VOTE.ANY P0, P0 ;  /* 0x0000000000ff7806 */ /* 0x000fe20000000100 */
[----:B------:R-:W-:-:S12]  /*13170*/  ENDCOLLECTIVE ;  /* 0x000000000000791b */ /* 0x000fd80003800000 */
.L_x_1151:
[----:B------:R-:W-:Y:S05]  /*13180*/  BSYNC B0 ;  /* 0x0000000000007941 */ /* 0x000fea0003800000 */
.L_x_1150:
[----:B------:R-:W-:Y:S05]  /*13190*/  BRA `(.L_x_1152) ;  /* 0xffffff2000d87947 */ /* 0x000fea000383ffff */
.L_x_717:
[----:B------:R-:W-:Y:S01]  /*131a0*/  BSSY B0, `(.L_x_1153) ;  /* 0x0000006000007945 */ /* 0x000fe20003800000 */
[----:B------:R-:W-:Y:S01]  /*131b0*/  PLOP3.LUT P0, PT, P0, PT, PT, 0x8, 0x80 ;  /* 0x000000000080781c */ /* 0x000fe2000070e170 */
[----:B------:R-:W-:-:S12]  /*131c0*/  IMAD.MOV.U32 R22, RZ, RZ, -0x1 ;  /* 0xffffffffff167424 */ /* 0x000fd800078e00ff */
[----:B------:R-:W-:Y:S05]  /*131d0*/  WARPSYNC.COLLECTIVE R22, `(.L_x_1154) ;  /* 0x0000000016087348 */ /* 0x000fea0003c00000 */
[----:B------:R-:W-:Y:S01]  /*131e0*/  VOTE.ANY P0, P0 ;  /* 0x0000000000ff7806 */ /* 0x000fe20000000100 */
[----:B------:R-:W-:-:S12]  /*131f0*/  ENDCOLLECTIVE ;  /* 0x000000000000791b */ /* 0x000fd80003800000 */
.L_x_1154:
[----:B------:R-:W-:Y:S05]  /*13200*/  BSYNC B0 ;  /* 0x0000000000007941 */ /* 0x000fea0003800000 */
.L_x_1153:
[----:B------:R-:W-:Y:S05]  /*13210*/  BRA `(.L_x_1155) ;  /* 0xffffff24002c7947 */ /* 0x000fea000383ffff */
.L_x_719:
[----:B------:R-:W-:Y:S01]  /*13220*/  BSSY B0, `(.L_x_1156) ;  /* 0x0000006000007945 */ /* 0x000fe20003800000 */
[----:B------:R-:W-:Y:S01]  /*13230*/  PLOP3.LUT P2, PT, P0, PT, PT, 0x8, 0x80 ;  /* 0x000000000080781c */ /* 0x000fe2000074e170 */
[----:B------:R-:W-:-:S12]  /*13240*/  IMAD.MOV.U32 R22, RZ, RZ, -0x1 ;  /* 0xffffffffff167424 */ /* 0x000fd800078e00ff */
[----:B------:R-:W-:Y:S05]  /*13250*/  WARPSYNC.COLLECTIVE R22, `(.L_x_1157) ;  /* 0x0000000016087348 */ /* 0x000fea0003c00000 */
[----:B------:R-:W-:Y:S01]  /*13260*/  VOTE.ANY R22, PT, P2 ;  /* 0x0000000000167806 */ /* 0x000fe200010e0100 */
[----:B------:R-:W-:Y:S06]  /*13270*/  ENDCOLLECTIVE ;  /* 0x000000000000791b */ /* 0x000fec0003800000 */
.L_x_1157:
[----:B------:R-:W-:Y:S05]  /*13280*/  BSYNC B0 ;  /* 0x0000000000007941 */ /* 0x000fea0003800000 */
.L_x_1156:
[----:B------:R-:W-:Y:S01]  /*13290*/  LOP3.LUT R22, R22, 0x80000000, R82, 0xec, !PT ;  /* 0x8000000016167812 */ /* 0x000fe200078eec52 */
[----:B------:R-:W-:-:S04]  /*132a0*/  VIADD R81, R81, 0xffffffe0 ;  /* 0xffffffe051517836 */ /* 0x000fc80000000000 */
[----:B------:R-:W-:-:S05]  /*132b0*/  VIADD R25, R22, 0xffffffff ;  /* 0xffffffff16197836 */ /* 0x000fca0000000000 */
[----:B------:R-:W-:Y:S01]  /*132c0*/  LOP3.LUT R25, R22, R25, RZ, 0xc, !PT ;  /* 0x0000001916197212 */ /* 0x000fe200078e0cff */
[----:B------:R-:W-:-:S03]  /*132d0*/  IMAD.MOV.U32 R22, RZ, RZ, -0x1 ;  /* 0xffffffffff167424 */ /* 0x000fc600078e00ff */
[----:B------:R0:W1:Y:S02]  /*132e0*/  POPC R24, R25 ;  /* 0x0000001900187309 */ /* 0x0000640000000000 */
[----:B0-----:R-:W-:Y:S01]  /*132f0*/  IMAD.MOV.U32 R25, RZ, RZ, 0x1 ;  /* 0x00000001ff197424 */ /* 0x001fe200078e00ff */
[----:B-1----:R-:W-:-:S13]  /*13300*/  ISETP.GE.AND P0, PT, R67, R24, PT ;  /* 0x000000184300720c */ /* 0x002fda0003f06270 */
[----:B------:R-:W-:Y:S05]  /*13310*/  WARPSYNC.COLLECTIVE R22, `(.L_x_1158) ;  /* 0x0000000016087348 */ /* 0x000fea0003c00000 */
[----:B------:R0:W1:Y:S02]  /*13320*/  SHFL.DOWN P2, R26, R21, R25, R24 ;  /* 0x08000019151a7389 */ /* 0x0000640000040018 */
[----:B01----:R-:W-:Y:S05]  /*13330*/  ENDCOLLECTIVE ;  /* 0x000000000000791b */ /* 0x003fea0003800000 */
.L_x_1158:
        /* <DEDUP_REMOVED lines=8> */
.L_x_1159:
        /* <DEDUP_REMOVED lines=8> */
.L_x_1160:
[----:B------:R-:W-:Y:S01]  /*13440*/  IMAD.MOV.U32 R25, RZ, RZ, 0x8 ;  /* 0x00000008ff197424 */ /* 0x000fe200078e00ff */
[----:B------:R-:W-:Y:S02]  /*13450*/  SEL R26, R26, RZ, !P0 ;  /* 0x000000ff1a1a7207 */ /* 0x000fe40004000000 */
[----:B------:R-:W-:-:S03]  /*13460*/  ISETP.GT.AND P0, PT, R83, R24, PT ;  /* 0x000000185300720c */ /* 0x000fc60003f04270 */
[----:B------:R-:W-:-:S10]  /*13470*/  IMAD.IADD R21, R89, 0x1, R26 ;  /* 0x0000000159157824 */ /* 0x000fd400078e021a */
[----:B------:R-:W-:Y:S05]  /*13480*/  WARPSYNC.COLLECTIVE R22, `(.L_x_1161) ;  /* 0x0000000016087348 */ /* 0x000fea0003c00000 */
[----:B------:R0:W1:Y:S02]  /*13490*/  SHFL.DOWN P2, R26, R21, R25, R24 ;  /* 0x08000019151a7389 */ /* 0x0000640000040018 */
[----:B01----:R-:W-:Y:S05]  /*134a0*/  ENDCOLLECTIVE ;  /* 0x000000000000791b */ /* 0x003fea0003800000 */
.L_x_1161:
        /* <DEDUP_REMOVED lines=8> */
.L_x_1162:
[----:B------:R-:W-:Y:S02]  /*13530*/  SEL R26, R26, RZ, !P0 ;  /* 0x000000ff1a1a7207 */ /* 0x000fe40004000000 */
[----:B------:R-:W-:Y:S02]  /*13540*/  ISETP.NE.AND P0, PT, R20, 0x65, PT ;  /* 0x000000651400780c */ /* 0x000fe40003f05270 */
[----:B------:R-:W-:-:S11]  /*13550*/  IADD3 R86, PT, PT, R89, R26, R86 ;  /* 0x0000001a59567210 */ /* 0x000fd60007ffe056 */
[----:B------:R-:W-:Y:S05]  /*13560*/  WARPSYNC.COLLECTIVE R22, `(.L_x_1163) ;  /* 0x0000000016087348 */ /* 0x000fea0003c00000 */
[----:B------:R-:W-:Y:S01]  /*13570*/  VOTE.ALL P0, P0 ;  /* 0x0000000000ff7806 */ /* 0x000fe20000000000 */
[----:B------:R-:W-:-:S12]  /*13580*/  ENDCOLLECTIVE ;  /* 0x000000000000791b */ /* 0x000fd80003800000 */
.L_x_1163:
[----:B------:R-:W-:Y:S05]  /*13590*/  BRA `(.L_x_1164) ;  /* 0xffffff2000cc7947 */ /* 0x000fea000383ffff */
.L_x_987:
[----:B------:R-:W-:Y:S01]  /*135a0*/  BSSY B1, `(.L_x_1165) ;  /* 0x0000006000017945 */ /* 0x000fe20003800000 */
[----:B------:R-:W-:Y:S01]  /*135b0*/  PLOP3.LUT P0, PT, P0, PT, PT, 0x8, 0x80 ;  /* 0x000000000080781c */ /* 0x000fe2000070e170 */
[----:B------:R-:W-:-:S12]  /*135c0*/  IMAD.MOV.U32 R22, RZ, RZ, -0x1 ;  /* 0xffffffffff167424 */ /* 0x000fd800078e00ff */
[----:B------:R-:W-:Y:S05]  /*135d0*/  WARPSYNC.COLLECTIVE R22, `(.L_x_1166) ;  /* 0x0000000016087348 */ /* 0x000fea0003c00000 */
[----:B------:R-:W-:Y:S01]  /*135e0*/  VOTE.ANY P0, P0 ;  /* 0x0000000000ff7806 */ /* 0x000fe20000000100 */
[----:B------:R-:W-:-:S12]  /*135f0*/  ENDCOLLECTIVE ;  /* 0x000000000000791b */ /* 0x000fd80003800000 */
.L_x_1166:
[----:B------:R-:W-:Y:S05]  /*13600*/  BSYNC B1 ;  /* 0x0000000000017941 */ /* 0x000fea0003800000 */
.L_x_1165:
[----:B------:R-:W-:Y:S05]  /*13610*/  BRA `(.L_x_1167) ;  /* 0xffffffb000dc7947 */ /* 0x000fea000383ffff */
.L_x_989:
[----:B------:R-:W-:Y:S01]  /*13620*/  BSSY B1, `(.L_x_1168) ;  /* 0x0000006000017945 */ /* 0x000fe20003800000 */
[----:B------:R-:W-:Y:S01]  /*13630*/  PLOP3.LUT P0, PT, P0, PT, PT, 0x8, 0x80 ;  /* 0x000000000080781c */ /* 0x000fe2000070e170 */
[----:B------:R-:W-:-:S12]  /*13640*/  IMAD.MOV.U32 R22, RZ, RZ, -0x1 ;  /* 0xffffffffff167424 */ /* 0x000fd800078e00ff */
[----:B------:R-:W-:Y:S05]  /*13650*/  WARPSYNC.COLLECTIVE R22, `(.L_x_1169) ;  /* 0x0000000016087348 */ /* 0x000fea0003c00000 */
[----:B------:R-:W-:Y:S01]  /*13660*/  VOTE.ANY P0, P0 ;  /* 0x0000000000ff7806 */ /* 0x000fe20000000100 */
[----:B------:R-:W-:-:S12]  /*13670*/  ENDCOLLECTIVE ;  /* 0x000000000000791b */ /* 0x000fd80003800000 */
.L_x_1169:
[----:B------:R-:W-:Y:S05]  /*13680*/  BSYNC B1 ;  /* 0x0000000000017941 */ /* 0x000fea0003800000 */
.L_x_1168:
[----:B------:R-:W-:Y:S05]  /*13690*/  BRA `(.L_x_1170) ;  /* 0xffffffb400307947 */ /* 0x000fea000383ffff */
.L_x_991:
        /* <DEDUP_REMOVED lines=8> */
.L_x_1172:
[----:B------:R-:W-:Y:S05]  /*13720*/  BSYNC B1 ;  /* 0x0000000000017941 */ /* 0x000fea0003800000 */
.L_x_1171:
        /* <DEDUP_REMOVED lines=12> */
.L_x_1173:
        /* <DEDUP_REMOVED lines=8> */
.L_x_1174:
        /* <DEDUP_REMOVED lines=9> */
.L_x_1175:
        /* <DEDUP_REMOVED lines=9> */
.L_x_1176:
        /* <DEDUP_REMOVED lines=8> */
.L_x_1177:
[----:B------:R-:W-:Y:S05]  /*13a10*/  WARPSYNC.COLLECTIVE R22, `(.L_x_1178) ;  /* 0x0000000016087348 */ /* 0x000fea0003c00000 */
[----:B------:R-:W-:Y:S01]  /*13a20*/  VOTE.ALL P0, P0 ;  /* 0x0000000000ff7806 */ /* 0x000fe20000000000 */
[----:B------:R-:W-:-:S12]  /*13a30*/  ENDCOLLECTIVE ;  /* 0x000000000000791b */ /* 0x000fd80003800000 */
.L_x_1178:
[----:B------:R-:W0:Y:S01]  /*13a40*/  LDC.64 R20, c[0x0][0x3a0] ;  /* 0x0000e800ff147b82 */ /* 0x000e220000000a00 */
[----:B------:R-:W-:-:S04]  /*13a50*/  ISETP.GT.AND P2, PT, R87, R92, PT ;  /* 0x0000005c5700720c */ /* 0x000fc80003f44270 */
[----:B------:R-:W-:-:S05]  /*13a60*/  SEL R26, R26, RZ, !P2 ;  /* 0x000000ff1a1a7207 */ /* 0x000fca0005000000 */
[----:B------:R-:W-:Y:S01]  /*13a70*/  IMAD.IADD R86, R93, 0x1, R26 ;  /* 0x000000015d567824 */ /* 0x000fe200078e021a */
[----:B0-----:R-:W-:-:S05]  /*13a80*/  IADD3 R88, P2, PT, R20, 0x100, RZ ;  /* 0x0000010014587810 */ /* 0x001fca0007f5e0ff */
[----:B------:R-:W-:Y:S01]  /*13a90*/  IMAD.X R89, RZ, RZ, R21, P2 ;  /* 0x000000ffff597224 */ /* 0x000fe200010e0615 */
[----:B------:R-:W-:Y:S07]  /*13aa0*/  BRA `(.L_x_1179) ;  /* 0xffffffb000c87947 */ /* 0x000fee000383ffff */
.L_x_993:
[----:B------:R-:W-:Y:S01]  /*13ab0*/  BSSY B1, `(.L_x_1180) ;  /* 0x0000006000017945 */ /* 0x000fe20003800000 */
[----:B------:R-:W-:Y:S01]  /*13ac0*/  PLOP3.LUT P0, PT, P0, PT, PT, 0x8, 0x80 ;  /* 0x000000000080781c */ /* 0x000fe2000070e170 */
[----:B------:R-:W-:-:S12]  /*13ad0*/  IMAD.MOV.U32 R22, RZ, RZ, -0x1 ;  /* 0xffffffffff167424 */ /* 0x000fd800078e00ff */
[----:B------:R-:W-:Y:S05]  /*13ae0*/  WARPSYNC.COLLECTIVE R22, `(.L_x_1181) ;  /* 0x0000000016087348 */ /* 0x000fea0003c00000 */
[----:B------:R-:W-:Y:S01]  /*13af0*/  VOTE.ANY P0, P0 ;  /* 0x0000000000ff7806 */ /* 0x000fe20000000100 */
[----:B------:R-:W-:-:S12]  /*13b00*/  ENDCOLLECTIVE ;  /* 0x000000000000791b */ /* 0x000fd80003800000 */
.L_x_1181:
[----:B------:R-:W-:Y:S05]  /*13b10*/  BSYNC B1 ;  /* 0x0000000000017941 */ /* 0x000fea0003800000 */
.L_x_1180:
[----:B------:R-:W-:Y:S05]  /*13b20*/  BRA `(.L_x_1182) ;  /* 0xffffffb000d07947 */ /* 0x000fea000383ffff */
.L_x_995:
[----:B------:R-:W-:Y:S01]  /*13b30*/  BSSY B1, `(.L_x_1183) ;  /* 0x0000006000017945 */ /* 0x000fe20003800000 */
[----:B------:R-:W-:Y:S01]  /*13b40*/  PLOP3.LUT P0, PT, P0, PT, PT, 0x8, 0x80 ;  /* 0x000000000080781c */ /* 0x000fe2000070e170 */
[----:B------:R-:W-:-:S12]  /*13b50*/  IMAD.MOV.U32 R22, RZ, RZ, -0x1 ;  /* 0xffffffffff167424 */ /* 0x000fd800078e00ff */
[----:B------:R-:W-:Y:S05]  /*13b60*/  WARPSYNC.COLLECTIVE R22, `(.L_x_1184) ;  /* 0x0000000016087348 */ /* 0x000fea0003c00000 */
[----:B------:R-:W-:Y:S01]  /*13b70*/  VOTE.ANY P0, P0 ;  /* 0x0000000000ff7806 */ /* 0x000fe20000000100 */
[----:B------:R-:W-:-:S12]  /*13b80*/  ENDCOLLECTIVE ;  /* 0x000000000000791b */ /* 0x000fd80003800000 */
.L_x_1184:
[----:B------:R-:W-:Y:S05]  /*13b90*/  BSYNC B1 ;  /* 0x0000000000017941 */ /* 0x000fea0003800000 */
.L_x_1183:
[----:B------:R-:W-:Y:S05]  /*13ba0*/  BRA `(.L_x_1185) ;  /* 0xffffffb400247947 */ /* 0x000fea000383ffff */
.L_x_997:
[----:B------:R-:W-:Y:S01]  /*13bb0*/  BSSY B1, `(.L_x_1186) ;  /* 0x0000006000017945 */ /* 0x000fe20003800000 */
[----:B------:R-:W-:Y:S01]  /*13bc0*/  PLOP3.LUT P2, PT, P0, PT, PT, 0x8, 0x80 ;  /* 0x000000000080781c */ /* 0x000fe2000074e170 */
[----:B------:R-:W-:-:S12]  /*13bd0*/  IMAD.MOV.U32 R22, RZ, RZ, -0x1 ;  /* 0xffffffffff167424 */ /* 0x000fd800078e00ff */
[----:B------:R-:W-:Y:S05]  /*13be0*/  WARPSYNC.COLLECTIVE R22, `(.L_x_1187) ;  /* 0x0000000016087348 */ /* 0x000fea0003c00000 */
[----:B------:R-:W-:Y:S01]  /*13bf0*/  VOTE.ANY R22, PT, P2 ;  /* 0x0000000000167806 */ /* 0x000fe200010e0100 */
[----:B------:R-:W-:Y:S06]  /*13c00*/  ENDCOLLECTIVE ;  /* 0x000000000000791b */ /* 0x000fec0003800000 */
.L_x_1187:
[----:B------:R-:W-:Y:S05]  /*13c10*/  BSYNC B1 ;  /* 0x0000000000017941 */ /* 0x000fea0003800000 */
.L_x_1186:
        /* <DEDUP_REMOVED lines=11> */
.L_x_1188:
        /* <DEDUP_REMOVED lines=8> */
.L_x_1189:
        /* <DEDUP_REMOVED lines=8> */
.L_x_1190:
[----:B------:R-:W-:Y:S01]  /*13dd0*/  IMAD.MOV.U32 R25, RZ, RZ, 0x8 ;  /* 0x00000008ff197424 */ /* 0x000fe200078e00ff */
[----:B------:R-:W-:Y:S02]  /*13de0*/  SEL R26, R26, RZ, !P0 ;  /* 0x000000ff1a1a7207 */ /* 0x000fe40004000000 */
[----:B------:R-:W-:-:S03]  /*13df0*/  ISETP.GT.AND P0, PT, R31, R24, PT ;  /* 0x000000181f00720c */ /* 0x000fc60003f04270 */
[----:B------:R-:W-:-:S10]  /*13e00*/  IMAD.IADD R21, R93, 0x1, R26 ;  /* 0x000000015d157824 */ /* 0x000fd400078e021a */
[----:B------:R-:W-:Y:S05]  /*13e10*/  WARPSYNC.COLLECTIVE R22, `(.L_x_1191) ;  /* 0x0000000016087348 */ /* 0x000fea0003c00000 */
[----:B------:R0:W1:Y:S02]  /*13e20*/  SHFL.DOWN P2, R26, R21, R25, R24 ;  /* 0x08000019151a7389 */ /* 0x0000640000040018 */
[----:B01----:R-:W-:Y:S05]  /*13e30*/  ENDCOLLECTIVE ;  /* 0x000000000000791b */ /* 0x003fea0003800000 */
.L_x_1191:
        /* <DEDUP_REMOVED lines=8> */
.L_x_1192:
[----:B------:R-:W-:Y:S02]  /*13ec0*/  SEL R26, R26, RZ, !P0 ;  /* 0x000000ff1a1a7207 */ /* 0x000fe40004000000 */
[----:B------:R-:W-:Y:S02]  /*13ed0*/  ISETP.NE.AND P0, PT, R20, 0x65, PT ;  /* 0x000000651400780c */ /* 0x000fe40003f05270 */
[----:B------:R-:W-:-:S11]  /*13ee0*/  IADD3 R86, PT, PT, R93, R26, R86 ;  /* 0x0000001a5d567210 */ /* 0x000fd60007ffe056 */
[----:B------:R-:W-:Y:S05]  /*13ef0*/  WARPSYNC.COLLECTIVE R22, `(.L_x_1193) ;  /* 0x0000000016087348 */ /* 0x000fea0003c00000 */
[----:B------:R-:W-:Y:S01]  /*13f00*/  VOTE.ALL P0, P0 ;  /* 0x0000000000ff7806 */ /* 0x000fe20000000000 */
[----:B------:R-:W-:-:S12]  /*13f10*/  ENDCOLLECTIVE ;  /* 0x000000000000791b */ /* 0x000fd80003800000 */
.L_x_1193:
[----:B------:R-:W-:Y:S05]  /*13f20*/  BRA `(.L_x_1194) ;  /* 0xffffffb000c47947 */ /* 0x000fea000383ffff */
.L_x_1195:
        /* <DEDUP_REMOVED lines=13> */
.L_x_1307:


//--------------------- .text._ZN3cub18CUB_300001_SM_10006detail6select23DeviceSelectSweepKernelINS2_10policy_hubIiNS0_8NullTypeEiLb0ELNS0_10SelectImplE2EE10Policy1000EPiPS5_N6thrust24THRUST_300001_SM_1000_NS6detail15normal_iteratorINSC_10device_ptrIiEEEES9_NS0_13ScanTileStateIiLb1EEE7is_evenS5_iNS2_19streaming_context_tIiLb0EEELS6_2EEEvT0_T1_T2_T3_T4_T5_T6_T7_iT8_NS1_7vsmem_tE --------------------------
	.section	.text._ZN3cub18CUB_300001_SM_10006detail6select23DeviceSelectSweepKernelINS2_10policy_hubIiNS0_8NullTypeEiLb0ELNS0_10SelectImplE2EE10Policy1000EPiPS5_N6thrust24THRUST_300001_SM_1000_NS6detail15normal_iteratorINSC_10device_ptrIiEEEES9_NS0_13ScanTileStateIiLb1EEE7is_evenS5_iNS2_19streaming_context_tIiLb0EEELS6_2EEEvT0_T1_T2_T3_T4_T5_T6_T7_iT8_NS1_7vsmem_tE,"ax",@progbits
	.align	128
        .global         _ZN3cub18CUB_300001_SM_10006detail6select23DeviceSelectSweepKernelINS2_10policy_hubIiNS0_8NullTypeEiLb0ELNS0_10SelectImplE2EE10Policy1000EPiPS5_N6thrust24THRUST_300001_SM_1000_NS6detail15normal_iteratorINSC_10device_ptrIiEEEES9_NS0_13ScanTileStateIiLb1EEE7is_evenS5_iNS2_19streaming_context_tIiLb0EEELS6_2EEEvT0_T1_T2_T3_T4_T5_T6_T7_iT8_NS1_7vsmem_tE
        .type           _ZN3cub18CUB_300001_SM_10006detail6select23DeviceSelectSweepKernelINS2_10policy_hubIiNS0_8NullTypeEiLb0ELNS0_10SelectImplE2EE10Policy1000EPiPS5_N6thrust24THRUST_300001_SM_1000_NS6detail15normal_iteratorINSC_10device_ptrIiEEEES9_NS0_13ScanTileStateIiLb1EEE7is_evenS5_iNS2_19streaming_context_tIiLb0EEELS6_2EEEvT0_T1_T2_T3_T4_T5_T6_T7_iT8_NS1_7vsmem_tE,@function
        .size           _ZN3cub18CUB_300001_SM_10006detail6select23DeviceSelectSweepKernelINS2_10policy_hubIiNS0_8NullTypeEiLb0ELNS0_10SelectImplE2EE10Policy1000EPiPS5_N6thrust24THRUST_300001_SM_1000_NS6detail15normal_iteratorINSC_10device_ptrIiEEEES9_NS0_13ScanTileStateIiLb1EEE7is_evenS5_iNS2_19streaming_context_tIiLb0EEELS6_2EEEvT0_T1_T2_T3_T4_T5_T6_T7_iT8_NS1_7vsmem_tE,(.L_x_1308 - _ZN3cub18CUB_300001_SM_10006detail6select23DeviceSelectSweepKernelINS2_10policy_hubIiNS0_8NullTypeEiLb0ELNS0_10SelectImplE2EE10Policy1000EPiPS5_N6thrust24THRUST_300001_SM_1000_NS6detail15normal_iteratorINSC_10device_ptrIiEEEES9_NS0_13ScanTileStateIiLb1EEE7is_evenS5_iNS2_19streaming_context_tIiLb0EEELS6_2EEEvT0_T1_T2_T3_T4_T5_T6_T7_iT8_NS1_7vsmem_tE)
        .other          _ZN3cub18CUB_300001_SM_10006detail6select23DeviceSelectSweepKernelINS2_10policy_hubIiNS0_8NullTypeEiLb0ELNS0_10SelectImplE2EE10Policy1000EPiPS5_N6thrust24THRUST_300001_SM_1000_NS6detail15normal_iteratorINSC_10device_ptrIiEEEES9_NS0_13ScanTileStateIiLb1EEE7is_evenS5_iNS2_19streaming_context_tIiLb0EEELS6_2EEEvT0_T1_T2_T3_T4_T5_T6_T7_iT8_NS1_7vsmem_tE,@"STO_CUDA_ENTRY STV_DEFAULT"
_ZN3cub18CUB_300001_SM_10006detail6select23DeviceSelectSweepKernelINS2_10policy_hubIiNS0_8NullTypeEiLb0ELNS0_10SelectImplE2EE10Policy1000EPiPS5_N6thrust24THRUST_300001_SM_1000_NS6detail15normal_iteratorINSC_10device_ptrIiEEEES9_NS0_13ScanTileStateIiLb1EEE7is_evenS5_iNS2_19streaming_context_tIiLb0EEELS6_2EEEvT0_T1_T2_T3_T4_T5_T6_T7_iT8_NS1_7vsmem_tE:
.text._ZN3cub18CUB_300001_SM_10006detail6select23DeviceSelectSweepKernelINS2_10policy_hubIiNS0_8NullTypeEiLb0ELNS0_10SelectImplE2EE10Policy1000EPiPS5_N6thrust24THRUST_300001_SM_1000_NS6detail15normal_iteratorINSC_10device_ptrIiEEEES9_NS0_13ScanTileStateIiLb1EEE7is_evenS5_iNS2_19streaming_context_tIiLb0EEELS6_2EEEvT0_T1_T2_T3_T4_T5_T6_T7_iT8_NS1_7vsmem_tE:
        /* <DEDUP_REMOVED lines=14> */
[----:B------:R-:W1:Y:S08]  /*00e0*/  LDC R6, c[0x0][0x374] ;  /* 0x0000dd00ff067b82 */ /* 0x000e700000000800 */
[----:B------:R-:W2:Y:S01]  /*00f0*/  LDC.64 R4, c[0x0][0x380] ;  /* 0x0000e000ff047b82 */ /* 0x000ea20000000a00 */
[----:B-1----:R-:W-:Y:S01]  /*0100*/  IMAD R35, R6, UR6, R35 ;  /* 0x0000000606237c24 */ /* 0x002fe2000f8e0223 */
[----:B0-----:R-:W-:-:S02]  /*0110*/  LOP3.LUT R2, R0, 0x1f, RZ, 0xc0, !PT ;  /* 0x0000001f00027812 */ /* 0x001fc400078ec0ff */
[----:B------:R-:W-:-:S05]  /*0120*/  LOP3.LUT R3, R0, 0x3e0, RZ, 0xc0, !PT ;  /* 0x000003e000037812 */ /* 0x000fca00078ec0ff */
[----:B------:R-:W-:-:S04]  /*0130*/  IMAD R2, R3, 0x13, R2 ;  /* 0x0000001303027824 */ /* 0x000fc800078e0202 */
[----:B------:R-:W-:-:S04]  /*0140*/  IMAD R35, R35, 0x2d20, R2 ;  /* 0x00002d2023237824 */ /* 0x000fc800078e0202 */
[----:B--2---:R-:W-:-:S05]  /*0150*/  IMAD.WIDE.U32 R4, R35, 0x4, R4 ;  /* 0x0000000423047825 */ /* 0x004fca00078e0004 */
        /* <DEDUP_REMOVED lines=20> */
[----:B------:R-:W-:Y:S01]  /*02a0*/  SHF.R.U32.HI R2, RZ, 0x5, R0 ;  /* 0x00000005ff027819 */ /* 0x000fe20000011600 */
[----:B------:R-:W-:Y:S01]  /*02b0*/  UMOV UR4, 0x400 ;  /* 0x0000040000047882 */ /* 0x000fe20000000000 */
[----:B------:R-:W0:Y:S01]  /*02c0*/  S2R R3, SR_LANEID ;  /* 0x0000000000037919 */ /* 0x000e220000000000 */
[C---:B------:R-:W-:Y:S01]  /*02d0*/  ISETP.GE.U32.AND P4, PT, R0.reuse, 0x20, PT ;  /* 0x000000200000780c */ /* 0x040fe20003f86070 */
[----:B------:R-:W-:Y:S01]  /*02e0*/  VIADD R56, R0, 0x260 ;  /* 0x0000026000387836 */ /* 0x000fe20000000000 */
[----:B------:R-:W-:Y:S01]  /*02f0*/  ISETP.NE.AND P3, PT, R2, 0x12, PT ;  /* 0x000000120200780c */ /* 0x000fe20003f65270 */
[----:B------:R-:W-:-:S02]  /*0300*/  VIADD R54, R0, 0x720 ;  /* 0x0000072000367836 */ /* 0x000fc40000000000 */
[C---:B------:R-:W-:Y:S02]  /*0310*/  VIADD R50, R0.reuse, 0xe40 ;  /* 0x00000e4000327836 */ /* 0x040fe40000000000 */
[C---:B------:R-:W-:Y:S02]  /*0320*/  VIADD R62, R0.reuse, 0x1300 ;  /* 0x00001300003e7836 */ /* 0x040fe40000000000 */
[C---:B------:R-:W-:Y:S02]  /*0330*/  VIADD R64, R0.reuse, 0x1560 ;  /* 0x0000156000407836 */ /* 0x040fe40000000000 */
[C---:B------:R-:W-:Y:S02]  /*0340*/  VIADD R66, R0.reuse, 0x1c80 ;  /* 0x00001c8000427836 */ /* 0x040fe40000000000 */
[C---:B------:R-:W-:Y:S02]  /*0350*/  VIADD R68, R0.reuse, 0x1ee0 ;  /* 0x00001ee000447836 */ /* 0x040fe40000000000 */
[----:B------:R-:W-:-:S02]  /*0360*/  VIADD R70, R0, 0x2140 ;  /* 0x0000214000467836 */ /* 0x000fc40000000000 */
[C---:B------:R-:W-:Y:S02]  /*0370*/  VIADD R72, R0.reuse, 0x23a0 ;  /* 0x000023a000487836 */ /* 0x040fe40000000000 */
[C---:B------:R-:W-:Y:S01]  /*0380*/  VIADD R74, R0.reuse, 0x2600 ;  /* 0x00002600004a7836 */ /* 0x040fe20000000000 */
[----:B-1----:R-:W-:Y:S01]  /*0390*/  ULEA UR4, UR5, UR4, 0x18 ;  /* 0x0000000405047291 */ /* 0x002fe2000f8ec0ff */
[C---:B------:R-:W-:Y:S01]  /*03a0*/  VIADD R76, R0.reuse, 0x2860 ;  /* 0x00002860004c7836 */ /* 0x040fe20000000000 */
[----:B------:R-:W1:Y:S01]  /*03b0*/  LDCU UR5, c[0x0][0x3ac] ;  /* 0x00007580ff0577ac */ /* 0x000e620008000800 */
[----:B------:R-:W-:Y:S02]  /*03c0*/  VIADD R78, R0, 0x2ac0 ;  /* 0x00002ac0004e7836 */ /* 0x000fe40000000000 */
[----:B0-----:R-:W-:Y:S01]  /*03d0*/  IMAD R20, R2, 0x260, R3 ;  /* 0x0000026002147824 */ /* 0x001fe200078e0203 */
[C---:B------:R-:W-:Y:S02]  /*03e0*/  ISETP.NE.AND P1, PT, R3.reuse, 0x1f, PT ;  /* 0x0000001f0300780c */ /* 0x040fe40003f25270 */
[----:B------:R-:W-:-:S02]  /*03f0*/  ISETP.NE.AND P2, PT, R3, RZ, PT ;  /* 0x000000ff0300720c */ /* 0x000fc40003f45270 */
[----:B------:R-:W-:Y:S02]  /*0400*/  LEA R29, R20, UR4, 0x2 ;  /* 0x00000004141d7c11 */ /* 0x000fe4000f8e10ff */
[----:B-1----:R-:W-:-:S03]  /*0410*/  IADD3 R57, PT, PT, -R0, UR5, RZ ;  /* 0x0000000500397c10 */ /* 0x002fc6000fffe1ff */
        /* <DEDUP_REMOVED lines=33> */
[----:B0-----:R-:W-:-:S02]  /*0630*/  LOP3.LUT R40, R20, 0x1, RZ, 0xc, !PT ;  /* 0x0000000114287812 */ /* 0x001fc400078e0cff */
[----:B------:R-:W-:Y:S01]  /*0640*/  LOP3.LUT R3, R20, 0x1, RZ, 0xc0, !PT ;  /* 0x0000000114037812 */ /* 0x000fe200078ec0ff */
[----:B------:R-:W0:Y:S01]  /*0650*/  LDS R32, [R4+0x2c] ;  /* 0x00002c0004207984 */ /* 0x000e220000000800 */
[----:B-1----:R-:W-:Y:S02]  /*0660*/  LOP3.LUT R5, R21, 0x1, RZ, 0xc, !PT ;  /* 0x0000000115057812 */ /* 0x002fe400078e0cff */
[----:B------:R-:W-:Y:S01]  /*0670*/  ISETP.NE.AND P5, PT, R3, RZ, PT ;  /* 0x000000ff0300720c */ /* 0x000fe20003fa5270 */
[----:B------:R-:W1:Y:S01]  /*0680*/  LDS R31, [R4+0x30] ;  /* 0x00003000041f7984 */ /* 0x000e620000000800 */
[----:B--2---:R-:W-:-:S03]  /*0690*/  LOP3.LUT R35, R23, 0x1, RZ, 0xc, !PT ;  /* 0x0000000117237812 */ /* 0x004fc600078e0cff */
[----:B------:R-:W2:Y:S01]  /*06a0*/  LDS R30, [R4+0x34] ;  /* 0x00003400041e7984 */ /* 0x000ea20000000800 */
[----:B---3--:R-:W-:Y:S02]  /*06b0*/  LOP3.LUT R36, R17, 0x1, RZ, 0xc, !PT ;  /* 0x0000000111247812 */ /* 0x008fe400078e0cff */
[----:B------:R-:W-:Y:S01]  /*06c0*/  IADD3 R5, PT, PT, R35, R5, R40 ;  /* 0x0000000523057210 */ /* 0x000fe20007ffe028 */
[----:B------:R-:W3:Y:S01]  /*06d0*/  LDS R29, [R4+0x38] ;  /* 0x00003800041d7984 */ /* 0x000ee20000000800 */
[----:B----4-:R-:W-:-:S03]  /*06e0*/  LOP3.LUT R7, R24, 0x1, RZ, 0xc, !PT ;  /* 0x0000000118077812 */ /* 0x010fc600078e0cff */
[----:B------:R-:W4:Y:S01]  /*06f0*/  LDS R28, [R4+0x3c] ;  /* 0x00003c00041c7984 */ /* 0x000f220000000800 */
[----:B------:R-:W-:Y:S02]  /*0700*/  IADD3 R7, PT, PT, R7, R36, R5 ;  /* 0x0000002407077210 */ /* 0x000fe40007ffe005 */
[----:B-----5:R-:W-:Y:S01]  /*0710*/  LOP3.LUT R5, R19, 0x1, RZ, 0xc, !PT ;  /* 0x0000000113057812 */ /* 0x020fe200078e0cff */
[----:B------:R-:W5:Y:S01]  /*0720*/  LDS R27, [R4+0x40] ;  /* 0x00004000041b7984 */ /* 0x000f620000000800 */
[----:B------:R-:W-:-:S03]  /*0730*/  LOP3.LUT R6, R22, 0x1, RZ, 0xc, !PT ;  /* 0x0000000116067812 */ /* 0x000fc600078e0cff */
[----:B------:R-:W5:Y:S01]  /*0740*/  LDS R26, [R4+0x44] ;  /* 0x00004400041a7984 */ /* 0x000f620000000800 */
[----:B------:R-:W-:Y:S02]  /*0750*/  IADD3 R5, PT, PT, R6, R5, R7 ;  /* 0x0000000506057210 */ /* 0x000fe40007ffe007 */
[----:B------:R-:W-:Y:S01]  /*0760*/  LOP3.LUT R38, R16, 0x1, RZ, 0xc, !PT ;  /* 0x0000000110267812 */ /* 0x000fe200078e0cff */
[----:B------:R1:W5:Y:S01]  /*0770*/  LDS R25, [R4+0x48] ;  /* 0x0000480004197984 */ /* 0x0003620000000800 */
[----:B------:R-:W-:Y:S02]  /*0780*/  LOP3.LUT R37, R18, 0x1, RZ, 0xc, !PT ;  /* 0x0000000112257812 */ /* 0x000fe400078e0cff */
[----:B------:R-:W-:Y:S02]  /*0790*/  LOP3.LUT R3, R16, 0x1, RZ, 0xc0, !PT ;  /* 0x0000000110037812 */ /* 0x000fe400078ec0ff */
[----:B------:R-:W-:Y:S02]  /*07a0*/  LOP3.LUT R39, R34, 0x1, RZ, 0xc, !PT ;  /* 0x0000000122277812 */ /* 0x000fe400078e0cff */
[----:B------:R-:W-:-:S02]  /*07b0*/  IADD3 R42, PT, PT, R37, R38, R5 ;  /* 0x00000026252a7210 */ /* 0x000fc40007ffe005 */
[----:B------:R-:W-:-:S03]  /*07c0*/  LOP3.LUT R6, R33, 0x1, RZ, 0xc, !PT ;  /* 0x0000000121067812 */ /* 0x000fc600078e0cff */
[----:B------:R-:W-:Y:S01]  /*07d0*/  IMAD.IADD R41, R39, 0x1, R42 ;  /* 0x0000000127297824 */ /* 0x000fe200078e022a */
[----:B0-----:R-:W-:Y:S02]  /*07e0*/  LOP3.LUT R5, R32, 0x1, RZ, 0xc, !PT ;  /* 0x0000000120057812 */ /* 0x001fe400078e0cff */
[----:B-1----:R-:W-:Y:S02]  /*07f0*/  LOP3.LUT R4, R31, 0x1, RZ, 0xc, !PT ;  /* 0x000000011f047812 */ /* 0x002fe400078e0cff */
[----:B------:R-:W-:Y:S02]  /*0800*/  IADD3 R6, PT, PT, R5, R6, R41 ;  /* 0x0000000605067210 */ /* 0x000fe40007ffe029 */
[----:B--2---:R-:W-:-:S04]  /*0810*/  LOP3.LUT R5, R30, 0x1, RZ, 0xc, !PT ;  /* 0x000000011e057812 */ /* 0x004fc800078e0cff */
[----:B------:R-:W-:Y:S02]  /*0820*/  IADD3 R6, PT, PT, R5, R4, R6 ;  /* 0x0000000405067210 */ /* 0x000fe40007ffe006 */
[----:B---3--:R-:W-:Y:S02]  /*0830*/  LOP3.LUT R4, R29, 0x1, RZ, 0xc, !PT ;  /* 0x000000011d047812 */ /* 0x008fe400078e0cff */
[----:B----4-:R-:W-:-:S04]  /*0840*/  LOP3.LUT R5, R28, 0x1, RZ, 0xc, !PT ;  /* 0x000000011c057812 */ /* 0x010fc800078e0cff */
[----:B------:R-:W-:Y:S02]  /*0850*/  IADD3 R7, PT, PT, R5, R4, R6 ;  /* 0x0000000405077210 */ /* 0x000fe40007ffe006 */
[----:B-----5:R-:W-:Y:S02]  /*0860*/  LOP3.LUT R4, R27, 0x1, RZ, 0xc, !PT ;  /* 0x000000011b047812 */ /* 0x020fe400078e0cff */
[----:B------:R-:W-:Y:S02]  /*0870*/  LOP3.LUT R5, R26, 0x1, RZ, 0xc, !PT ;  /* 0x000000011a057812 */ /* 0x000fe400078e0cff */
[----:B------:R-:W-:Y:S02]  /*0880*/  LOP3.LUT R6, R25, 0x1, RZ, 0xc, !PT ;  /* 0x0000000119067812 */ /* 0x000fe400078e0cff */
[----:B------:R-:W-:-:S05]  /*0890*/  IADD3 R5, PT, PT, R5, R4, R7 ;  /* 0x0000000405057210 */ /* 0x000fca0007ffe007 */
        /* <DEDUP_REMOVED lines=14> */
[----:B------:R0:W-:Y:S01]  /*0980*/  @!P1 STS [R45], R44 ;  /* 0x0000002c2d009388 */ /* 0x0001e20000000800 */
[----:B------:R-:W-:Y:S01]  /*0990*/  BAR.SYNC.DEFER_BLOCKING 0x0 ;  /* 0x0000000000007b1d */ /* 0x000fe20000010000 */
[----:B------:R-:W-:Y:S02]  /*09a0*/  ISETP.NE.AND P1, PT, R2, 0x11, PT ;  /* 0x000000110200780c */ /* 0x000fe40003f25270 */
[----:B0-----:R-:W-:-:S03]  /*09b0*/  LOP3.LUT R44, R26, 0x1, RZ, 0xc, !PT ;  /* 0x000000011a2c7812 */ /* 0x001fc600078e0cff */
        /* <DEDUP_REMOVED lines=31> */
[C---:B------:R-:W-:Y:S02]  /*0bb0*/  ISETP.NE.AND P0, PT, R2.reuse, 0xa, PT ;  /* 0x0000000a0200780c */ /* 0x040fe40003f05270 */
[----:B------:R-:W-:Y:S02]  /*0bc0*/  LOP3.LUT R4, R23, 0x1, RZ, 0xc0, !PT ;  /* 0x0000000117047812 */ /* 0x000fe400078ec0ff */
[----:B------:R-:W-:Y:S02]  /*0bd0*/  SEL R45, R5, R45, !P0 ;  /* 0x0000002d052d7207 */ /* 0x000fe40004000000 */
[----:B------:R-:W-:-:S04]  /*0be0*/  ISETP.NE.AND P0, PT, R2, 0xb, PT ;  /* 0x0000000b0200780c */ /* 0x000fc80003f05270 */
[----:B------:R-:W-:Y:S02]  /*0bf0*/  SEL R45, R6, R45, !P0 ;  /* 0x0000002d062d7207 */ /* 0x000fe40004000000 */
[C---:B------:R-:W-:Y:S01]  /*0c00*/  ISETP.NE.AND P0, PT, R2.reuse, 0xc, PT ;  /* 0x0000000c0200780c */ /* 0x040fe20003f05270 */
[----:B0-----:R-:W-:Y:S01]  /*0c10*/  IMAD.IADD R12, R7, 0x1, R12 ;  /* 0x00000001070c7824 */ /* 0x001fe200078e020c */
[----:B------:R-:W-:Y:S02]  /*0c20*/  LOP3.LUT R6, R25, 0x1, RZ, 0xc0, !PT ;  /* 0x0000000119067812 */ /* 0x000fe400078ec0ff */
[----:B------:R-:W-:Y:S01]  /*0c30*/  SEL R45, R7, R45, !P0 ;  /* 0x0000002d072d7207 */ /* 0x000fe20004000000 */
[----:B------:R-:W-:Y:S01]  /*0c40*/  IMAD.IADD R13, R13, 0x1, R12 ;  /* 0x000000010d0d7824 */ /* 0x000fe200078e020c */
[----:B------:R-:W-:-:S03]  /*0c50*/  ISETP.NE.AND P0, PT, R2, 0xd, PT ;  /* 0x0000000d0200780c */ /* 0x000fc60003f05270 */
[----:B------:R-:W-:Y:S01]  /*0c60*/  IMAD.IADD R14, R14, 0x1, R13 ;  /* 0x000000010e0e7824 */ /* 0x000fe200078e020d */
[----:B------:R-:W-:Y:S02]  /*0c70*/  SEL R45, R12, R45, !P0 ;  /* 0x0000002d0c2d7207 */ /* 0x000fe40004000000 */
[----:B------:R-:W-:Y:S01]  /*0c80*/  ISETP.NE.AND P0, PT, R2, 0xe, PT ;  /* 0x0000000e0200780c */ /* 0x000fe20003f05270 */
[----:B------:R-:W-:-:S03]  /*0c90*/  IMAD.IADD R15, R15, 0x1, R14 ;  /* 0x000000010f0f7824 */ /* 0x000fc600078e020e */
[----:B------:R-:W-:Y:S02]  /*0ca0*/  SEL R45, R13, R45, !P0 ;  /* 0x0000002d0d2d7207 */ /* 0x000fe40004000000 */
[----:B------:R-:W-:Y:S01]  /*0cb0*/  ISETP.NE.AND P0, PT, R2, 0xf, PT ;  /* 0x0000000f0200780c */ /* 0x000fe20003f05270 */
[----:B-1----:R-:W-:Y:S01]  /*0cc0*/  IMAD.IADD R8, R15, 0x1, R8 ;  /* 0x000000010f087824 */ /* 0x002fe200078e0208 */
[----:B------:R-:W-:Y:S02]  /*0cd0*/  LOP3.LUT R13, R21, 0x1, RZ, 0xc, !PT ;  /* 0x00000001150d7812 */ /* 0x000fe400078e0cff */
[----:B------:R-:W-:Y:S01]  /*0ce0*/  SEL R45, R14, R45, !P0 ;  /* 0x0000002d0e2d7207 */ /* 0x000fe20004000000 */
[----:B------:R-:W-:Y:S01]  /*0cf0*/  IMAD.IADD R9, R9, 0x1, R8 ;  /* 0x0000000109097824 */ /* 0x000fe200078e0208 */
[----:B------:R-:W-:Y:S02]  /*0d00*/  ISETP.NE.AND P0, PT, R2, 0x10, PT ;  /* 0x000000100200780c */ /* 0x000fe40003f05270 */
[----:B------:R-:W-:-:S02]  /*0d10*/  LOP3.LUT R2, R17, 0x1, RZ, 0xc0, !PT ;  /* 0x0000000111027812 */ /* 0x000fc400078ec0ff */
[----:B------:R-:W-:Y:S02]  /*0d20*/  SEL R45, R15, R45, !P0 ;  /* 0x0000002d0f2d7207 */ /* 0x000fe40004000000 */
[----:B------:R-:W-:Y:S02]  /*0d30*/  ISETP.NE.U32.AND P0, PT, R4, 0x1, PT ;  /* 0x000000010400780c */ /* 0x000fe40003f05070 */
[----:B------:R-:W-:Y:S02]  /*0d40*/  SEL R45, R8, R45, !P1 ;  /* 0x0000002d082d7207 */ /* 0x000fe40004800000 */
[----:B------:R-:W-:Y:S02]  /*0d50*/  ISETP.NE.AND P1, PT, R2, RZ, PT ;  /* 0x000000ff0200720c */ /* 0x000fe40003f25270 */
[----:B------:R-:W-:Y:S02]  /*0d60*/  SEL R45, R9, R45, !P3 ;  /* 0x0000002d092d7207 */ /* 0x000fe40005800000 */
[----:B------:R-:W-:-:S02]  /*0d70*/  SEL R2, R43, RZ, P2 ;  /* 0x000000ff2b027207 */ /* 0x000fc40001000000 */
[----:B------:R-:W-:Y:S02]  /*0d80*/  SEL R45, R45, RZ, P4 ;  /* 0x000000ff2d2d7207 */ /* 0x000fe40002000000 */
[----:B------:R-:W-:Y:S01]  /*0d90*/  ISETP.NE.U32.AND P2, PT, R3, 0x1, PT ;  /* 0x000000010300780c */ /* 0x000fe20003f45070 */
[----:B------:R-:W-:Y:S01]  /*0da0*/  IMAD.IADD R3, R10, 0x1, R9 ;  /* 0x000000010a037824 */ /* 0x000fe200078e0209 */
[----:B------:R-:W-:Y:S01]  /*0db0*/  LOP3.LUT R4, R18, 0x1, RZ, 0xc0, !PT ;  /* 0x0000000112047812 */ /* 0x000fe200078ec0ff */
[----:B------:R-:W-:Y:S01]  /*0dc0*/  IMAD.IADD R45, R45, 0x1, R2 ;  /* 0x000000012d2d7824 */ /* 0x000fe200078e0202 */
[----:B------:R-:W-:Y:S02]  /*0dd0*/  LOP3.LUT P4, RZ, R21, 0x1, RZ, 0xc0, !PT ;  /* 0x0000000115ff7812 */ /* 0x000fe4000788c0ff */
[----:B------:R-:W-:Y:S01]  /*0de0*/  IADD3 R9, PT, PT, -R3, 0x2d20, RZ ;  /* 0x00002d2003097810 */ /* 0x000fe20007ffe1ff */
[--C-:B------:R-:W-:Y:S01]  /*0df0*/  IMAD.IADD R7, R40, 0x1, R45.reuse ;  /* 0x0000000128077824 */ /* 0x100fe200078e022d */
[----:B------:R-:W-:Y:S01]  /*0e00*/  ISETP.NE.U32.AND P3, PT, R4, 0x1, PT ;  /* 0x000000010400780c */ /* 0x000fe20003f65070 */
[C---:B------:R-:W-:Y:S01]  /*0e10*/  IMAD R8, R0.reuse, 0x13, -R45 ;  /* 0x0000001300087824 */ /* 0x040fe200078e0a2d */
[----:B------:R-:W-:Y:S01]  /*0e20*/  ISETP.GE.AND P6, PT, R0, R9, PT ;  /* 0x000000090000720c */ /* 0x000fe20003fc6270 */
[C---:B------:R-:W-:Y:S01]  /*0e30*/  IMAD.IADD R5, R45.reuse, 0x1, R9 ;  /* 0x000000012d057824 */ /* 0x040fe200078e0209 */
[----:B------:R-:W-:Y:S01]  /*0e40*/  LOP3.LUT R4, R34, 0x1, RZ, 0xc0, !PT ;  /* 0x0000000122047812 */ /* 0x000fe200078ec0ff */
[----:B------:R-:W-:Y:S01]  /*0e50*/  IMAD R7, R0, 0x13, -R7 ;  /* 0x0000001300077824 */ /* 0x000fe200078e0a07 */
[----:B------:R-:W-:Y:S01]  /*0e60*/  LOP3.LUT R10, R22, 0x1, RZ, 0xc, !PT ;  /* 0x00000001160a7812 */ /* 0x000fe200078e0cff */
[----:B------:R-:W-:Y:S01]  /*0e70*/  IMAD.IADD R2, R40, 0x1, R5 ;  /* 0x0000000128027824 */ /* 0x000fe200078e0205 */
[----:B------:R-:W-:Y:S01]  /*0e80*/  IADD3 R40, PT, PT, R45, R13, R40 ;  /* 0x0000000d2d287210 */ /* 0x000fe20007ffe028 */
[----:B------:R-:W-:Y:S01]  /*0e90*/  VIADD R7, R7, 0x1 ;  /* 0x0000000107077836 */ /* 0x000fe20000000000 */
[----:B------:R-:W-:Y:S01]  /*0ea0*/  SEL R8, R5, R8, !P5 ;  /* 0x0000000805087207 */ /* 0x000fe20006800000 */
[----:B------:R-:W-:Y:S01]  /*0eb0*/  IMAD.IADD R13, R2, 0x1, R13 ;  /* 0x00000001020d7824 */ /* 0x000fe200078e020d */
[----:B------:R-:W-:Y:S01]  /*0ec0*/  ISETP.NE.AND P5, PT, R4, RZ, PT ;  /* 0x000000ff0400720c */ /* 0x000fe20003fa5270 */
[--C-:B------:R-:W-:Y:S01]  /*0ed0*/  IMAD.IADD R5, R35, 0x1, R40.reuse ;  /* 0x0000000123057824 */ /* 0x100fe200078e0228 */
[----:B------:R-:W-:Y:S01]  /*0ee0*/  SEL R11, R2, R7, !P4 ;  /* 0x00000007020b7207 */ /* 0x000fe20006000000 */
[----:B------:R-:W-:Y:S01]  /*0ef0*/  IMAD R2, R0, 0x13, -R40 ;  /* 0x0000001300027824 */ /* 0x000fe200078e0a28 */
[----:B------:R-:W-:Y:S01]  /*0f00*/  LOP3.LUT R4, RZ, R0, RZ, 0x33, !PT ;  /* 0x00000000ff047212 */ /* 0x000fe200078e33ff */
[----:B------:R-:W-:Y:S01]  /*0f10*/  IMAD.IADD R15, R36, 0x1, R5 ;  /* 0x00000001240f7824 */ /* 0x000fe200078e0205 */
[----:B------:R-:W-:Y:S01]  /*0f20*/  ISETP.NE.U32.AND P4, PT, R6, 0x1, PT ;  /* 0x000000010600780c */ /* 0x000fe20003f85070 */
[----:B------:R-:W-:Y:S01]  /*0f30*/  VIADD R2, R2, 0x2 ;  /* 0x0000000202027836 */ /* 0x000fe20000000000 */
[----:B------:R-:W-:Y:S01]  /*0f40*/  LOP3.LUT R6, R19, 0x1, RZ, 0xc, !PT ;  /* 0x0000000113067812 */ /* 0x000fe200078e0cff */
[----:B------:R-:W-:-:S02]  /*0f50*/  IMAD.IADD R7, R0, 0x1, -R9 ;  /* 0x0000000100077824 */ /* 0x000fc400078e0a09 */
[----:B------:R-:W-:Y:S01]  /*0f60*/  @!P6 VIADD R7, R4, UR5 ;  /* 0x000000050407ec36 */ /* 0x000fe20008000000 */
[----:B------:R-:W-:Y:S01]  /*0f70*/  SEL R12, R2, R13, !P0 ;  /* 0x0000000d020c7207 */ /* 0x000fe20004000000 */
[----:B------:R-:W-:Y:S01]  /*0f80*/  IMAD.IADD R13, R35, 0x1, R13 ;  /* 0x00000001230d7824 */ /* 0x000fe200078e020d */
[----:B------:R-:W-:Y:S01]  /*0f90*/  LOP3.LUT R4, R24, 0x1, RZ, 0xc, !PT ;  /* 0x0000000118047812 */ /* 0x000fe200078e0cff */
[----:B------:R-:W-:Y:S01]  /*0fa0*/  IMAD R2, R0, 0x13, -R15 ;  /* 0x0000001300027824 */ /* 0x000fe200078e0a0f */
[----:B------:R-:W-:Y:S01]  /*0fb0*/  LOP3.LUT P0, RZ, R24, 0x1, RZ, 0xc0, !PT ;  /* 0x0000000118ff7812 */ /* 0x000fe2000780c0ff */
[----:B------:R-:W-:Y:S01]  /*0fc0*/  IMAD.IADD R47, R42, 0x1, R45 ;  /* 0x000000012a2f7824 */ /* 0x000fe200078e022d */
[----:B------:R-:W-:Y:S01]  /*0fd0*/  ISETP.GE.AND P6, PT, R50, R9, PT ;  /* 0x000000093200720c */ /* 0x000fe20003fc6270 */
[----:B------:R-:W-:Y:S01]  /*0fe0*/  IMAD R5, R0, 0x13, -R5 ;  /* 0x0000001300057824 */ /* 0x000fe200078e0a05 */
[----:B------:R-:W-:Y:S01]  /*0ff0*/  LEA R12, R12, UR4, 0x2 ;  /* 0x000000040c0c7c11 */ /* 0x000fe2000f8e10ff */
[----:B------:R-:W-:-:S02]  /*1000*/  IMAD.IADD R45, R41, 0x1, R45 ;  /* 0x00000001292d7824 */ /* 0x000fc400078e022d */
[----:B------:R-:W-:Y:S02]  /*1010*/  IMAD.IADD R41, R15, 0x1, R4 ;  /* 0x000000010f297824 */ /* 0x000fe400078e0204 */
[----:B------:R-:W-:Y:S02]  /*1020*/  IMAD.IADD R35, R36, 0x1, R13 ;  /* 0x0000000124237824 */ /* 0x000fe400078e020d */
[----:B------:R-:W-:Y:S02]  /*1030*/  VIADD R2, R2, 0x4 ;  /* 0x0000000402027836 */ /* 0x000fe40000000000 */
[----:B------:R-:W-:Y:S02]  /*1040*/  VIADD R5, R5, 0x3 ;  /* 0x0000000305057836 */ /* 0x000fe40000000000 */
[----:B------:R-:W-:Y:S01]  /*1050*/  IMAD.IADD R43, R41, 0x1, R6 ;  /* 0x00000001292b7824 */ /* 0x000fe200078e0206 */
[C---:B------:R-:W-:Y:S01]  /*1060*/  SEL R14, R35.reuse, R2, !P0 ;  /* 0x00000002230e7207 */ /* 0x040fe20004000000 */
[----:B------:R-:W-:Y:S01]  /*1070*/  IMAD.IADD R35, R35, 0x1, R4 ;  /* 0x0000000123237824 */ /* 0x000fe200078e0204 */
[----:B------:R-:W-:Y:S01]  /*1080*/  SEL R15, R13, R5, !P1 ;  /* 0x000000050d0f7207 */ /* 0x000fe20004800000 */
[----:B------:R-:W-:Y:S01]  /*1090*/  IMAD.IADD R13, R43, 0x1, R10 ;  /* 0x000000012b0d7824 */ /* 0x000fe200078e020a */
[----:B------:R-:W-:Y:S01]  /*10a0*/  LOP3.LUT P1, RZ, R22, 0x1, RZ, 0xc0, !PT ;  /* 0x0000000116ff7812 */ /* 0x000fe2000782c0ff */
[C---:B------:R-:W-:Y:S01]  /*10b0*/  IMAD R43, R0.reuse, 0x13, -R43 ;  /* 0x00000013002b7824 */ /* 0x040fe200078e0a2b */
[----:B------:R-:W-:Y:S01]  /*10c0*/  LOP3.LUT P0, RZ, R19, 0x1, RZ, 0xc0, !PT ;  /* 0x0000000113ff7812 */ /* 0x000fe2000780c0ff */
[----:B------:R-:W-:Y:S01]  /*10d0*/  IMAD.IADD R5, R35, 0x1, R6 ;  /* 0x0000000123057824 */ /* 0x000fe200078e0206 */
[----:B------:R-:W-:Y:S01]  /*10e0*/  LOP3.LUT R6, R33, 0x1, RZ, 0xc, !PT ;  /* 0x0000000121067812 */ /* 0x000fe200078e0cff */
[----:B------:R-:W-:-:S02]  /*10f0*/  IMAD R2, R0, 0x13, -R13 ;  /* 0x0000001300027824 */ /* 0x000fc400078e0a0d */
[----:B------:R-:W-:Y:S02]  /*1100*/  VIADD R40, R43, 0x6 ;  /* 0x000000062b287836 */ /* 0x000fe40000000000 */
[C---:B------:R-:W-:Y:S01]  /*1110*/  IMAD.IADD R43, R5.reuse, 0x1, R10 ;  /* 0x00000001052b7824 */ /* 0x040fe200078e020a */
[----:B------:R-:W-:Y:S01]  /*1120*/  LOP3.LUT R10, R32, 0x1, RZ, 0xc, !PT ;  /* 0x00000001200a7812 */ /* 0x000fe200078e0cff */
[----:B------:R-:W-:Y:S01]  /*1130*/  IMAD.IADD R13, R38, 0x1, R13 ;  /* 0x00000001260d7824 */ /* 0x000fe200078e020d */
[----:B------:R-:W-:Y:S01]  /*1140*/  SEL R40, R5, R40, !P1 ;  /* 0x0000002805287207 */ /* 0x000fe20004800000 */
[----:B------:R-:W-:Y:S01]  /*1150*/  IMAD R41, R0, 0x13, -R41 ;  /* 0x0000001300297824 */ /* 0x000fe200078e0a29 */
[----:B------:R-:W-:Y:S01]  /*1160*/  LOP3.LUT P1, RZ, R31, 0x1, RZ, 0xc0, !PT ;  /* 0x000000011fff7812 */ /* 0x000fe2000782c0ff */
[----:B------:R-:W-:Y:S02]  /*1170*/  VIADD R2, R2, 0x7 ;  /* 0x0000000702027836 */ /* 0x000fe40000000000 */
[----:B------:R-:W-:-:S02]  /*1180*/  IMAD.IADD R38, R38, 0x1, R43 ;  /* 0x0000000126267824 */ /* 0x000fc400078e022b */
[----:B------:R-:W-:Y:S02]  /*1190*/  IMAD R13, R0, 0x13, -R13 ;  /* 0x00000013000d7824 */ /* 0x000fe400078e0a0d */
[----:B------:R-:W-:Y:S01]  /*11a0*/  VIADD R36, R41, 0x5 ;  /* 0x0000000529247836 */ /* 0x000fe20000000000 */
[----:B------:R-:W-:Y:S01]  /*11b0*/  SEL R41, R2, R43, !P2 ;  /* 0x0000002b02297207 */ /* 0x000fe20005000000 */
[----:B------:R-:W-:Y:S01]  /*11c0*/  IMAD.IADD R2, R37, 0x1, R38 ;  /* 0x0000000125027824 */ /* 0x000fe200078e0226 */
[----:B------:R-:W-:Y:S01]  /*11d0*/  LOP3.LUT R37, R28, 0x1, RZ, 0xc, !PT ;  /* 0x000000011c257812 */ /* 0x000fe200078e0cff */
[----:B------:R-:W-:Y:S01]  /*11e0*/  VIADD R13, R13, 0x8 ;  /* 0x000000080d0d7836 */ /* 0x000fe20000000000 */
[----:B------:R-:W-:Y:S01]  /*11f0*/  SEL R36, R35, R36, !P0 ;  /* 0x0000002423247207 */ /* 0x000fe20004000000 */
[C---:B------:R-:W-:Y:S01]  /*1200*/  IMAD R47, R0.reuse, 0x13, -R47 ;  /* 0x00000013002f7824 */ /* 0x040fe200078e0a2f */
[----:B------:R-:W-:Y:S01]  /*1210*/  LOP3.LUT P0, RZ, R33, 0x1, RZ, 0xc0, !PT ;  /* 0x0000000121ff7812 */ /* 0x000fe2000780c0ff */
[----:B------:R-:W-:Y:S01]  /*1220*/  IMAD R4, R0, 0x13, -R45 ;  /* 0x0000001300047824 */ /* 0x000fe200078e0a2d */
[----:B------:R-:W-:Y:S01]  /*1230*/  LOP3.LUT P2, RZ, R27, 0x1, RZ, 0xc0, !PT ;  /* 0x000000011bff7812 */ /* 0x000fe2000784c0ff */
[----:B------:R-:W-:Y:S01]  /*1240*/  IMAD.IADD R45, R45, 0x1, R6 ;  /* 0x000000012d2d7824 */ /* 0x000fe200078e0206 */
[----:B------:R-:W-:Y:S01]  /*1250*/  LEA R36, R36, UR4, 0x2 ;  /* 0x0000000424247c11 */ /* 0x000fe2000f8e10ff */
[----:B------:R-:W-:Y:S01]  /*1260*/  IMAD.IADD R5, R39, 0x1, R2 ;  /* 0x0000000127057824 */ /* 0x000fe200078e0202 */
[----:B------:R-:W-:Y:S01]  /*1270*/  SEL R39, R13, R38, !P3 ;  /* 0x000000260d277207 */ /* 0x000fe20005800000 */
[----:B------:R-:W-:Y:S01]  /*1280*/  VIADD R43, R47, 0x9 ;  /* 0x000000092f2b7836 */ /* 0x000fe20000000000 */
[----:B------:R-:W-:Y:S01]  /*1290*/  LOP3.LUT R38, R27, 0x1, RZ, 0xc, !PT ;  /* 0x000000011b267812 */ /* 0x000fe200078e0cff */
[----:B------:R-:W-:Y:S01]  /*12a0*/  VIADD R4, R4, 0xa ;  /* 0x0000000a04047836 */ /* 0x000fe20000000000 */
[----:B------:R-:W-:Y:S01]  /*12b0*/  LOP3.LUT P3, RZ, R26, 0x1, RZ, 0xc0, !PT ;  /* 0x000000011aff7812 */ /* 0x000fe2000786c0ff */
[----:B------:R-:W-:Y:S01]  /*12c0*/  IMAD.IADD R13, R45, 0x1, R10 ;  /* 0x000000012d0d7824 */ /* 0x000fe200078e020a */
[----:B------:R-:W-:Y:S01]  /*12d0*/  SEL R43, R2, R43, !P5 ;  /* 0x0000002b022b7207 */ /* 0x000fe20006800000 */
[----:B------:R-:W-:Y:S01]  /*12e0*/  IMAD R45, R0, 0x13, -R45 ;  /* 0x00000013002d7824 */ /* 0x000fe200078e0a2d */
[C---:B------:R-:W-:Y:S01]  /*12f0*/  SEL R42, R5.reuse, R4, !P0 ;  /* 0x00000004052a7207 */ /* 0x040fe20004000000 */
[----:B------:R-:W-:Y:S01]  /*1300*/  IMAD.IADD R6, R5, 0x1, R6 ;  /* 0x0000000105067824 */ /* 0x000fe200078e0206 */
[----:B------:R-:W-:Y:S01]  /*1310*/  LOP3.LUT P0, RZ, R32, 0x1, RZ, 0xc0, !PT ;  /* 0x0000000120ff7812 */ /* 0x000fe2000780c0ff */
[----:B------:R-:W-:Y:S01]  /*1320*/  IMAD R2, R0, 0x13, -R13 ;  /* 0x0000001300027824 */ /* 0x000fe200078e0a0d */
[----:B------:R-:W-:Y:S01]  /*1330*/  LOP3.LUT R4, R31, 0x1, RZ, 0xc, !PT ;  /* 0x000000011f047812 */ /* 0x000fe200078e0cff */
[----:B------:R-:W-:Y:S01]  /*1340*/  VIADD R45, R45, 0xb ;  /* 0x0000000b2d2d7836 */ /* 0x000fe20000000000 */
[----:B------:R-:W-:Y:S01]  /*1350*/  LEA R41, R41, UR4, 0x2 ;  /* 0x0000000429297c11 */ /* 0x000fe2000f8e10ff */
[----:B------:R-:W-:Y:S01]  /*1360*/  VIADD R2, R2, 0xc ;  /* 0x0000000c02027836 */ /* 0x000fe20000000000 */
[----:B------:R-:W-:Y:S01]  /*1370*/  LEA R39, R39, UR4, 0x2 ;  /* 0x0000000427277c11 */ /* 0x000fe2000f8e10ff */
[C---:B------:R-:W-:Y:S01]  /*1380*/  IMAD.IADD R5, R6.reuse, 0x1, R10 ;  /* 0x0000000106057824 */ /* 0x040fe200078e020a */
[----:B------:R-:W-:Y:S01]  /*1390*/  SEL R46, R6, R45, !P0 ;  /* 0x0000002d062e7207 */ /* 0x000fe20004000000 */
[----:B------:R-:W-:Y:S01]  /*13a0*/  IMAD.IADD R13, R13, 0x1, R4 ;  /* 0x000000010d0d7824 */ /* 0x000fe200078e0204 */
[----:B------:R-:W-:Y:S01]  /*13b0*/  LOP3.LUT R6, R30, 0x1, RZ, 0xc, !PT ;  /* 0x000000011e067812 */ /* 0x000fe200078e0cff */
[----:B------:R-:W-:Y:S01]  /*13c0*/  IMAD.IADD R50, R50, 0x1, -R9 ;  /* 0x0000000132327824 */ /* 0x000fe200078e0a09 */
[----:B------:R-:W-:Y:S01]  /*13d0*/  SEL R45, R5, R2, !P1 ;  /* 0x00000002052d7207 */ /* 0x000fe20004800000 */
[C---:B------:R-:W-:Y:S01]  /*13e0*/  IMAD R2, R0.reuse, 0x13, -R13 ;  /* 0x0000001300027824 */ /* 0x040fe200078e0a0d */
[----:B------:R-:W-:Y:S01]  /*13f0*/  ISETP.NE.AND P0, PT, R0, RZ, PT ;  /* 0x000000ff0000720c */ /* 0x000fe20003f05270 */
[----:B------:R-:W-:Y:S01]  /*1400*/  IMAD.IADD R13, R13, 0x1, R6 ;  /* 0x000000010d0d7824 */ /* 0x000fe200078e0206 */
[----:B------:R-:W-:Y:S01]  /*1410*/  LOP3.LUT R10, R29, 0x1, RZ, 0xc, !PT ;  /* 0x000000011d0a7812 */ /* 0x000fe200078e0cff */
[----:B------:R-:W-:Y:S01]  /*1420*/  IMAD.IADD R5, R5, 0x1, R4 ;  /* 0x0000000105057824 */ /* 0x000fe200078e0204 */
[----:B------:R-:W-:Y:S01]  /*1430*/  LOP3.LUT P1, RZ, R30, 0x1, RZ, 0xc0, !PT ;  /* 0x000000011eff7812 */ /* 0x000fe2000782c0ff */
[----:B------:R-:W-:Y:S01]  /*1440*/  VIADD R2, R2, 0xd ;  /* 0x0000000d02027836 */ /* 0x000fe20000000000 */
[----:B------:R-:W-:Y:S01]  /*1450*/  LEA R43, R43, UR4, 0x2 ;  /* 0x000000042b2b7c11 */ /* 0x000fe2000f8e10ff */
[----:B------:R-:W-:Y:S01]  /*1460*/  IMAD.IADD R35, R13, 0x1, R10 ;  /* 0x000000010d237824 */ /* 0x000fe200078e020a */
[----:B------:R-:W-:Y:S01]  /*1470*/  LEA R42, R42, UR4, 0x2 ;  /* 0x000000042a2a7c11 */ /* 0x000fe2000f8e10ff */
[----:B------:R-:W-:Y:S01]  /*1480*/  IMAD R4, R0, 0x13, -R13 ;  /* 0x0000001300047824 */ /* 0x000fe200078e0a0d */
[----:B------:R-:W-:Y:S01]  /*1490*/  SEL R47, R5, R2, !P1 ;  /* 0x00000002052f7207 */ /* 0x000fe20004800000 */
[----:B------:R-:W-:Y:S01]  /*14a0*/  IMAD.IADD R49, R35, 0x1, R37 ;  /* 0x0000000123317824 */ /* 0x000fe200078e0225 */
[----:B------:R-:W-:Y:S01]  /*14b0*/  LOP3.LUT P1, RZ, R29, 0x1, RZ, 0xc0, !PT ;  /* 0x000000011dff7812 */ /* 0x000fe2000782c0ff */
[----:B------:R-:W-:Y:S01]  /*14c0*/  IMAD.IADD R13, R5, 0x1, R6 ;  /* 0x00000001050d7824 */ /* 0x000fe200078e0206 */
[----:B------:R-:W-:Y:S01]  /*14d0*/  LEA R47, R47, UR4, 0x2 ;  /* 0x000000042f2f7c11 */ /* 0x000fe2000f8e10ff */
[----:B------:R-:W-:-:S02]  /*14e0*/  VIADD R48, R4, 0xe ;  /* 0x0000000e04307836 */ /* 0x000fc40000000000 */
[----:B------:R-:W0:Y:S01]  /*14f0*/  @!P0 LDC.64 R4, c[0x0][0x3a0] ;  /* 0x0000e800ff048b82 */ /* 0x000e220000000a00 */
[----:B------:R-:W-:Y:S02]  /*1500*/  IMAD.IADD R51, R49, 0x1, R38 ;  /* 0x0000000131337824 */ /* 0x000fe400078e0226 */
[C---:B------:R-:W-:Y:S01]  /*1510*/  IMAD.IADD R10, R13.reuse, 0x1, R10 ;  /* 0x000000010d0a7824 */ /* 0x040fe200078e020a */
[----:B------:R-:W-:Y:S01]  /*1520*/  SEL R48, R13, R48, !P1 ;  /* 0x000000300d307207 */ /* 0x000fe20004800000 */
[----:B------:R-:W-:Y:S01]  /*1530*/  IMAD R35, R0, 0x13, -R35 ;  /* 0x0000001300237824 */ /* 0x000fe200078e0a23 */
[----:B------:R-:W-:Y:S01]  /*1540*/  LOP3.LUT P1, RZ, R28, 0x1, RZ, 0xc0, !PT ;  /* 0x000000011cff7812 */ /* 0x000fe2000782c0ff */
[----:B------:R-:W-:Y:S01]  /*1550*/  IMAD R49, R0, 0x13, -R49 ;  /* 0x0000001300317824 */ /* 0x000fe200078e0a31 */
[----:B------:R-:W-:Y:S01]  /*1560*/  LEA R48, R48, UR4, 0x2 ;  /* 0x0000000430307c11 */ /* 0x000fe2000f8e10ff */
[----:B------:R-:W-:Y:S02]  /*1570*/  IMAD.IADD R13, R51, 0x1, R44 ;  /* 0x00000001330d7824 */ /* 0x000fe400078e022c */
[----:B------:R-:W-:-:S02]  /*1580*/  IMAD.IADD R6, R10, 0x1, R37 ;  /* 0x000000010a067824 */ /* 0x000fc400078e0225 */
[----:B------:R-:W-:Y:S02]  /*1590*/  VIADD R35, R35, 0xf ;  /* 0x0000000f23237836 */ /* 0x000fe40000000000 */
[----:B------:R-:W-:Y:S02]  /*15a0*/  VIADD R49, R49, 0x10 ;  /* 0x0000001031317836 */ /* 0x000fe40000000000 */
[----:B------:R-:W-:Y:S01]  /*15b0*/  IMAD R51, R0, 0x13, -R51 ;  /* 0x0000001300337824 */ /* 0x000fe200078e0a33 */
[----:B------:R-:W-:Y:S01]  /*15c0*/  SEL R58, R10, R35, !P1 ;  /* 0x000000230a3a7207 */ /* 0x000fe20004800000 */
[----:B------:R-:W-:Y:S01]  /*15d0*/  IMAD R13, R0, 0x13, -R13 ;  /* 0x00000013000d7824 */ /* 0x000fe200078e0a0d */
[C---:B------:R-:W-:Y:S01]  /*15e0*/  SEL R59, R6.reuse, R49, !P2 ;  /* 0x00000031063b7207 */ /* 0x040fe20005000000 */
[----:B------:R-:W-:Y:S01]  /*15f0*/  IMAD.IADD R38, R6, 0x1, R38 ;  /* 0x0000000106267824 */ /* 0x000fe200078e0226 */
[----:B------:R-:W-:Y:S01]  /*1600*/  ISETP.GE.AND P2, PT, R54, R9, PT ;  /* 0x000000093600720c */ /* 0x000fe20003f46270 */
[----:B------:R-:W-:-:S02]  /*1610*/  VIADD R51, R51, 0x11 ;  /* 0x0000001133337836 */ /* 0x000fc40000000000 */
[C---:B------:R-:W-:Y:S02]  /*1620*/  VIADD R6, R0.reuse, 0x4c0 ;  /* 0x000004c000067836 */ /* 0x040fe40000000000 */
[----:B------:R-:W-:Y:S01]  /*1630*/  VIADD R10, R0, 0x980 ;  /* 0x00000980000a7836 */ /* 0x000fe20000000000 */
[----:B------:R-:W-:Y:S01]  /*1640*/  SEL R60, R38, R51, !P3 ;  /* 0x00000033263c7207 */ /* 0x000fe20005800000 */
[----:B------:R-:W-:Y:S01]  /*1650*/  VIADD R52, R13, 0x12 ;  /* 0x000000120d347836 */ /* 0x000fe20000000000 */
[-C--:B------:R-:W-:Y:S01]  /*1660*/  ISETP.GE.AND P3, PT, R6, R9.reuse, PT ;  /* 0x000000090600720c */ /* 0x080fe20003f66270 */
[----:B------:R-:W-:Y:S01]  /*1670*/  @P4 IMAD.IADD R52, R38, 0x1, R44 ;  /* 0x0000000126344824 */ /* 0x000fe200078e022c */
[-C--:B------:R-:W-:Y:S01]  /*1680*/  ISETP.GE.AND P4, PT, R56, R9.reuse, PT ;  /* 0x000000093800720c */ /* 0x080fe20003f86270 */
[----:B------:R-:W-:Y:S01]  /*1690*/  @!P0 IMAD.MOV.U32 R2, RZ, RZ, 0x65 ;  /* 0x00000065ff028424 */ /* 0x000fe200078e00ff */
[-C--:B------:R-:W-:Y:S01]  /*16a0*/  ISETP.GE.AND P1, PT, R10, R9.reuse, PT ;  /* 0x000000090a00720c */ /* 0x080fe20003f26270 */
[----:B------:R-:W-:Y:S01]  /*16b0*/  VIADD R38, R0, 0xbe0 ;  /* 0x00000be000267836 */ /* 0x000fe20000000000 */
[----:B------:R-:W-:Y:S01]  /*16c0*/  LEA R52, R52, UR4, 0x2 ;  /* 0x0000000434347c11 */ /* 0x000fe2000f8e10ff */
[----:B------:R-:W-:Y:S01]  /*16d0*/  VIADD R44, R0, 0x10a0 ;  /* 0x000010a0002c7836 */ /* 0x000fe20000000000 */
[----:B0-----:R0:W-:Y:S01]  /*16e0*/  @!P0 ST.E.64.STRONG.GPU desc[UR8][R4.64+0x100], R2 ;  /* 0x0001000204008985 */ /* 0x0011e2000c10fb08 */
[--C-:B------:R-:W-:Y:S01]  /*16f0*/  IMAD.IADD R56, R56, 0x1, -R9.reuse ;  /* 0x0000000138387824 */ /* 0x100fe200078e0a09 */
[-C--:B------:R-:W-:Y:S01]  /*1700*/  ISETP.GE.AND P0, PT, R38, R9.reuse, PT ;  /* 0x000000092600720c */ /* 0x080fe20003f06270 */
[--C-:B------:R-:W-:Y:S01]  /*1710*/  IMAD.IADD R55, R6, 0x1, -R9.reuse ;  /* 0x0000000106377824 */ /* 0x100fe200078e0a09 */
[----:B------:R-:W-:Y:S01]  /*1720*/  ISETP.GE.AND P5, PT, R44, R9, PT ;  /* 0x000000092c00720c */ /* 0x000fe20003fa6270 */
[----:B------:R-:W-:-:S02]  /*1730*/  IMAD.IADD R54, R54, 0x1, -R9 ;  /* 0x0000000136367824 */ /* 0x000fc400078e0a09 */
[--C-:B------:R-:W-:Y:S02]  /*1740*/  IMAD.IADD R53, R10, 0x1, -R9.reuse ;  /* 0x000000010a357824 */ /* 0x100fe400078e0a09 */
[C---:B------:R-:W-:Y:S01]  /*1750*/  @!P4 VIADD R56, R57.reuse, 0xfffffd9f ;  /* 0xfffffd9f3938c836 */ /* 0x040fe20000000000 */
[-C--:B------:R-:W-:Y:S01]  /*1760*/  ISETP.GE.AND P4, PT, R62, R9.reuse, PT ;  /* 0x000000093e00720c */ /* 0x080fe20003f86270 */
[C---:B------:R-:W-:Y:S01]  /*1770*/  @!P3 VIADD R55, R57.reuse, 0xfffffb3f ;  /* 0xfffffb3f3937b836 */ /* 0x040fe20000000000 */
[-C--:B------:R-:W-:Y:S01]  /*1780*/  ISETP.GE.AND P3, PT, R64, R9.reuse, PT ;  /* 0x000000094000720c */ /* 0x080fe20003f66270 */
[C---:B------:R-:W-:Y:S02]  /*1790*/  @!P2 VIADD R54, R57.reuse, 0xfffff8df ;  /* 0xfffff8df3936a836 */ /* 0x040fe40000000000 */
[C---:B0-----:R-:W-:Y:S02]  /*17a0*/  VIADD R2, R0.reuse, 0x17c0 ;  /* 0x000017c000027836 */ /* 0x041fe40000000000 */
[C---:B------:R-:W-:Y:S01]  /*17b0*/  VIADD R4, R0.reuse, 0x1a20 ;  /* 0x00001a2000047836 */ /* 0x040fe20000000000 */
[----:B------:R-:W-:Y:S01]  /*17c0*/  LEA R0, R0, UR4, 0x2 ;  /* 0x0000000400007c11 */ /* 0x000fe2000f8e10ff */
[----:B------:R-:W-:Y:S01]  /*17d0*/  BAR.SYNC.DEFER_BLOCKING 0x0 ;  /* 0x0000000000007b1d */ /* 0x000fe20000010000 */
[----:B------:R-:W-:Y:S01]  /*17e0*/  @!P1 VIADD R53, R57, 0xfffff67f ;  /* 0xfffff67f39359836 */ /* 0x000fe20000000000 */
[-C--:B------:R-:W-:Y:S01]  /*17f0*/  ISETP.GE.AND P2, PT, R2, R9.reuse, PT ;  /* 0x000000090200720c */ /* 0x080fe20003f46270 */
[--C-:B------:R-:W-:Y:S01]  /*1800*/  IMAD.IADD R51, R38, 0x1, -R9.reuse ;  /* 0x0000000126337824 */ /* 0x100fe200078e0a09 */
[----:B------:R-:W-:Y:S01]  /*1810*/  ISETP.GE.AND P1, PT, R4, R9, PT ;  /* 0x000000090400720c */ /* 0x000fe20003f26270 */
[----:B------:R-:W-:-:S02]  /*1820*/  IMAD.IADD R49, R44, 0x1, -R9 ;  /* 0x000000012c317824 */ /* 0x000fc400078e0a09 */
[--C-:B------:R-:W-:Y:S01]  /*1830*/  IMAD.IADD R44, R62, 0x1, -R9.reuse ;  /* 0x000000013e2c7824 */ /* 0x100fe200078e0a09 */
[----:B------:R-:W-:Y:S01]  /*1840*/  LEA R62, R15, UR4, 0x2 ;  /* 0x000000040f3e7c11 */ /* 0x000fe2000f8e10ff */
[--C-:B------:R-:W-:Y:S01]  /*1850*/  IMAD.IADD R38, R64, 0x1, -R9.reuse ;  /* 0x0000000140267824 */ /* 0x100fe200078e0a09 */
[----:B------:R-:W-:Y:S01]  /*1860*/  LEA R15, R40, UR4, 0x2 ;  /* 0x00000004280f7c11 */ /* 0x000fe2000f8e10ff */
[--C-:B------:R-:W-:Y:S02]  /*1870*/  IMAD.IADD R37, R2, 0x1, -R9.reuse ;  /* 0x0000000102257824 */ /* 0x100fe400078e0a09 */
[--C-:B------:R-:W-:Y:S02]  /*1880*/  IMAD.IADD R35, R4, 0x1, -R9.reuse ;  /* 0x0000000104237824 */ /* 0x100fe400078e0a09 */
[C---:B------:R-:W-:Y:S01]  /*1890*/  @!P0 VIADD R51, R57.reuse, 0xfffff41f ;  /* 0xfffff41f39338836 */ /* 0x040fe20000000000 */
[-C--:B------:R-:W-:Y:S01]  /*18a0*/  ISETP.GE.AND P0, PT, R66, R9.reuse, PT ;  /* 0x000000094200720c */ /* 0x080fe20003f06270 */
        /* <DEDUP_REMOVED lines=10> */
[----:B------:R-:W-:Y:S01]  /*1950*/  @!P1 VIADD R35, R57, 0xffffe5df ;  /* 0xffffe5df39239836 */ /* 0x000fe20000000000 */
[----:B------:R-:W-:Y:S01]  /*1960*/  ISETP.GE.AND P1, PT, R78, R9, PT ;  /* 0x000000094e00720c */ /* 0x000fe20003f26270 */
[----:B------:R-:W-:-:S02]  /*1970*/  IMAD.IADD R13, R66, 0x1, -R9 ;  /* 0x00000001420d7824 */ /* 0x000fc400078e0a09 */
[--C-:B------:R-:W-:Y:S02]  /*1980*/  IMAD.IADD R10, R68, 0x1, -R9.reuse ;  /* 0x00000001440a7824 */ /* 0x100fe400078e0a09 */
[--C-:B------:R-:W-:Y:S02]  /*1990*/  IMAD.IADD R6, R70, 0x1, -R9.reuse ;  /* 0x0000000146067824 */ /* 0x100fe400078e0a09 */
[--C-:B------:R-:W-:Y:S02]  /*19a0*/  IMAD.IADD R5, R72, 0x1, -R9.reuse ;  /* 0x0000000148057824 */ /* 0x100fe400078e0a09 */
[--C-:B------:R-:W-:Y:S02]  /*19b0*/  IMAD.IADD R3, R74, 0x1, -R9.reuse ;  /* 0x000000014a037824 */ /* 0x100fe400078e0a09 */
[--C-:B------:R-:W-:Y:S02]  /*19c0*/  IMAD.IADD R2, R76, 0x1, -R9.reuse ;  /* 0x000000014c027824 */ /* 0x100fe400078e0a09 */
[----:B------:R-:W-:Y:S01]  /*19d0*/  IMAD.IADD R4, R78, 0x1, -R9 ;  /* 0x000000014e047824 */ /* 0x000fe200078e0a09 */
[----:B------:R-:W-:Y:S01]  /*19e0*/  LEA R9, R8, UR4, 0x2 ;  /* 0x0000000408097c11 */ /* 0x000fe2000f8e10ff */
[----:B------:R-:W-:Y:S01]  /*19f0*/  @!P0 VIADD R13, R57, 0xffffe37f ;  /* 0xffffe37f390d8836 */ /* 0x000fe20000000000 */
[----:B------:R-:W-:Y:S01]  /*1a00*/  LEA R8, R11, UR4, 0x2 ;  /* 0x000000040b087c11 */ /* 0x000fe2000f8e10ff */
[C---:B------:R-:W-:Y:S01]  /*1a10*/  @!P6 VIADD R10, R57.reuse, 0xffffe11f ;  /* 0xffffe11f390ae836 */ /* 0x040fe20000000000 */
[----:B------:R-:W-:Y:S01]  /*1a20*/  LEA R11, R14, UR4, 0x2 ;  /* 0x000000040e0b7c11 */ /* 0x000fe2000f8e10ff */
[----:B------:R0:W-:Y:S01]  /*1a30*/  STS [R9], R20 ;  /* 0x0000001409007388 */ /* 0x0001e20000000800 */
[----:B------:R-:W-:-:S02]  /*1a40*/  @!P5 VIADD R6, R57, 0xffffdebf ;  /* 0xffffdebf3906d836 */ /* 0x000fc40000000000 */
[C---:B------:R-:W-:Y:S01]  /*1a50*/  @!P4 VIADD R5, R57.reuse, 0xffffdc5f ;  /* 0xffffdc5f3905c836 */ /* 0x040fe20000000000 */
[----:B------:R1:W-:Y:S01]  /*1a60*/  STS [R8], R21 ;  /* 0x0000001508007388 */ /* 0x0003e20000000800 */
[C---:B------:R-:W-:Y:S02]  /*1a70*/  @!P3 VIADD R3, R57.reuse, 0xffffd9ff ;  /* 0xffffd9ff3903b836 */ /* 0x040fe40000000000 */
[C---:B------:R-:W-:Y:S01]  /*1a80*/  @!P2 VIADD R2, R57.reuse, 0xffffd79f ;  /* 0xffffd79f3902a836 */ /* 0x040fe20000000000 */
[----:B------:R2:W-:Y:S01]  /*1a90*/  STS [R12], R23 ;  /* 0x000000170c007388 */ /* 0x0005e20000000800 */
[----:B------:R-:W-:Y:S01]  /*1aa0*/  @!P1 VIADD R4, R57, 0xffffd53f ;  /* 0xffffd53f39049836 */ /* 0x000fe20000000000 */
[----:B0-----:R-:W-:Y:S02]  /*1ab0*/  LEA R9, R46, UR4, 0x2 ;  /* 0x000000042e097c11 */ /* 0x001fe4000f8e10ff */
[----:B------:R-:W-:Y:S01]  /*1ac0*/  STS [R62], R17 ;  /* 0x000000113e007388 */ /* 0x000fe20000000800 */
[----:B-1----:R-:W-:-:S03]  /*1ad0*/  LEA R8, R45, UR4, 0x2 ;  /* 0x000000042d087c11 */ /* 0x002fc6000f8e10ff */
[----:B------:R0:W-:Y:S01]  /*1ae0*/  STS [R11], R24 ;  /* 0x000000180b007388 */ /* 0x0001e20000000800 */
[----:B--2---:R-:W-:-:S03]  /*1af0*/  LEA R12, R59, UR4, 0x2 ;  /* 0x000000043b0c7c11 */ /* 0x004fc6000f8e10ff */
[----:B------:R-:W-:Y:S04]  /*1b00*/  STS [R36], R19 ;  /* 0x0000001324007388 */ /* 0x000fe80000000800 */
[----:B------:R1:W-:Y:S01]  /*1b10*/  STS [R15], R22 ;  /* 0x000000160f007388 */ /* 0x0003e20000000800 */
[----:B0-----:R-:W-:-:S03]  /*1b20*/  LEA R11, R58, UR4, 0x2 ;  /* 0x000000043a0b7c11 */ /* 0x001fc6000f8e10ff */
[----:B------:R-:W-:Y:S04]  /*1b30*/  STS [R41], R16 ;  /* 0x0000001029007388 */ /* 0x000fe80000000800 */
[----:B------:R-:W-:Y:S01]  /*1b40*/  STS [R39], R18 ;  /* 0x0000001227007388 */ /* 0x000fe20000000800 */
[----:B-1----:R-:W-:-:S03]  /*1b50*/  LEA R15, R60, UR4, 0x2 ;  /* 0x000000043c0f7c11 */ /* 0x002fc6000f8e10ff */
[----:B------:R-:W-:Y:S04]  /*1b60*/  STS [R43], R34 ;  /* 0x000000222b007388 */ /* 0x000fe80000000800 */
[----:B------:R-:W-:Y:S04]  /*1b70*/  STS [R42], R33 ;  /* 0x000000212a007388 */ /* 0x000fe80000000800 */
[----:B------:R-:W-:Y:S04]  /*1b80*/  STS [R9], R32 ;  /* 0x0000002009007388 */ /* 0x000fe80000000800 */
[----:B------:R0:W-:Y:S04]  /*1b90*/  STS [R8], R31 ;  /* 0x0000001f08007388 */ /* 0x0001e80000000800 */
[----:B------:R-:W-:Y:S04]  /*1ba0*/  STS [R47], R30 ;  /* 0x0000001e2f007388 */ /* 0x000fe80000000800 */
[----:B------:R-:W-:Y:S01]  /*1bb0*/  STS [R48], R29 ;  /* 0x0000001d30007388 */ /* 0x000fe20000000800 */
[----:B0-----:R-:W0:Y:S03]  /*1bc0*/  LDC.64 R8, c[0x0][0x390] ;  /* 0x0000e400ff087b82 */ /* 0x001e260000000a00 */
[----:B------:R-:W-:Y:S04]  /*1bd0*/  STS [R11], R28 ;  /* 0x0000001c0b007388 */ /* 0x000fe80000000800 */
[----:B------:R-:W-:Y:S04]  /*1be0*/  STS [R12], R27 ;  /* 0x0000001b0c007388 */ /* 0x000fe80000000800 */
[----:B------:R0:W-:Y:S04]  /*1bf0*/  STS [R15], R26 ;  /* 0x0000001a0f007388 */ /* 0x0001e80000000800 */
[----:B------:R1:W-:Y:S01]  /*1c00*/  STS [R52], R25 ;  /* 0x0000001934007388 */ /* 0x0003e20000000800 */
[----:B------:R-:W-:Y:S01]  /*1c10*/  BAR.SYNC.DEFER_BLOCKING 0x0 ;  /* 0x0000000000007b1d */ /* 0x000fe20000010000 */
[----:B0-----:R-:W-:-:S04]  /*1c20*/  IMAD.WIDE R14, R7, 0x4, R8 ;  /* 0x00000004070e7825 */ /* 0x001fc800078e0208 */
[----:B------:R-:W-:-:S04]  /*1c30*/  IMAD.WIDE R56, R56, 0x4, R8 ;  /* 0x0000000438387825 */ /* 0x000fc800078e0208 */
[----:B------:R-:W-:-:S04]  /*1c40*/  IMAD.WIDE R16, R55, 0x4, R8 ;  /* 0x0000000437107825 */ /* 0x000fc800078e0208 */
[----:B------:R-:W-:-:S04]  /*1c50*/  IMAD.WIDE R54, R54, 0x4, R8 ;  /* 0x0000000436367825 */ /* 0x000fc800078e0208 */
[--C-:B------:R-:W-:Y:S01]  /*1c60*/  IMAD.WIDE R18, R53, 0x4, R8.reuse ;  /* 0x0000000435127825 */ /* 0x100fe200078e0208 */
[----:B------:R-:W0:Y:S03]  /*1c70*/  LDS R33, [R0] ;  /* 0x0000000000217984 */ /* 0x000e260000000800 */
[--C-:B------:R-:W-:Y:S01]  /*1c80*/  IMAD.WIDE R20, R51, 0x4, R8.reuse ;  /* 0x0000000433147825 */ /* 0x100fe200078e0208 */
[----:B------:R-:W2:Y:S03]  /*1c90*/  LDS R41, [R0+0x980] ;  /* 0x0009800000297984 */ /* 0x000ea60000000800 */
[--C-:B------:R-:W-:Y:S01]  /*1ca0*/  IMAD.WIDE R50, R50, 0x4, R8.reuse ;  /* 0x0000000432327825 */ /* 0x100fe200078e0208 */
[----:B------:R-:W3:Y:S03]  /*1cb0*/  LDS R43, [R0+0x1300] ;  /* 0x00130000002b7984 */ /* 0x000ee60000000800 */
[--C-:B------:R-:W-:Y:S01]  /*1cc0*/  IMAD.WIDE R22, R49, 0x4, R8.reuse ;  /* 0x0000000431167825 */ /* 0x100fe200078e0208 */
[----:B------:R-:W4:Y:S03]  /*1cd0*/  LDS R47, [R0+0x1c80] ;  /* 0x001c8000002f7984 */ /* 0x000f260000000800 */
[--C-:B------:R-:W-:Y:S01]  /*1ce0*/  IMAD.WIDE R44, R44, 0x4, R8.reuse ;  /* 0x000000042c2c7825 */ /* 0x100fe200078e0208 */
[----:B------:R-:W5:Y:S03]  /*1cf0*/  LDS R59, [R0+0x2600] ;  /* 0x00260000003b7984 */ /* 0x000f660000000800 */
[--C-:B------:R-:W-:Y:S01]  /*1d00*/  IMAD.WIDE R38, R38, 0x4, R8.reuse ;  /* 0x0000000426267825 */ /* 0x100fe200078e0208 */
[----:B------:R-:W5:Y:S03]  /*1d10*/  LDS R61, [R0+0x2f80] ;  /* 0x002f8000003d7984 */ /* 0x000f660000000800 */
[--C-:B-1----:R-:W-:Y:S01]  /*1d20*/  IMAD.WIDE R24, R37, 0x4, R8.reuse ;  /* 0x0000000425187825 */ /* 0x102fe200078e0208 */
[----:B------:R-:W1:Y:S03]  /*1d30*/  LDS R63, [R0+0x3900] ;  /* 0x00390000003f7984 */ /* 0x000e660000000800 */
[--C-:B------:R-:W-:Y:S01]  /*1d40*/  IMAD.WIDE R26, R35, 0x4, R8.reuse ;  /* 0x00000004231a7825 */ /* 0x100fe200078e0208 */
        /* <DEDUP_REMOVED lines=13> */
[----:B------:R-:W-:Y:S01]  /*1e20*/  IMAD.WIDE R4, R4, 0x4, R8 ;  /* 0x0000000404047825 */ /* 0x000fe200078e0208 */
[----:B------:R-:W1:Y:S04]  /*1e30*/  LDS R79, [R0+0x8500] ;  /* 0x00850000004f7984 */ /* 0x000e680000000800 */
[----:B------:R-:W1:Y:S04]  /*1e40*/  LDS R81, [R0+0x8e80] ;  /* 0x008e800000517984 */ /* 0x000e680000000800 */
[----:B------:R-:W1:Y:S04]  /*1e50*/  LDS R83, [R0+0x9800] ;  /* 0x0098000000537984 */ /* 0x000e680000000800 */
[----:B------:R-:W1:Y:S04]  /*1e60*/  LDS R85, [R0+0xa180] ;  /* 0x00a1800000557984 */ /* 0x000e680000000800 */
[----:B------:R-:W1:Y:S04]  /*1e70*/  LDS R87, [R0+0xab00] ;  /* 0x00ab000000577984 */ /* 0x000e680000000800 */
[----:B0-----:R-:W-:Y:S04]  /*1e80*/  STG.E desc[UR8][R14.64], R33 ;  /* 0x000000210e007986 */ /* 0x001fe8000c101908 */
[----:B--2---:R-:W-:Y:S04]  /*1e90*/  STG.E desc[UR8][R56.64], R41 ;  /* 0x0000002938007986 */ /* 0x004fe8000c101908 */
[----:B---3--:R-:W-:Y:S04]  /*1ea0*/  STG.E desc[UR8][R16.64], R43 ;  /* 0x0000002b10007986 */ /* 0x008fe8000c101908 */
[----:B----4-:R-:W-:Y:S04]  /*1eb0*/  STG.E desc[UR8][R54.64], R47 ;  /* 0x0000002f36007986 */ /* 0x010fe8000c101908 */
[----:B-----5:R-:W-:Y:S04]  /*1ec0*/  STG.E desc[UR8][R18.64], R59 ;  /* 0x0000003b12007986 */ /* 0x020fe8000c101908 */
[----:B------:R-:W-:Y:S04]  /*1ed0*/  STG.E desc[UR8][R20.64], R61 ;  /* 0x0000003d14007986 */ /* 0x000fe8000c101908 */
[----:B-1----:R-:W-:Y:S04]  /*1ee0*/  STG.E desc[UR8][R50.64], R63 ;  /* 0x0000003f32007986 */ /* 0x002fe8000c101908 */
[----:B------:R-:W-:Y:S04]  /*1ef0*/  STG.E desc[UR8][R22.64], R65 ;  /* 0x0000004116007986 */ /* 0x000fe8000c101908 */
        /* <DEDUP_REMOVED lines=10> */
[----:B------:R-:W-:Y:S01]  /*1fa0*/  STG.E desc[UR8][R4.64], R87 ;  /* 0x0000005704007986 */ /* 0x000fe2000c101908 */
[----:B------:R-:W-:Y:S05]  /*1fb0*/  EXIT ;  /* 0x000000000000794d */ /* 0x000fea0003800000 */
.L_x_1197:
[----:B------:R-:W0:Y:S01]  /*1fc0*/  S2R R0, SR_TID.X ;  /* 0x0000000000007919 */ /* 0x000e220000002100 */
[----:B------:R-:W1:Y:S01]  /*1fd0*/  LDC R2, c[0x0][0x374] ;  /* 0x0000dd00ff027b82 */ /* 0x000e620000000800 */
[----:B------:R-:W2:Y:S01]  /*1fe0*/  LDCU.64 UR4, c[0x0][0x380] ;  /* 0x00007000ff0477ac */ /* 0x000ea20008000a00 */
[----:B-1----:R-:W-:-:S04]  /*1ff0*/  IMAD R35, R2, UR6, R35 ;  /* 0x0000000602237c24 */ /* 0x002fc8000f8e0223 */
[----:B------:R-:W-:Y:S01]  /*2000*/  IMAD R33, R35, 0x2d20, RZ ;  /* 0x00002d2023217824 */ /* 0x000fe200078e02ff */
[C---:B0-----:R-:W-:Y:S02]  /*2010*/  LOP3.LUT R3, R0.reuse, 0x1f, RZ, 0xc0, !PT ;  /* 0x0000001f00037812 */ /* 0x041fe400078ec0ff */
[----:B------:R-:W-:-:S05]  /*2020*/  LOP3.LUT R4, R0, 0x3e0, RZ, 0xc0, !PT ;  /* 0x000003e000047812 */ /* 0x000fca00078ec0ff */
[----:B------:R-:W-:-:S05]  /*2030*/  IMAD R4, R4, 0x13, R3 ;  /* 0x0000001304047824 */ /* 0x000fca00078e0203 */
[----:B------:R-:W-:-:S04]  /*2040*/  IADD3 R3, P0, PT, R4, R33, RZ ;  /* 0x0000002104037210 */ /* 0x000fc80007f1e0ff */
[----:B------:R-:W-:Y:S02]  /*2050*/  LEA.HI.X.SX32 R4, R33, RZ, 0x1, P0 ;  /* 0x000000ff21047211 */ /* 0x000fe400000f0eff */
[----:B--2---:R-:W-:-:S04]  /*2060*/  LEA R2, P0, R3, UR4, 0x2 ;  /* 0x0000000403027c11 */ /* 0x004fc8000f8010ff */
        /* <DEDUP_REMOVED lines=20> */
[----:B------:R-:W0:Y:S01]  /*21b0*/  S2R R34, SR_LANEID ;  /* 0x0000000000227919 */ /* 0x000e220000000000 */
[----:B------:R-:W1:Y:S01]  /*21c0*/  S2UR UR5, SR_CgaCtaId ;  /* 0x00000000000579c3 */ /* 0x000e620000008800 */
[----:B------:R-:W-:Y:S01]  /*21d0*/  SHF.R.U32.HI R37, RZ, 0x5, R0 ;  /* 0x00000005ff257819 */ /* 0x000fe20000011600 */
[----:B------:R-:W-:-:S02]  /*21e0*/  UMOV UR4, 0x400 ;  /* 0x0000040000047882 */ /* 0x000fc40000000000 */
[----:B-1----:R-:W-:Y:S02]  /*21f0*/  ULEA UR4, UR5, UR4, 0x18 ;  /* 0x0000000405047291 */ /* 0x002fe4000f8ec0ff */
[----:B0-----:R-:W-:-:S05]  /*2200*/  IMAD R16, R37, 0x260, R34 ;  /* 0x0000026025107824 */ /* 0x001fca00078e0222 */
[----:B------:R-:W-:-:S05]  /*2210*/  LEA R25, R16, UR4, 0x2 ;  /* 0x0000000410197c11 */ /* 0x000fca000f8e10ff */
[----:B--2---:R0:W-:Y:S04]  /*2220*/  STS [R25+0x180], R7 ;  /* 0x0001800719007388 */ /* 0x0041e80000000800 */
[----:B---3--:R-:W-:Y:S01]  /*2230*/  STS [R25], R4 ;  /* 0x0000000419007388 */ /* 0x008fe20000000800 */
[----:B0-----:R-:W-:-:S03]  /*2240*/  IMAD R7, R34, 0x48, R25 ;  /* 0x0000004822077824 */ /* 0x001fc600078e0219 */
        /* <DEDUP_REMOVED lines=34> */
[----:B------:R-:W5:Y:S01]  /*2470*/  LDS R22, [R7+0x40] ;  /* 0x0000400007167984 */ /* 0x000f620000000800 */
[----:B0-----:R-:W-:-:S02]  /*2480*/  LOP3.LUT R4, R16, 0x1, RZ, 0xc, !PT ;  /* 0x0000000110047812 */ /* 0x001fc400078e0cff */
[----:B-1----:R-:W-:Y:S01]  /*2490*/  LOP3.LUT R5, R17, 0x1, RZ, 0xc, !PT ;  /* 0x0000000111057812 */ /* 0x002fe200078e0cff */
[----:B------:R-:W0:Y:S01]  /*24a0*/  LDS R21, [R7+0x44] ;  /* 0x0000440007157984 */ /* 0x000e220000000800 */
[----:B--2---:R-:W-:-:S03]  /*24b0*/  LOP3.LUT R6, R18, 0x1, RZ, 0xc, !PT ;  /* 0x0000000112067812 */ /* 0x004fc600078e0cff */
[----:B------:R-:W1:Y:S01]  /*24c0*/  LDS R20, [R7+0x48] ;  /* 0x0000480007147984 */ /* 0x000e620000000800 */
[----:B------:R-:W-:Y:S02]  /*24d0*/  IADD3 R6, PT, PT, R6, R5, R4 ;  /* 0x0000000506067210 */ /* 0x000fe40007ffe004 */
[----:B---3--:R-:W-:Y:S02]  /*24e0*/  LOP3.LUT R4, R19, 0x1, RZ, 0xc, !PT ;  /* 0x0000000113047812 */ /* 0x008fe400078e0cff */
[----:B----4-:R-:W-:-:S04]  /*24f0*/  LOP3.LUT R5, R2, 0x1, RZ, 0xc, !PT ;  /* 0x0000000102057812 */ /* 0x010fc800078e0cff */
[----:B------:R-:W-:Y:S02]  /*2500*/  IADD3 R6, PT, PT, R5, R4, R6 ;  /* 0x0000000405067210 */ /* 0x000fe40007ffe006 */
[----:B-----5:R-:W-:Y:S02]  /*2510*/  LOP3.LUT R4, R3, 0x1, RZ, 0xc, !PT ;  /* 0x0000000103047812 */ /* 0x020fe400078e0cff */
[----:B------:R-:W-:-:S04]  /*2520*/  LOP3.LUT R5, R32, 0x1, RZ, 0xc, !PT ;  /* 0x0000000120057812 */ /* 0x000fc800078e0cff */
[----:B------:R-:W-:Y:S02]  /*2530*/  IADD3 R6, PT, PT, R5, R4, R6 ;  /* 0x0000000405067210 */ /* 0x000fe40007ffe006 */
[----:B------:R-:W-:Y:S02]  /*2540*/  LOP3.LUT R4, R31, 0x1, RZ, 0xc, !PT ;  /* 0x000000011f047812 */ /* 0x000fe400078e0cff */
        /* <DEDUP_REMOVED lines=12> */
[----:B------:R-:W-:Y:S02]  /*2610*/  LOP3.LUT R5, R22, 0x1, RZ, 0xc, !PT ;  /* 0x0000000116057812 */ /* 0x000fe400078e0cff */
[----:B0-----:R-:W-:Y:S02]  /*2620*/  LOP3.LUT R6, R21, 0x1, RZ, 0xc, !PT ;  /* 0x0000000115067812 */ /* 0x001fe400078e0cff */
[----:B-1----:R-:W-:Y:S02]  /*2630*/  LOP3.LUT R7, R20, 0x1, RZ, 0xc, !PT ;  /* 0x0000000114077812 */ /* 0x002fe400078e0cff */
[----:B------:R-:W-:Y:S01]  /*2640*/  IADD3 R4, PT, PT, R5, R4, R8 ;  /* 0x0000000405047210 */ /* 0x000fe20007ffe008 */
[----:B------:R-:W-:Y:S03]  /*2650*/  BAR.SYNC.DEFER_BLOCKING 0x0 ;  /* 0x0000000000007b1d */ /* 0x000fe60000010000 */
[----:B------:R-:W-:-:S05]  /*2660*/  IADD3 R36, PT, PT, R7, R6, R4 ;  /* 0x0000000607247210 */ /* 0x000fca0007ffe004 */
[----:B------:R-:W0:Y:S02]  /*2670*/  SHFL.UP P0, R5, R36, 0x1, RZ ;  /* 0x0420000024057989 */ /* 0x000e2400000000ff */
[----:B0-----:R-:W-:-:S05]  /*2680*/  @P0 IMAD.IADD R5, R36, 0x1, R5 ;  /* 0x0000000124050824 */ /* 0x001fca00078e0205 */
[----:B------:R-:W0:Y:S02]  /*2690*/  SHFL.UP P0, R4, R5, 0x2, RZ ;  /* 0x0440000005047989 */ /* 0x000e2400000000ff */
[----:B0-----:R-:W-:-:S05]  /*26a0*/  @P0 IMAD.IADD R4, R5, 0x1, R4 ;  /* 0x0000000105040824 */ /* 0x001fca00078e0204 */
[----:B------:R-:W0:Y:S02]  /*26b0*/  SHFL.UP P0, R7, R4, 0x4, RZ ;  /* 0x0480000004077989 */ /* 0x000e2400000000ff */
[----:B0-----:R-:W-:-:S05]  /*26c0*/  @P0 IMAD.IADD R7, R4, 0x1, R7 ;  /* 0x0000000104070824 */ /* 0x001fca00078e0207 */
[----:B------:R-:W0:Y:S01]  /*26d0*/  SHFL.UP P0, R6, R7, 0x8, RZ ;  /* 0x0500000007067989 */ /* 0x000e2200000000ff */
[----:B------:R-:W-:Y:S01]  /*26e0*/  ISETP.NE.AND P1, PT, R34, 0x1f, PT ;  /* 0x0000001f2200780c */ /* 0x000fe20003f25270 */
[----:B0-----:R-:W-:-:S05]  /*26f0*/  @P0 IMAD.IADD R6, R7, 0x1, R6 ;  /* 0x0000000107060824 */ /* 0x001fca00078e0206 */
[----:B------:R-:W0:Y:S07]  /*2700*/  SHFL.UP P0, R39, R6, 0x10, RZ ;  /* 0x0600000006277989 */ /* 0x000e2e00000000ff */
[----:B------:R-:W-:Y:S01]  /*2710*/  @!P1 LEA R38, R37, UR4, 0x2 ;  /* 0x0000000425269c11 */ /* 0x000fe2000f8e10ff */
[----:B0-----:R-:W-:-:S05]  /*2720*/  @P0 IMAD.IADD R39, R6, 0x1, R39 ;  /* 0x0000000106270824 */ /* 0x001fca00078e0227 */
[----:B------:R-:W-:Y:S01]  /*2730*/  @!P1 STS [R38], R39 ;  /* 0x0000002726009388 */ /* 0x000fe20000000800 */
[----:B------:R-:W-:Y:S06]  /*2740*/  BAR.SYNC.DEFER_BLOCKING 0x0 ;  /* 0x0000000000007b1d */ /* 0x000fec0000010000 */
[----:B------:R-:W0:Y:S04]  /*2750*/  LDS.128 R12, [UR4] ;  /* 0x00000004ff0c7984 */ /* 0x000e280008000c00 */
[----:B------:R-:W1:Y:S01]  /*2760*/  LDS.128 R8, [UR4+0x10] ;  /* 0x00001004ff087984 */ /* 0x000e620008000c00 */
[----:B------:R-:W-:-:S03]  /*2770*/  ISETP.NE.AND P0, PT, R37, 0x2, PT ;  /* 0x000000022500780c */ /* 0x000fc60003f05270 */
[----:B------:R-:W2:Y:S01]  /*2780*/  LDS.128 R4, [UR4+0x20] ;  /* 0x00002004ff047984 */ /* 0x000ea20008000c00 */
        /* <DEDUP_REMOVED lines=9> */
[----:B------:R-:W-:-:S04]  /*2820*/  ISETP.NE.AND P0, PT, R37, 0x5, PT ;  /* 0x000000052500780c */ /* 0x000fc80003f05270 */
[----:B------:R-:W-:Y:S02]  /*2830*/  SEL R38, R8, R12, !P0 ;  /* 0x0000000c08267207 */ /* 0x000fe40004000000 */
[----:B------:R-:W0:Y:S01]  /*2840*/  LDS.128 R12, [UR4+0x30] ;  /* 0x00003004ff0c7984 */ /* 0x000e220008000c00 */
        /* <DEDUP_REMOVED lines=8> */
[----:B--2---:R-:W-:-:S03]  /*28d0*/  IMAD.IADD R4, R11, 0x1, R4 ;  /* 0x000000010b047824 */ /* 0x004fc600078e0204 */
[----:B------:R-:W-:Y:S02]  /*28e0*/  SEL R38, R11, R38, !P0 ;  /* 0x000000260b267207 */ /* 0x000fe40004000000 */
[----:B------:R-:W1:Y:S01]  /*28f0*/  LDS.128 R8, [UR4+0x40] ;  /* 0x00004004ff087984 */ /* 0x000e620008000c00 */
        /* <DEDUP_REMOVED lines=10> */
[----:B0-----:R-:W-:-:S03]  /*29a0*/  IMAD.IADD R12, R7, 0x1, R12 ;  /* 0x00000001070c7824 */ /* 0x001fc600078e020c */
        /* <DEDUP_REMOVED lines=11> */
[----:B-1----:R-:W-:Y:S01]  /*2a60*/  IMAD.IADD R8, R15, 0x1, R8 ;  /* 0x000000010f087824 */ /* 0x002fe200078e0208 */
        /* <DEDUP_REMOVED lines=8> */
[----:B------:R-:W-:Y:S02]  /*2af0*/  ISETP.GT.U32.AND P0, PT, R0, 0x1f, PT ;  /* 0x0000001f0000780c */ /* 0x000fe40003f04070 */
        /* <DEDUP_REMOVED lines=21> */
.L_x_1231:
[----:B------:R-:W-:Y:S05]  /*2c50*/  @!P0 BRA `(.L_x_1200) ;  /* 0x0000000000848947 */ /* 0x000fea0003800000 */
[----:B------:R-:W-:-:S07]  /*2c60*/  IMAD.MOV.U32 R8, RZ, RZ, 0x16a ;  /* 0x0000016aff087424 */ /* 0x000fce00078e00ff */
.L_x_1202:
        /* <DEDUP_REMOVED lines=29> */
.L_x_1234:
[----:B------:R-:W-:Y:S05]  /*2e40*/  @P0 BRA `(.L_x_1202) ;  /* 0xfffffffc00880947 */ /* 0x000fea000383ffff */
[----:B------:R-:W-:Y:S02]  /*2e50*/  IMAD.MOV.U32 R8, RZ, RZ, R36 ;  /* 0x000000ffff087224 */ /* 0x000fe400078e0024 */
[----:B------:R-:W-:-:S07]  /*2e60*/  IMAD.MOV.U32 R9, RZ, RZ, R37 ;  /* 0x000000ffff097224 */ /* 0x000fce00078e0025 */
.L_x_1200:
[----:B------:R-:W-:Y:S01]  /*2e70*/  UMOV UR5, 0xffffffff ;  /* 0xffffffff00057882 */ /* 0x000fe20000000000 */
[----:B------:R-:W-:Y:S02]  /*2e80*/  ISETP.NE.AND P0, PT, R8, 0x65, PT ;  /* 0x000000650800780c */ /* 0x000fe40003f05270 */
[----:B------:R-:W-:Y:S11]  /*2e90*/  BRA.DIV UR5, `(.L_x_1203) ;  /* 0x0000007a05d47947 */ /* 0x000ff6000b800000 */
[----:B------:R-:W0:Y:S01]  /*2ea0*/  S2R R14, SR_GEMASK ;  /* 0x00000000000e7919 */ /* 0x000e220000003c00 */
[----:B------:R-:W-:Y:S01]  /*2eb0*/  VOTE.ANY R13, PT, !P0 ;  /* 0x00000000000d7806 */ /* 0x000fe200040e0100 */
[C---:B------:R-:W-:Y:S01]  /*2ec0*/  VIADD R36, R34.reuse, 0x2 ;  /* 0x0000000222247836 */ /* 0x040fe20000000000 */
[----:B------:R-:W1:Y:S01]  /*2ed0*/  LDC.64 R44, c[0x0][0x3a0] ;  /* 0x0000e800ff2c7b82 */ /* 0x000e620000000a00 */
[C---:B------:R-:W-:Y:S02]  /*2ee0*/  VIADD R39, R34.reuse, 0x4 ;  /* 0x0000000422277836 */ /* 0x040fe40000000000 */
[----:B------:R-:W-:Y:S01]  /*2ef0*/  VIADD R40, R34, 0x8 ;  /* 0x0000000822287836 */ /* 0x000fe20000000000 */
[----:B-1----:R-:W-:Y:S02]  /*2f00*/  IADD3 R44, P2, PT, R44, 0x100, RZ ;  /* 0x000001002c2c7810 */ /* 0x002fe40007f5e0ff */
[----:B0-----:R-:W-:-:S03]  /*2f10*/  LOP3.LUT R13, R13, 0x80000000, R14, 0xec, !PT ;  /* 0x800000000d0d7812 */ /* 0x001fc600078eec0e */
[----:B------:R-:W-:Y:S02]  /*2f20*/  IMAD.X R45, RZ, RZ, R45, P2 ;  /* 0x000000ffff2d7224 */ /* 0x000fe400010e062d */
        /* <DEDUP_REMOVED lines=24> */
[----:B0-----:R-:W-:-:S05]  /*30b0*/  SEL R42, R37, RZ, !P1 ;  /* 0x000000ff252a7207 */ /* 0x001fca0004800000 */
[----:B------:R-:W-:-:S07]  /*30c0*/  IMAD.IADD R42, R13, 0x1, R42 ;  /* 0x000000010d2a7824 */ /* 0x000fce00078e022a */
.L_x_1243:
[----:B------:R-:W-:Y:S05]  /*30d0*/  @!P0 BRA `(.L_x_1204) ;  /* 0x00000004002c8947 */ /* 0x000fea0003800000 */
[----:B------:R-:W-:-:S07]  /*30e0*/  IMAD.MOV.U32 R43, RZ, RZ, 0x16a ;  /* 0x0000016aff2b7424 */ /* 0x000fce00078e00ff */
.L_x_1210:
        /* <DEDUP_REMOVED lines=8> */
.L_x_1246:
[----:B------:R-:W-:Y:S05]  /*3170*/  @!P0 BRA `(.L_x_1206) ;  /* 0x0000000000848947 */ /* 0x000fea0003800000 */
[----:B------:R-:W-:-:S07]  /*3180*/  IMAD.MOV.U32 R12, RZ, RZ, R43 ;  /* 0x000000ffff0c7224 */ /* 0x000fce00078e002b */
.L_x_1208:
[----:B------:R-:W-:Y:S01]  /*3190*/  SHF.R.U32.HI R15, RZ, 0x1, R12 ;  /* 0x00000001ff0f7819 */ /* 0x000fe2000001160c */
[----:B------:R-:W-:-:S03]  /*31a0*/  IMAD R46, R35, 0x41a7, RZ ;  /* 0x000041a7232e7824 */ /* 0x000fc600078e02ff */
[----:B------:R-:W-:-:S04]  /*31b0*/  IADD3 R4, PT, PT, R12, 0x1, -R15 ;  /* 0x000000010c047810 */ /* 0x000fc80007ffe80f */
        /* <DEDUP_REMOVED lines=8> */
[----:B------:R-:W-:Y:S01]  /*3240*/  IMAD.HI.U32 R38, R13, R35, R12 ;  /* 0x000000230d267227 */ /* 0x000fe200078e000c */
[----:B------:R-:W-:-:S05]  /*3250*/  LOP3.LUT R35, R46, 0x7fffffff, RZ, 0xc0, !PT ;  /* 0x7fffffff2e237812 */ /* 0x000fca00078ec0ff */
        /* <DEDUP_REMOVED lines=16> */
.L_x_1249:
[----:B------:R-:W-:Y:S05]  /*3360*/  @P0 BRA `(.L_x_1208) ;  /* 0xfffffffc00880947 */ /* 0x000fea000383ffff */
[----:B------:R-:W-:Y:S02]  /*3370*/  IMAD.MOV.U32 R12, RZ, RZ, R46 ;  /* 0x000000ffff0c7224 */ /* 0x000fe400078e002e */
[----:B------:R-:W-:-:S07]  /*3380*/  IMAD.MOV.U32 R13, RZ, RZ, R47 ;  /* 0x000000ffff0d7224 */ /* 0x000fce00078e002f */
.L_x_1206:
        /* <DEDUP_REMOVED lines=31> */
.L_x_1258:
[----:B------:R-:W-:Y:S05]  /*3580*/  @P0 BRA `(.L_x_1210) ;  /* 0xfffffff800d80947 */ /* 0x000fea000383ffff */
.L_x_1204:
        /* <DEDUP_REMOVED lines=16> */
.L_x_1198:
[----:B------:R-:W-:Y:S05]  /*3690*/  WARPSYNC.ALL ;  /* 0x0000000000007948 */ /* 0x000fea0003800000 */
[----:B------:R-:W0:Y:S08]  /*36a0*/  S2UR UR6, SR_CgaCtaId ;  /* 0x00000000000679c3 */ /* 0x000e300000008800 */
[----:B------:R-:W-:Y:S01]  /*36b0*/  BAR.SYNC.DEFER_BLOCKING 0x0 ;  /* 0x0000000000007b1d */ /* 0x000fe20000010000 */
[C---:B------:R-:W-:Y:S01]  /*36c0*/  ISETP.NE.AND P0, PT, R0.reuse, RZ, PT ;  /* 0x000000ff0000720c */ /* 0x040fe20003f05270 */
[----:B------:R-:W-:Y:S01]  /*36d0*/  VIADD R56, R0, 0x2600 ;  /* 0x0000260000387836 */ /* 0x000fe20000000000 */
[----:B--2---:R-:W-:Y:S01]  /*36e0*/  LOP3.LUT R6, R16, 0x1, RZ, 0xc, !PT ;  /* 0x0000000110067812 */ /* 0x004fe200078e0cff */
[----:B------:R-:W-:Y:S01]  /*36f0*/  VIADD R58, R0, 0x2ac0 ;  /* 0x00002ac0003a7836 */ /* 0x000fe20000000000 */
[----:B------:R-:W-:Y:S01]  /*3700*/  LOP3.LUT R67, R17, 0x1, RZ, 0xc, !PT ;  /* 0x0000000111437812 */ /* 0x000fe200078e0cff */
[----:B------:R-:W-:Y:S01]  /*3710*/  UMOV UR5, 0x400 ;  /* 0x0000040000057882 */ /* 0x000fe20000000000 */
[----:B------:R-:W-:-:S02]  /*3720*/  LOP3.LUT R41, R18, 0x1, RZ, 0xc, !PT ;  /* 0x0000000112297812 */ /* 0x000fc400078e0cff */
[----:B------:R-:W-:Y:S02]  /*3730*/  LOP3.LUT R39, R19, 0x1, RZ, 0xc, !PT ;  /* 0x0000000113277812 */ /* 0x000fe400078e0cff */
[----:B------:R-:W-:Y:S02]  /*3740*/  LOP3.LUT R38, R2, 0x1, RZ, 0xc, !PT ;  /* 0x0000000102267812 */ /* 0x000fe400078e0cff */
[----:B------:R-:W-:Y:S02]  /*3750*/  LOP3.LUT R36, R3, 0x1, RZ, 0xc, !PT ;  /* 0x0000000103247812 */ /* 0x000fe400078e0cff */
[----:B------:R-:W-:Y:S02]  /*3760*/  LOP3.LUT R34, R32, 0x1, RZ, 0xc, !PT ;  /* 0x0000000120227812 */ /* 0x000fe400078e0cff */
[----:B------:R-:W-:Y:S02]  /*3770*/  LOP3.LUT R15, R31, 0x1, RZ, 0xc, !PT ;  /* 0x000000011f0f7812 */ /* 0x000fe400078e0cff */
[----:B------:R-:W-:-:S02]  /*3780*/  LOP3.LUT R14, R30, 0x1, RZ, 0xc, !PT ;  /* 0x000000011e0e7812 */ /* 0x000fc400078e0cff */
[----:B------:R-:W-:Y:S01]  /*3790*/  LOP3.LUT R37, R29, 0x1, RZ, 0xc, !PT ;  /* 0x000000011d257812 */ /* 0x000fe200078e0cff */
[----:B0-----:R-:W-:Y:S01]  /*37a0*/  ULEA UR5, UR6, UR5, 0x18 ;  /* 0x0000000506057291 */ /* 0x001fe2000f8ec0ff */
[----:B------:R-:W-:Y:S01]  /*37b0*/  LOP3.LUT R35, R28, 0x1, RZ, 0xc, !PT ;  /* 0x000000011c237812 */ /* 0x000fe200078e0cff */
[----:B------:R-:W0:Y:S01]  /*37c0*/  LDCU UR6, c[0x0][0x3ac] ;  /* 0x00007580ff0677ac */ /* 0x000e220008000800 */
[----:B------:R-:W-:Y:S02]  /*37d0*/  LOP3.LUT R13, R27, 0x1, RZ, 0xc, !PT ;  /* 0x000000011b0d7812 */ /* 0x000fe400078e0cff */
[----:B------:R-:W-:Y:S02]  /*37e0*/  LOP3.LUT R12, R26, 0x1, RZ, 0xc, !PT ;  /* 0x000000011a0c7812 */ /* 0x000fe400078e0cff */
[----:B------:R-:W-:Y:S02]  /*37f0*/  LOP3.LUT R10, R24, 0x1, RZ, 0xc, !PT ;  /* 0x00000001180a7812 */ /* 0x000fe400078e0cff */
[----:B------:R-:W1:Y:S01]  /*3800*/  @P0 LDS R4, [UR5+0x60] ;  /* 0x00006005ff040984 */ /* 0x000e620008000800 */
[----:B------:R-:W-:-:S02]  /*3810*/  LOP3.LUT R9, R23, 0x1, RZ, 0xc, !PT ;  /* 0x0000000117097812 */ /* 0x000fc400078e0cff */
[----:B------:R-:W-:Y:S01]  /*3820*/  LOP3.LUT R7, R20, 0x1, RZ, 0xc0, !PT ;  /* 0x0000000114077812 */ /* 0x000fe200078ec0ff */
[----:B------:R-:W2:Y:S01]  /*3830*/  LDS R81, [UR5+0x84] ;  /* 0x00008405ff517984 */ /* 0x000ea20008000800 */
[----:B------:R-:W-:Y:S02]  /*3840*/  LOP3.LUT P5, RZ, R17, 0x1, RZ, 0xc0, !PT ;  /* 0x0000000111ff7812 */ /* 0x000fe400078ac0ff */
[----:B------:R-:W-:Y:S01]  /*3850*/  ISETP.NE.U32.AND P4, PT, R7, 0x1, PT ;  /* 0x000000010700780c */ /* 0x000fe20003f85070 */
[----:B------:R-:W3:Y:S01]  /*3860*/  LDS R51, [UR5+0x8c] ;  /* 0x00008c05ff337984 */ /* 0x000ee20008000800 */
[----:B------:R-:W-:Y:S01]  /*3870*/  LOP3.LUT R7, R22, 0x1, RZ, 0xc, !PT ;  /* 0x0000000116077812 */ /* 0x000fe200078e0cff */
[----:B------:R-:W-:Y:S01]  /*3880*/  BAR.SYNC.DEFER_BLOCKING 0x0 ;  /* 0x0000000000007b1d */ /* 0x000fe20000010000 */
[----:B------:R-:W-:Y:S02]  /*3890*/  LOP3.LUT P6, RZ, R18, 0x1, RZ, 0xc0, !PT ;  /* 0x0000000112ff7812 */ /* 0x000fe400078cc0ff */
[----:B------:R-:W-:Y:S01]  /*38a0*/  LOP3.LUT R8, R21, 0x1, RZ, 0xc, !PT ;  /* 0x0000000115087812 */ /* 0x000fe200078e0cff */
[----:B-1----:R-:W-:Y:S01]  /*38b0*/  @P0 IMAD.IADD R11, R11, 0x1, R4 ;  /* 0x000000010b0b0824 */ /* 0x002fe200078e0204 */
[----:B------:R-:W-:-:S03]  /*38c0*/  LOP3.LUT P0, RZ, R16, 0x1, RZ, 0xc0, !PT ;  /* 0x0000000110ff7812 */ /* 0x000fc6000780c0ff */
[----:B------:R-:W-:Y:S01]  /*38d0*/  IMAD.IADD R40, R6, 0x1, R11 ;  /* 0x0000000106287824 */ /* 0x000fe200078e020b */
[--C-:B--2---:R-:W-:Y:S01]  /*38e0*/  IADD3 R33, PT, PT, R0, R33, -R81.reuse ;  /* 0x0000002100217210 */ /* 0x104fe20007ffe851 */
[----:B------:R-:W-:Y:S02]  /*38f0*/  IMAD.IADD R11, R11, 0x1, -R81 ;  /* 0x000000010b0b7824 */ /* 0x000fe400078e0a51 */
[----:B------:R-:W-:Y:S01]  /*3900*/  IMAD.IADD R42, R40, 0x1, R67 ;  /* 0x00000001282a7824 */ /* 0x000fe200078e0243 */
[----:B---3--:R-:W-:Y:S01]  /*3910*/  IADD3 R5, PT, PT, -R51, 0x2d20, RZ ;  /* 0x00002d2033057810 */ /* 0x008fe20007ffe1ff */
[----:B------:R-:W-:Y:S01]  /*3920*/  IMAD R4, R0, 0x13, -R11 ;  /* 0x0000001300047824 */ /* 0x000fe200078e0a0b */
[----:B------:R-:W-:Y:S01]  /*3930*/  LOP3.LUT R33, RZ, R33, RZ, 0x33, !PT ;  /* 0x00000021ff217212 */ /* 0x000fe200078e33ff */
[----:B------:R-:W-:Y:S02]  /*3940*/  IMAD.IADD R44, R42, 0x1, R41 ;  /* 0x000000012a2c7824 */ /* 0x000fe400078e0229 */
[----:B------:R-:W-:-:S02]  /*3950*/  IMAD.IADD R11, R5, 0x1, R11 ;  /* 0x00000001050b7824 */ /* 0x000fc400078e020b */
[----:B------:R-:W-:Y:S02]  /*3960*/  IMAD.IADD R43, R44, 0x1, R39 ;  /* 0x000000012c2b7824 */ /* 0x000fe400078e0227 */
[----:B------:R-:W-:Y:S01]  /*3970*/  IMAD.IADD R54, R6, 0x1, R11 ;  /* 0x0000000106367824 */ /* 0x000fe200078e020b */
[----:B------:R-:W-:Y:S01]  /*3980*/  SEL R4, R11, R4, !P0 ;  /* 0x000000040b047207 */ /* 0x000fe20004000000 */
[----:B------:R-:W-:Y:S01]  /*3990*/  IMAD.IADD R45, R43, 0x1, R38 ;  /* 0x000000012b2d7824 */ /* 0x000fe200078e0226 */
[----:B------:R-:W-:Y:S01]  /*39a0*/  LOP3.LUT R11, R25, 0x1, RZ, 0xc, !PT ;  /* 0x00000001190b7812 */ /* 0x000fe200078e0cff */
[----:B------:R-:W-:Y:S01]  /*39b0*/  IMAD.IADD R69, R81, 0x1, -R40 ;  /* 0x0000000151457824 */ /* 0x000fe200078e0a28 */
[----:B------:R-:W-:Y:S01]  /*39c0*/  IADD3 R6, PT, PT, R0, R51, R81 ;  /* 0x0000003300067210 */ /* 0x000fe20007ffe051 */
[----:B------:R-:W-:Y:S02]  /*39d0*/  IMAD.IADD R47, R45, 0x1, R36 ;  /* 0x000000012d2f7824 */ /* 0x000fe400078e0224 */
[----:B------:R-:W-:-:S02]  /*39e0*/  IMAD.IADD R71, R81, 0x1, -R42 ;  /* 0x0000000151477824 */ /* 0x000fc400078e0a2a */
[----:B------:R-:W-:Y:S02]  /*39f0*/  IMAD.IADD R46, R47, 0x1, R34 ;  /* 0x000000012f2e7824 */ /* 0x000fe400078e0222 */
[C---:B------:R-:W-:Y:S02]  /*3a00*/  IMAD.IADD R79, R81.reuse, 0x1, -R47 ;  /* 0x00000001514f7824 */ /* 0x040fe400078e0a2f */
[----:B------:R-:W-:Y:S02]  /*3a10*/  IMAD.IADD R63, R46, 0x1, R15 ;  /* 0x000000012e3f7824 */ /* 0x000fe400078e020f */
[----:B------:R-:W-:Y:S02]  /*3a20*/  IMAD.IADD R73, R81, 0x1, -R44 ;  /* 0x0000000151497824 */ /* 0x000fe400078e0a2c */
[----:B------:R-:W-:Y:S02]  /*3a30*/  IMAD.IADD R48, R63, 0x1, R14 ;  /* 0x000000013f307824 */ /* 0x000fe400078e020e */
[----:B------:R-:W-:-:S02]  /*3a40*/  IMAD R69, R0, 0x13, R69 ;  /* 0x0000001300457824 */ /* 0x000fc400078e0245 */
[----:B------:R-:W-:Y:S02]  /*3a50*/  IMAD.IADD R50, R48, 0x1, R37 ;  /* 0x0000000130327824 */ /* 0x000fe400078e0225 */
[----:B------:R-:W-:Y:S02]  /*3a60*/  IMAD R71, R0, 0x13, R71 ;  /* 0x0000001300477824 */ /* 0x000fe400078e0247 */
[----:B------:R-:W-:Y:S02]  /*3a70*/  IMAD.IADD R52, R50, 0x1, R35 ;  /* 0x0000000132347824 */ /* 0x000fe400078e0223 */
[C---:B------:R-:W-:Y:S02]  /*3a80*/  IMAD.IADD R75, R81.reuse, 0x1, -R43 ;  /* 0x00000001514b7824 */ /* 0x040fe400078e0a2b */
[----:B------:R-:W-:Y:S02]  /*3a90*/  IMAD.IADD R49, R52, 0x1, R13 ;  /* 0x0000000134317824 */ /* 0x000fe400078e020d */
[----:B------:R-:W-:-:S02]  /*3aa0*/  IMAD.IADD R77, R81, 0x1, -R45 ;  /* 0x00000001514d7824 */ /* 0x000fc400078e0a2d */
[----:B------:R-:W-:Y:S02]  /*3ab0*/  IMAD.IADD R40, R49, 0x1, R12 ;  /* 0x0000000131287824 */ /* 0x000fe400078e020c */
[C---:B------:R-:W-:Y:S02]  /*3ac0*/  IMAD.IADD R47, R81.reuse, 0x1, -R49 ;  /* 0x00000001512f7824 */ /* 0x040fe400078e0a31 */
[----:B------:R-:W-:Y:S02]  /*3ad0*/  IMAD.IADD R51, R40, 0x1, R11 ;  /* 0x0000000128337824 */ /* 0x000fe400078e020b */
[----:B------:R-:W-:Y:S02]  /*3ae0*/  IMAD.IADD R53, R81, 0x1, -R40 ;  /* 0x0000000151357824 */ /* 0x000fe400078e0a28 */
[----:B------:R-:W-:Y:S02]  /*3af0*/  VIADD R40, R0, 0x260 ;  /* 0x0000026000287836 */ /* 0x000fe40000000000 */
[----:B------:R-:W-:-:S02]  /*3b00*/  IMAD.IADD R42, R51, 0x1, R10 ;  /* 0x00000001332a7824 */ /* 0x000fc400078e020a */
[----:B------:R-:W-:Y:S01]  /*3b10*/  VIADD R71, R71, 0x2 ;  /* 0x0000000247477836 */ /* 0x000fe20000000000 */
[-C--:B------:R-:W-:Y:S01]  /*3b20*/  ISETP.GE.AND P3, PT, R40, R5.reuse, PT ;  /* 0x000000052800720c */ /* 0x080fe20003f66270 */
[----:B------:R-:W-:Y:S02]  /*3b30*/  VIADD R40, R0, 0x4c0 ;  /* 0x000004c000287836 */ /* 0x000fe40000000000 */
[----:B------:R-:W-:Y:S02]  /*3b40*/  IMAD.IADD R44, R42, 0x1, R9 ;  /* 0x000000012a2c7824 */ /* 0x000fe400078e0209 */
[----:B------:R-:W-:Y:S01]  /*3b50*/  IMAD.IADD R49, R81, 0x1, -R42 ;  /* 0x0000000151317824 */ /* 0x000fe200078e0a2a */
[----:B------:R-:W-:Y:S01]  /*3b60*/  ISETP.GE.AND P2, PT, R40, R5, PT ;  /* 0x000000052800720c */ /* 0x000fe20003f46270 */
[C---:B------:R-:W-:Y:S02]  /*3b70*/  VIADD R42, R0.reuse, 0x720 ;  /* 0x00000720002a7836 */ /* 0x040fe40000000000 */
[----:B------:R-:W-:-:S02]  /*3b80*/  VIADD R40, R0, 0x980 ;  /* 0x0000098000287836 */ /* 0x000fc40000000000 */
[----:B------:R-:W-:Y:S01]  /*3b90*/  IMAD R73, R0, 0x13, R73 ;  /* 0x0000001300497824 */ /* 0x000fe200078e0249 */
[-C--:B------:R-:W-:Y:S01]  /*3ba0*/  ISETP.GE.AND P1, PT, R42, R5.reuse, PT ;  /* 0x000000052a00720c */ /* 0x080fe20003f26270 */
[----:B------:R-:W-:Y:S01]  /*3bb0*/  IMAD.IADD R42, R67, 0x1, R54 ;  /* 0x00000001432a7824 */ /* 0x000fe200078e0236 */
[----:B------:R-:W-:Y:S01]  /*3bc0*/  ISETP.GE.AND P0, PT, R40, R5, PT ;  /* 0x000000052800720c */ /* 0x000fe20003f06270 */
[----:B------:R-:W-:Y:S02]  /*3bd0*/  VIADD R40, R69, 0x1 ;  /* 0x0000000145287836 */ /* 0x000fe40000000000 */
[----:B------:R-:W-:Y:S02]  /*3be0*/  IMAD.IADD R45, R44, 0x1, R7 ;  /* 0x000000012c2d7824 */ /* 0x000fe400078e0207 */
[----:B------:R-:W-:Y:S01]  /*3bf0*/  IMAD.IADD R61, R81, 0x1, -R44 ;  /* 0x00000001513d7824 */ /* 0x000fe200078e0a2c */
[----:B------:R-:W-:Y:S01]  /*3c00*/  SEL R40, R54, R40, !P5 ;  /* 0x0000002836287207 */ /* 0x000fe20006800000 */
[----:B------:R-:W-:Y:S01]  /*3c10*/  IMAD.IADD R44, R41, 0x1, R42 ;  /* 0x00000001292c7824 */ /* 0x000fe200078e022a */
[----:B------:R-:W-:Y:S01]  /*3c20*/  SEL R41, R42, R71, !P6 ;  /* 0x000000472a297207 */ /* 0x000fe20007000000 */
[----:B------:R-:W-:Y:S01]  /*3c30*/  IMAD R75, R0, 0x13, R75 ;  /* 0x00000013004b7824 */ /* 0x000fe200078e024b */
[----:B------:R-:W-:Y:S01]  /*3c40*/  LOP3.LUT P5, RZ, R19, 0x1, RZ, 0xc0, !PT ;  /* 0x0000000113ff7812 */ /* 0x000fe200078ac0ff */
[----:B------:R-:W-:Y:S01]  /*3c50*/  VIADD R73, R73, 0x3 ;  /* 0x0000000349497836 */ /* 0x000fe20000000000 */
[----:B------:R-:W-:Y:S01]  /*3c60*/  LOP3.LUT P6, RZ, R2, 0x1, RZ, 0xc0, !PT ;  /* 0x0000000102ff7812 */ /* 0x000fe200078cc0ff */
[----:B------:R-:W-:Y:S01]  /*3c70*/  IMAD.IADD R42, R39, 0x1, R44 ;  /* 0x00000001272a7824 */ /* 0x000fe200078e022c */
[----:B------:R-:W-:Y:S01]  /*3c80*/  LEA R40, R40, UR5, 0x2 ;  /* 0x0000000528287c11 */ /* 0x000fe2000f8e10ff */
[----:B------:R-:W-:Y:S01]  /*3c90*/  VIADD R75, R75, 0x4 ;  /* 0x000000044b4b7836 */ /* 0x000fe20000000000 */
[----:B------:R-:W-:Y:S01]  /*3ca0*/  SEL R39, R44, R73, !P5 ;  /* 0x000000492c277207 */ /* 0x000fe20006800000 */
[----:B------:R-:W-:Y:S01]  /*3cb0*/  IMAD R77, R0, 0x13, R77 ;  /* 0x00000013004d7824 */ /* 0x000fe200078e024d */
[----:B------:R-:W-:Y:S01]  /*3cc0*/  LOP3.LUT P5, RZ, R3, 0x1, RZ, 0xc0, !PT ;  /* 0x0000000103ff7812 */ /* 0x000fe200078ac0ff */
[----:B------:R-:W-:Y:S01]  /*3cd0*/  IMAD.IADD R44, R38, 0x1, R42 ;  /* 0x00000001262c7824 */ /* 0x000fe200078e022a */
[----:B------:R-:W-:Y:S01]  /*3ce0*/  SEL R38, R42, R75, !P6 ;  /* 0x0000004b2a267207 */ /* 0x000fe20007000000 */
[----:B------:R-:W-:Y:S01]  /*3cf0*/  IMAD.IADD R65, R81, 0x1, -R46 ;  /* 0x0000000151417824 */ /* 0x000fe200078e0a2e */
[----:B------:R-:W-:Y:S01]  /*3d00*/  LOP3.LUT P6, RZ, R32, 0x1, RZ, 0xc0, !PT ;  /* 0x0000000120ff7812 */ /* 0x000fe200078cc0ff */
[----:B------:R-:W-:Y:S01]  /*3d10*/  IMAD R79, R0, 0x13, R79 ;  /* 0x00000013004f7824 */ /* 0x000fe200078e024f */
[----:B------:R-:W-:Y:S01]  /*3d20*/  LEA R41, R41, UR5, 0x2 ;  /* 0x0000000529297c11 */ /* 0x000fe2000f8e10ff */
[----:B------:R-:W-:-:S02]  /*3d30*/  VIADD R77, R77, 0x5 ;  /* 0x000000054d4d7836 */ /* 0x000fc40000000000 */
[----:B------:R-:W-:Y:S02]  /*3d40*/  IMAD.IADD R42, R36, 0x1, R44 ;  /* 0x00000001242a7824 */ /* 0x000fe400078e022c */
[----:B------:R-:W-:Y:S01]  /*3d50*/  IMAD.IADD R63, R81, 0x1, -R63 ;  /* 0x00000001513f7824 */ /* 0x000fe200078e0a3f */
[----:B------:R-:W-:Y:S01]  /*3d60*/  SEL R36, R44, R77, !P5 ;  /* 0x0000004d2c247207 */ /* 0x000fe20006800000 */
[----:B------:R-:W-:Y:S01]  /*3d70*/  VIADD R79, R79, 0x6 ;  /* 0x000000064f4f7836 */ /* 0x000fe20000000000 */
[----:B------:R-:W-:Y:S01]  /*3d80*/  LOP3.LUT P5, RZ, R31, 0x1, RZ, 0xc0, !PT ;  /* 0x000000011fff7812 */ /* 0x000fe200078ac0ff */
[----:B------:R-:W-:Y:S01]  /*3d90*/  IMAD R65, R0, 0x13, R65 ;  /* 0x0000001300417824 */ /* 0x000fe200078e0241 */
[----:B------:R-:W-:Y:S01]  /*3da0*/  LEA R36, R36, UR5, 0x2 ;  /* 0x0000000524247c11 */ /* 0x000fe2000f8e10ff */
[----:B------:R-:W-:Y:S01]  /*3db0*/  IMAD.IADD R44, R34, 0x1, R42 ;  /* 0x00000001222c7824 */ /* 0x000fe200078e022a */
[----:B------:R-:W-:Y:S01]  /*3dc0*/  SEL R34, R42, R79, !P6 ;  /* 0x0000004f2a227207 */ /* 0x000fe20007000000 */
[----:B------:R-:W-:Y:S01]  /*3dd0*/  IMAD.IADD R59, R81, 0x1, -R48 ;  /* 0x00000001513b7824 */ /* 0x000fe200078e0a30 */
[----:B------:R-:W-:Y:S01]  /*3de0*/  LOP3.LUT P6, RZ, R30, 0x1, RZ, 0xc0, !PT ;  /* 0x000000011eff7812 */ /* 0x000fe200078cc0ff */
[----:B------:R-:W-:-:S02]  /*3df0*/  IMAD R63, R0, 0x13, R63 ;  /* 0x00000013003f7824 */ /* 0x000fc400078e023f */
[----:B------:R-:W-:Y:S02]  /*3e00*/  VIADD R65, R65, 0x7 ;  /* 0x0000000741417836 */ /* 0x000fe40000000000 */
[----:B------:R-:W-:Y:S02]  /*3e10*/  IMAD.IADD R42, R15, 0x1, R44 ;  /* 0x000000010f2a7824 */ /* 0x000fe400078e022c */
[----:B------:R-:W-:Y:S01]  /*3e20*/  IMAD.IADD R57, R81, 0x1, -R50 ;  /* 0x0000000151397824 */ /* 0x000fe200078e0a32 */
[----:B------:R-:W-:Y:S01]  /*3e30*/  SEL R15, R44, R65, !P5 ;  /* 0x000000412c0f7207 */ /* 0x000fe20006800000 */
[----:B------:R-:W-:Y:S01]  /*3e40*/  VIADD R63, R63, 0x8 ;  /* 0x000000083f3f7836 */ /* 0x000fe20000000000 */
[----:B------:R-:W-:Y:S01]  /*3e50*/  LOP3.LUT P5, RZ, R29, 0x1, RZ, 0xc0, !PT ;  /* 0x000000011dff7812 */ /* 0x000fe200078ac0ff */
[----:B------:R-:W-:Y:S02]  /*3e60*/  IMAD R59, R0, 0x13, R59 ;  /* 0x00000013003b7824 */ /* 0x000fe400078e023b */
[----:B------:R-:W-:Y:S01]  /*3e70*/  IMAD.IADD R44, R14, 0x1, R42 ;  /* 0x000000010e2c7824 */ /* 0x000fe200078e022a */
[----:B------:R-:W-:Y:S01]  /*3e80*/  SEL R14, R42, R63, !P6 ;  /* 0x0000003f2a0e7207 */ /* 0x000fe20007000000 */
[----:B------:R-:W-:Y:S01]  /*3e90*/  IMAD R57, R0, 0x13, R57 ;  /* 0x0000001300397824 */ /* 0x000fe200078e0239 */
[----:B------:R-:W-:Y:S01]  /*3ea0*/  LOP3.LUT P6, RZ, R28, 0x1, RZ, 0xc0, !PT ;  /* 0x000000011cff7812 */ /* 0x000fe200078cc0ff */
[----:B------:R-:W-:-:S02]  /*3eb0*/  VIADD R59, R59, 0x9 ;  /* 0x000000093b3b7836 */ /* 0x000fc40000000000 */
[----:B------:R-:W-:Y:S02]  /*3ec0*/  IMAD.IADD R42, R37, 0x1, R44 ;  /* 0x00000001252a7824 */ /* 0x000fe400078e022c */
[----:B------:R-:W-:Y:S01]  /*3ed0*/  IMAD.IADD R55, R81, 0x1, -R52 ;  /* 0x0000000151377824 */ /* 0x000fe200078e0a34 */
[----:B------:R-:W-:Y:S01]  /*3ee0*/  SEL R37, R44, R59, !P5 ;  /* 0x0000003b2c257207 */ /* 0x000fe20006800000 */
[----:B------:R-:W-:Y:S01]  /*3ef0*/  VIADD R57, R57, 0xa ;  /* 0x0000000a39397836 */ /* 0x000fe20000000000 */
[----:B------:R-:W-:Y:S01]  /*3f00*/  LOP3.LUT P5, RZ, R27, 0x1, RZ, 0xc0, !PT ;  /* 0x000000011bff7812 */ /* 0x000fe200078ac0ff */
[----:B------:R-:W-:Y:S02]  /*3f10*/  IMAD.IADD R44, R35, 0x1, R42 ;  /* 0x00000001232c7824 */ /* 0x000fe400078e022a */
[----:B------:R-:W-:Y:S01]  /*3f20*/  IMAD R55, R0, 0x13, R55 ;  /* 0x0000001300377824 */ /* 0x000fe200078e0237 */
[----:B------:R-:W-:Y:S01]  /*3f30*/  SEL R35, R42, R57, !P6 ;  /* 0x000000392a237207 */ /* 0x000fe20007000000 */
[----:B------:R-:W-:Y:S01]  /*3f40*/  IMAD.IADD R42, R13, 0x1, R44 ;  /* 0x000000010d2a7824 */ /* 0x000fe200078e022c */
[----:B------:R-:W-:Y:S01]  /*3f50*/  LOP3.LUT P6, RZ, R26, 0x1, RZ, 0xc0, !PT ;  /* 0x000000011aff7812 */ /* 0x000fe200078cc0ff */
[----:B------:R-:W-:Y:S01]  /*3f60*/  IMAD R47, R0, 0x13, R47 ;  /* 0x00000013002f7824 */ /* 0x000fe200078e022f */
[----:B------:R-:W-:Y:S01]  /*3f70*/  LEA R35, R35, UR5, 0x2 ;  /* 0x0000000523237c11 */ /* 0x000fe2000f8e10ff */
[----:B------:R-:W-:-:S02]  /*3f80*/  VIADD R55, R55, 0xb ;  /* 0x0000000b37377836 */ /* 0x000fc40000000000 */
[----:B------:R-:W-:Y:S02]  /*3f90*/  IMAD.IADD R51, R81, 0x1, -R51 ;  /* 0x0000000151337824 */ /* 0x000fe400078e0a33 */
[----:B------:R-:W-:Y:S01]  /*3fa0*/  IMAD R53, R0, 0x13, R53 ;  /* 0x0000001300357824 */ /* 0x000fe200078e0235 */
[----:B------:R-:W-:Y:S01]  /*3fb0*/  SEL R13, R44, R55, !P5 ;  /* 0x000000372c0d7207 */ /* 0x000fe20006800000 */
[----:B------:R-:W-:Y:S01]  /*3fc0*/  IMAD.IADD R46, R12, 0x1, R42 ;  /* 0x000000010c2e7824 */ /* 0x000fe200078e022a */
[----:B------:R-:W-:Y:S01]  /*3fd0*/  LOP3.LUT P5, RZ, R25, 0x1, RZ, 0xc0, !PT ;  /* 0x0000000119ff7812 */ /* 0x000fe200078ac0ff */
[----:B------:R-:W-:Y:S02]  /*3fe0*/  VIADD R47, R47, 0xc ;  /* 0x0000000c2f2f7836 */ /* 0x000fe40000000000 */
[----:B------:R-:W-:Y:S02]  /*3ff0*/  IMAD R51, R0, 0x13, R51 ;  /* 0x0000001300337824 */ /* 0x000fe400078e0233 */
[----:B------:R-:W-:Y:S01]  /*4000*/  VIADD R44, R53, 0xd ;  /* 0x0000000d352c7836 */ /* 0x000fe20000000000 */
[----:B------:R-:W-:Y:S01]  /*4010*/  SEL R12, R42, R47, !P6 ;  /* 0x0000002f2a0c7207 */ /* 0x000fe20007000000 */
[----:B------:R-:W-:Y:S01]  /*4020*/  IMAD.IADD R11, R11, 0x1, R46 ;  /* 0x000000010b0b7824 */ /* 0x000fe200078e022e */
[----:B------:R-:W-:Y:S01]  /*4030*/  LOP3.LUT P6, RZ, R24, 0x1, RZ, 0xc0, !PT ;  /* 0x0000000118ff7812 */ /* 0x000fe200078cc0ff */
[----:B------:R-:W-:Y:S01]  /*4040*/  IMAD R49, R0, 0x13, R49 ;  /* 0x0000001300317824 */ /* 0x000fe200078e0231 */
[----:B------:R-:W-:Y:S01]  /*4050*/  SEL R44, R46, R44, !P5 ;  /* 0x0000002c2e2c7207 */ /* 0x000fe20006800000 */
[----:B------:R-:W-:Y:S01]  /*4060*/  VIADD R51, R51, 0xe ;  /* 0x0000000e33337836 */ /* 0x000fe20000000000 */
[----:B------:R-:W-:Y:S01]  /*4070*/  LOP3.LUT P5, RZ, R23, 0x1, RZ, 0xc0, !PT ;  /* 0x0000000117ff7812 */ /* 0x000fe200078ac0ff */
[----:B------:R-:W-:Y:S01]  /*4080*/  VIADD R42, R0, 0xbe0 ;  /* 0x00000be0002a7836 */ /* 0x000fe20000000000 */
[----:B------:R-:W-:Y:S01]  /*4090*/  LEA R53, R34, UR5, 0x2 ;  /* 0x0000000522357c11 */ /* 0x000fe2000f8e10ff */
[----:B------:R-:W-:Y:S01]  /*40a0*/  IMAD.IADD R10, R10, 0x1, R11 ;  /* 0x000000010a0a7824 */ /* 0x000fe200078e020b */
[----:B------:R-:W-:Y:S01]  /*40b0*/  SEL R46, R11, R51, !P6 ;  /* 0x000000330b2e7207 */ /* 0x000fe20007000000 */
[----:B------:R-:W-:Y:S01]  /*40c0*/  VIADD R48, R49, 0xf ;  /* 0x0000000f31307836 */ /* 0x000fe20000000000 */
[----:B------:R-:W-:Y:S01]  /*40d0*/  ISETP.GE.AND P6, PT, R42, R5, PT ;  /* 0x000000052a00720c */ /* 0x000fe20003fc6270 */
[----:B------:R-:W-:Y:S01]  /*40e0*/  IMAD R61, R0, 0x13, R61 ;  /* 0x00000013003d7824 */ /* 0x000fe200078e023d */
[----:B------:R-:W-:Y:S01]  /*40f0*/  LEA R34, R15, UR5, 0x2 ;  /* 0x000000050f227c11 */ /* 0x000fe2000f8e10ff */
[C---:B------:R-:W-:Y:S01]  /*4100*/  IMAD.IADD R43, R81.reuse, 0x1, -R45 ;  /* 0x00000001512b7824 */ /* 0x040fe200078e0a2d */
[----:B------:R-:W-:Y:S01]  /*4110*/  IADD3 R45, PT, PT, R81, -R45, -R8 ;  /* 0x8000002d512d7210 */ /* 0x000fe20007ffe808 */
[----:B------:R-:W-:Y:S01]  /*4120*/  IMAD.IADD R42, R9, 0x1, R10 ;  /* 0x00000001092a7824 */ /* 0x000fe200078e020a */
[----:B------:R-:W-:Y:S01]  /*4130*/  SEL R48, R10, R48, !P5 ;  /* 0x000000300a307207 */ /* 0x000fe20006800000 */
[----:B------:R-:W-:Y:S01]  /*4140*/  VIADD R61, R61, 0x10 ;  /* 0x000000103d3d7836 */ /* 0x000fe20000000000 */
[----:B------:R-:W-:Y:S01]  /*4150*/  LOP3.LUT P5, RZ, R22, 0x1, RZ, 0xc0, !PT ;  /* 0x0000000116ff7812 */ /* 0x000fe200078ac0ff */
[----:B------:R-:W-:Y:S01]  /*4160*/  IMAD R43, R0, 0x13, R43 ;  /* 0x00000013002b7824 */ /* 0x000fe200078e022b */
[----:B------:R-:W-:Y:S01]  /*4170*/  LEA R15, R14, UR5, 0x2 ;  /* 0x000000050e0f7c11 */ /* 0x000fe2000f8e10ff */
[----:B------:R-:W-:Y:S01]  /*4180*/  IMAD R45, R0, 0x13, R45 ;  /* 0x00000013002d7824 */ /* 0x000fe200078e022d */
[----:B------:R-:W-:Y:S01]  /*4190*/  SEL R61, R42, R61, !P5 ;  /* 0x0000003d2a3d7207 */ /* 0x000fe20006800000 */
[----:B------:R-:W-:Y:S01]  /*41a0*/  IMAD.IADD R7, R7, 0x1, R42 ;  /* 0x0000000107077824 */ /* 0x000fe200078e022a */
[----:B------:R-:W-:Y:S01]  /*41b0*/  LOP3.LUT P5, RZ, R21, 0x1, RZ, 0xc0, !PT ;  /* 0x0000000115ff7812 */ /* 0x000fe200078ac0ff */
[----:B------:R-:W-:Y:S01]  /*41c0*/  VIADD R43, R43, 0x11 ;  /* 0x000000112b2b7836 */ /* 0x000fe20000000000 */
[----:B------:R-:W-:Y:S01]  /*41d0*/  LEA R14, R13, UR5, 0x2 ;  /* 0x000000050d0e7c11 */ /* 0x000fe2000f8e10ff */
[----:B------:R-:W-:Y:S01]  /*41e0*/  VIADD R10, R0, 0xe40 ;  /* 0x00000e40000a7836 */ /* 0x000fe20000000000 */
[----:B------:R-:W-:Y:S01]  /*41f0*/  LEA R44, R44, UR5, 0x2 ;  /* 0x000000052c2c7c11 */ /* 0x000fe2000f8e10ff */
[----:B------:R-:W-:Y:S01]  /*4200*/  VIADD R54, R45, 0x12 ;  /* 0x000000122d367836 */ /* 0x000fe20000000000 */
[----:B------:R-:W-:Y:S01]  /*4210*/  SEL R52, R7, R43, !P5 ;  /* 0x0000002b07347207 */ /* 0x000fe20006800000 */
[----:B------:R-:W-:Y:S01]  /*4220*/  @P4 IMAD.IADD R54, R8, 0x1, R7 ;  /* 0x0000000108364824 */ /* 0x000fe200078e0207 */
[-C--:B------:R-:W-:Y:S01]  /*4230*/  ISETP.GE.AND P4, PT, R0, R5.reuse, PT ;  /* 0x000000050000720c */ /* 0x080fe20003f86270 */
[----:B0-----:R-:W-:Y:S01]  /*4240*/  VIADD R50, R33, UR6 ;  /* 0x0000000621327c36 */ /* 0x001fe20008000000 */
[----:B------:R-:W-:Y:S01]  /*4250*/  ISETP.GE.AND P5, PT, R10, R5, PT ;  /* 0x000000050a00720c */ /* 0x000fe20003fa6270 */
[----:B------:R-:W-:Y:S01]  /*4260*/  VIADD R51, R6, 0xffffd2e0 ;  /* 0xffffd2e006337836 */ /* 0x000fe20000000000 */
[----:B------:R-:W-:Y:S01]  /*4270*/  LEA R13, R46, UR5, 0x2 ;  /* 0x000000052e0d7c11 */ /* 0x000fe2000f8e10ff */
[----:B------:R-:W-:Y:S01]  /*4280*/  VIADD R8, R0, 0x10a0 ;  /* 0x000010a000087836 */ /* 0x000fe20000000000 */
[----:B------:R-:W-:Y:S01]  /*4290*/  LEA R48, R48, UR5, 0x2 ;  /* 0x0000000530307c11 */ /* 0x000fe2000f8e10ff */
[----:B------:R-:W-:Y:S01]  /*42a0*/  VIADD R10, R0, 0x1300 ;  /* 0x00001300000a7836 */ /* 0x000fe20000000000 */
[C---:B------:R-:W-:Y:S01]  /*42b0*/  SEL R51, R50.reuse, R51, !P4 ;  /* 0x0000003332337207 */ /* 0x040fe20006000000 */
[----:B------:R-:W-:Y:S01]  /*42c0*/  VIADD R49, R50, 0xfffffda0 ;  /* 0xfffffda032317836 */ /* 0x000fe20000000000 */
[-C--:B------:R-:W-:Y:S01]  /*42d0*/  ISETP.GE.AND P4, PT, R8, R5.reuse, PT ;  /* 0x000000050800720c */ /* 0x080fe20003f86270 */
[----:B------:R-:W-:Y:S01]  /*42e0*/  VIADD R8, R0, 0x1560 ;  /* 0x0000156000087836 */ /* 0x000fe20000000000 */
[----:B------:R-:W-:Y:S01]  /*42f0*/  LEA R61, R61, UR5, 0x2 ;  /* 0x000000053d3d7c11 */ /* 0x000fe2000f8e10ff */
[----:B------:R-:W-:Y:S01]  /*4300*/  @P3 VIADD R49, R6, 0xffffd540 ;  /* 0xffffd54006313836 */ /* 0x000fe20000000000 */
[----:B------:R-:W-:Y:S01]  /*4310*/  ISETP.GE.AND P3, PT, R10, R5, PT ;  /* 0x000000050a00720c */ /* 0x000fe20003f66270 */
[----:B------:R-:W-:Y:S01]  /*4320*/  VIADD R47, R50, 0xfffffb40 ;  /* 0xfffffb40322f7836 */ /* 0x000fe20000000000 */
[----:B------:R-:W-:Y:S01]  /*4330*/  LEA R52, R52, UR5, 0x2 ;  /* 0x0000000534347c11 */ /* 0x000fe2000f8e10ff */
[----:B------:R-:W-:-:S02]  /*4340*/  VIADD R10, R0, 0x17c0 ;  /* 0x000017c0000a7836 */ /* 0x000fc40000000000 */
[----:B------:R-:W-:Y:S01]  /*4350*/  @P2 VIADD R47, R6, 0xffffd7a0 ;  /* 0xffffd7a0062f2836 */ /* 0x000fe20000000000 */
[-C--:B------:R-:W-:Y:S01]  /*4360*/  ISETP.GE.AND P2, PT, R8, R5.reuse, PT ;  /* 0x000000050800720c */ /* 0x080fe20003f46270 */
[----:B------:R-:W-:Y:S02]  /*4370*/  VIADD R45, R50, 0xfffff8e0 ;  /* 0xfffff8e0322d7836 */ /* 0x000fe40000000000 */
[----:B------:R-:W-:Y:S02]  /*4380*/  VIADD R8, R0, 0x1a20 ;  /* 0x00001a2000087836 */ /* 0x000fe40000000000 */
[----:B------:R-:W-:Y:S01]  /*4390*/  @P1 VIADD R45, R6, 0xffffda00 ;  /* 0xffffda00062d1836 */ /* 0x000fe20000000000 */
[----:B------:R-:W-:Y:S01]  /*43a0*/  ISETP.GE.AND P1, PT, R10, R5, PT ;  /* 0x000000050a00720c */ /* 0x000fe20003f26270 */
[----:B------:R-:W-:Y:S02]  /*43b0*/  VIADD R43, R50, 0xfffff680 ;  /* 0xfffff680322b7836 */ /* 0x000fe40000000000 */
        /* <DEDUP_REMOVED lines=13> */
[----:B------:R-:W-:Y:S02]  /*4490*/  VIADD R9, R50, 0xffffeaa0 ;  /* 0xffffeaa032097836 */ /* 0x000fe40000000000 */
[----:B------:R-:W-:Y:S01]  /*44a0*/  @P4 VIADD R11, R6, 0xffffe380 ;  /* 0xffffe380060b4836 */ /* 0x000fe20000000000 */
[-C--:B------:R-:W-:Y:S01]  /*44b0*/  ISETP.GE.AND P4, PT, R10, R5.reuse, PT ;  /* 0x000000050a00720c */ /* 0x080fe20003f86270 */
[----:B------:R-:W-:Y:S01]  /*44c0*/  @P2 VIADD R9, R6, 0xffffe840 ;  /* 0xffffe84006092836 */ /* 0x000fe20000000000 */
[----:B------:R-:W-:Y:S01]  /*44d0*/  ISETP.GE.AND P2, PT, R56, R5, PT ;  /* 0x000000053800720c */ /* 0x000fe20003f46270 */
[----:B------:R-:W-:-:S02]  /*44e0*/  VIADD R10, R50, 0xffffed00 ;  /* 0xffffed00320a7836 */ /* 0x000fc40000000000 */
[C---:B------:R-:W-:Y:S01]  /*44f0*/  VIADD R56, R0.reuse, 0x2860 ;  /* 0x0000286000387836 */ /* 0x040fe20000000000 */
[----:B------:R-:W-:Y:S01]  /*4500*/  LEA R0, R0, UR5, 0x2 ;  /* 0x0000000500007c11 */ /* 0x000fe2000f8e10ff */
[----:B------:R-:W-:Y:S01]  /*4510*/  @P3 VIADD R10, R6, 0xffffe5e0 ;  /* 0xffffe5e0060a3836 */ /* 0x000fe20000000000 */
[-C--:B------:R-:W-:Y:S01]  /*4520*/  ISETP.GE.AND P3, PT, R8, R5.reuse, PT ;  /* 0x000000050800720c */ /* 0x080fe20003f66270 */
[C---:B------:R-:W-:Y:S02]  /*4530*/  VIADD R8, R50.reuse, 0xffffe840 ;  /* 0xffffe84032087836 */ /* 0x040fe40000000000 */
[----:B------:R-:W-:Y:S02]  /*4540*/  VIADD R7, R50, 0xffffe5e0 ;  /* 0xffffe5e032077836 */ /* 0x000fe40000000000 */
[----:B------:R-:W-:Y:S01]  /*4550*/  @P1 VIADD R8, R6, 0xffffeaa0 ;  /* 0xffffeaa006081836 */ /* 0x000fe20000000000 */
[-C--:B------:R-:W-:Y:S01]  /*4560*/  ISETP.GE.AND P1, PT, R56, R5.reuse, PT ;  /* 0x000000053800720c */ /* 0x080fe20003f26270 */
[----:B------:R-:W-:Y:S01]  /*4570*/  @P0 VIADD R7, R6, 0xffffed00 ;  /* 0xffffed0006070836 */ /* 0x000fe20000000000 */
[----:B------:R-:W-:Y:S01]  /*4580*/  ISETP.GE.AND P0, PT, R58, R5, PT ;  /* 0x000000053a00720c */ /* 0x000fe20003f06270 */
[----:B------:R-:W-:Y:S01]  /*4590*/  VIADD R83, R50, 0xffffd7a0 ;  /* 0xffffd7a032537836 */ /* 0x000fe20000000000 */
[----:B------:R-:W-:Y:S01]  /*45a0*/  LEA R5, R4, UR5, 0x2 ;  /* 0x0000000504057c11 */ /* 0x000fe2000f8e10ff */
[----:B------:R-:W-:Y:S01]  /*45b0*/  VIADD R87, R50, 0xffffd540 ;  /* 0xffffd54032577836 */ /* 0x000fe20000000000 */
[----:B------:R-:W-:-:S02]  /*45c0*/  LEA R4, R39, UR5, 0x2 ;  /* 0x0000000527047c11 */ /* 0x000fc4000f8e10ff */
[----:B------:R-:W-:Y:S01]  /*45d0*/  LEA R39, R38, UR5, 0x2 ;  /* 0x0000000526277c11 */ /* 0x000fe2000f8e10ff */
[----:B------:R0:W-:Y:S04]  /*45e0*/  STS [R5], R16 ;  /* 0x0000001005007388 */ /* 0x0001e80000000800 */
[----:B------:R-:W-:Y:S01]  /*45f0*/  STS [R40], R17 ;  /* 0x0000001128007388 */ /* 0x000fe20000000800 */
[C---:B------:R-:W-:Y:S02]  /*4600*/  @P1 VIADD R83, R6.reuse, 0xfffffb40 ;  /* 0xfffffb4006531836 */ /* 0x040fe40000000000 */
[----:B------:R-:W-:Y:S01]  /*4610*/  @P0 VIADD R87, R6, 0xfffffda0 ;  /* 0xfffffda006570836 */ /* 0x000fe20000000000 */
[----:B------:R-:W-:Y:S01]  /*4620*/  STS [R41], R18 ;  /* 0x0000001229007388 */ /* 0x000fe20000000800 */
[----:B0-----:R-:W-:-:S03]  /*4630*/  LEA R5, R12, UR5, 0x2 ;  /* 0x000000050c057c11 */ /* 0x001fc6000f8e10ff */
[----:B------:R0:W-:Y:S04]  /*4640*/  STS [R4], R19 ;  /* 0x0000001304007388 */ /* 0x0001e80000000800 */
[----:B------:R-:W-:Y:S04]  /*4650*/  STS [R39], R2 ;  /* 0x0000000227007388 */ /* 0x000fe80000000800 */
[----:B------:R1:W-:Y:S01]  /*4660*/  STS [R36], R3 ;  /* 0x0000000324007388 */ /* 0x0003e20000000800 */
[----:B0-----:R-:W-:Y:S01]  /*4670*/  LEA R4, R37, UR5, 0x2 ;  /* 0x0000000525047c11 */ /* 0x001fe2000f8e10ff */
[----:B------:R-:W-:-:S02]  /*4680*/  VIADD R37, R50, 0xffffda00 ;  /* 0xffffda0032257836 */ /* 0x000fc40000000000 */
[----:B------:R-:W-:Y:S01]  /*4690*/  STS [R53], R32 ;  /* 0x0000002035007388 */ /* 0x000fe20000000800 */
[----:B------:R-:W-:-:S03]  /*46a0*/  @P2 VIADD R37, R6, 0xfffff8e0 ;  /* 0xfffff8e006252836 */ /* 0x000fc60000000000 */
[----:B------:R0:W-:Y:S01]  /*46b0*/  STS [R34], R31 ;  /* 0x0000001f22007388 */ /* 0x0001e20000000800 */
[----:B-1----:R-:W1:Y:S03]  /*46c0*/  LDC.64 R2, c[0x0][0x390] ;  /* 0x0000e400ff027b82 */ /* 0x002e660000000a00 */
[----:B------:R2:W-:Y:S04]  /*46d0*/  STS [R15], R30 ;  /* 0x0000001e0f007388 */ /* 0x0005e80000000800 */
[----:B------:R3:W-:Y:S01]  /*46e0*/  STS [R4], R29 ;  /* 0x0000001d04007388 */ /* 0x0007e20000000800 */
[----:B0-----:R-:W-:-:S03]  /*46f0*/  VIADD R31, R50, 0xffffdec0 ;  /* 0xffffdec0321f7836 */ /* 0x001fc60000000000 */
[----:B------:R0:W-:Y:S01]  /*4700*/  STS [R35], R28 ;  /* 0x0000001c23007388 */ /* 0x0001e20000000800 */
[----:B------:R-:W-:Y:S01]  /*4710*/  @P4 VIADD R31, R6, 0xfffff420 ;  /* 0xfffff420061f4836 */ /* 0x000fe20000000000 */
[----:B--2---:R-:W-:Y:S02]  /*4720*/  LEA R15, R54, UR5, 0x2 ;  /* 0x00000005360f7c11 */ /* 0x004fe4000f8e10ff */
[----:B------:R-:W-:Y:S01]  /*4730*/  STS [R14], R27 ;  /* 0x0000001b0e007388 */ /* 0x000fe20000000800 */
[----:B---3--:R-:W-:-:S03]  /*4740*/  VIADD R29, R50, 0xffffe120 ;  /* 0xffffe120321d7836 */ /* 0x008fc60000000000 */
[----:B------:R2:W-:Y:S01]  /*4750*/  STS [R5], R26 ;  /* 0x0000001a05007388 */ /* 0x0005e20000000800 */
[----:B------:R-:W-:Y:S02]  /*4760*/  @P5 VIADD R29, R6, 0xfffff1c0 ;  /* 0xfffff1c0061d5836 */ /* 0x000fe40000000000 */
[----:B0-----:R-:W-:Y:S01]  /*4770*/  VIADD R35, R50, 0xffffdc60 ;  /* 0xffffdc6032237836 */ /* 0x001fe20000000000 */
[----:B------:R-:W-:Y:S01]  /*4780*/  STS [R44], R25 ;  /* 0x000000192c007388 */ /* 0x000fe20000000800 */
[----:B------:R-:W-:Y:S02]  /*4790*/  @P3 VIADD R35, R6, 0xfffff680 ;  /* 0xfffff68006233836 */ /* 0x000fe40000000000 */
[--C-:B-1----:R-:W-:Y:S01]  /*47a0*/  IMAD.WIDE R16, R45, 0x4, R2.reuse ;  /* 0x000000042d107825 */ /* 0x102fe200078e0202 */
[----:B------:R0:W-:Y:S03]  /*47b0*/  STS [R13], R24 ;  /* 0x000000180d007388 */ /* 0x0001e60000000800 */
[--C-:B--2---:R-:W-:Y:S01]  /*47c0*/  IMAD.WIDE R4, R51, 0x4, R2.reuse ;  /* 0x0000000433047825 */ /* 0x104fe200078e0202 */
[----:B------:R-:W-:Y:S03]  /*47d0*/  STS [R48], R23 ;  /* 0x0000001730007388 */ /* 0x000fe60000000800 */
[--C-:B------:R-:W-:Y:S01]  /*47e0*/  IMAD.WIDE R18, R43, 0x4, R2.reuse ;  /* 0x000000042b127825 */ /* 0x100fe200078e0202 */
[----:B------:R1:W-:Y:S03]  /*47f0*/  STS [R61], R22 ;  /* 0x000000163d007388 */ /* 0x0003e60000000800 */
[--C-:B0-----:R-:W-:Y:S01]  /*4800*/  IMAD.WIDE R12, R49, 0x4, R2.reuse ;  /* 0x00000004310c7825 */ /* 0x101fe200078e0202 */
[----:B------:R-:W-:Y:S03]  /*4810*/  STS [R52], R21 ;  /* 0x0000001534007388 */ /* 0x000fe60000000800 */
[--C-:B------:R-:W-:Y:S01]  /*4820*/  IMAD.WIDE R42, R42, 0x4, R2.reuse ;  /* 0x000000042a2a7825 */ /* 0x100fe200078e0202 */
[----:B------:R0:W-:Y:S03]  /*4830*/  STS [R15], R20 ;  /* 0x000000140f007388 */ /* 0x0001e60000000800 */
[----:B------:R-:W-:Y:S01]  /*4840*/  VIADD R27, R50, 0xffffe380 ;  /* 0xffffe380321b7836 */ /* 0x000fe20000000000 */
[----:B------:R-:W-:Y:S01]  /*4850*/  BAR.SYNC.DEFER_BLOCKING 0x0 ;  /* 0x0000000000007b1d */ /* 0x000fe20000010000 */
[----:B-1----:R-:W-:-:S04]  /*4860*/  IMAD.WIDE R22, R11, 0x4, R2 ;  /* 0x000000040b167825 */ /* 0x002fc800078e0202 */
[----:B------:R-:W-:Y:S02]  /*4870*/  @P6 VIADD R27, R6, 0xffffef60 ;  /* 0xffffef60061b6836 */ /* 0x000fe40000000000 */
[----:B0-----:R-:W-:-:S04]  /*4880*/  IMAD.WIDE R14, R47, 0x4, R2 ;  /* 0x000000042f0e7825 */ /* 0x001fc800078e0202 */
[----:B------:R-:W-:-:S04]  /*4890*/  IMAD.WIDE R20, R33, 0x4, R2 ;  /* 0x0000000421147825 */ /* 0x000fc800078e0202 */
[----:B------:R-:W-:-:S04]  /*48a0*/  IMAD.WIDE R10, R10, 0x4, R2 ;  /* 0x000000040a0a7825 */ /* 0x000fc800078e0202 */
[----:B------:R-:W-:-:S04]  /*48b0*/  IMAD.WIDE R24, R9, 0x4, R2 ;  /* 0x0000000409187825 */ /* 0x000fc800078e0202 */
[--C-:B------:R-:W-:Y:S01]  /*48c0*/  IMAD.WIDE R8, R8, 0x4, R2.reuse ;  /* 0x0000000408087825 */ /* 0x100fe200078e0202 */
[----:B------:R-:W0:Y:S03]  /*48d0*/  LDS R39, [R0] ;  /* 0x0000000000277984 */ /* 0x000e260000000800 */
[--C-:B------:R-:W-:Y:S01]  /*48e0*/  IMAD.WIDE R6, R7, 0x4, R2.reuse ;  /* 0x0000000407067825 */ /* 0x100fe200078e0202 */
[----:B------:R-:W1:Y:S03]  /*48f0*/  LDS R41, [R0+0x980] ;  /* 0x0009800000297984 */ /* 0x000e660000000800 */
        /* <DEDUP_REMOVED lines=10> */
[--C-:B------:R-:W-:Y:S01]  /*49a0*/  IMAD.WIDE R36, R83, 0x4, R2.reuse ;  /* 0x0000000453247825 */ /* 0x100fe200078e0202 */
[----:B------:R-:W5:Y:S03]  /*49b0*/  LDS R63, [R0+0x4280] ;  /* 0x00428000003f7984 */ /* 0x000f660000000800 */
[----:B------:R-:W-:Y:S01]  /*49c0*/  IMAD.WIDE R2, R87, 0x4, R2 ;  /* 0x0000000457027825 */ /* 0x000fe200078e0202 */
        /* <DEDUP_REMOVED lines=11> */
[----:B0-----:R-:W-:Y:S04]  /*4a80*/  STG.E desc[UR8][R4.64], R39 ;  /* 0x0000002704007986 */ /* 0x001fe8000c101908 */
        /* <DEDUP_REMOVED lines=19> */
.L_x_1196:
[----:B------:R-:W0:Y:S01]  /*4bc0*/  LDC R0, c[0x0][0x3ac] ;  /* 0x0000eb00ff007b82 */ /* 0x000e220000000800 */
[----:B------:R-:W-:Y:S01]  /*4bd0*/  ISETP.NE.AND P0, PT, R2, RZ, PT ;  /* 0x000000ff0200720c */ /* 0x000fe20003f05270 */
[----:B------:R-:W-:Y:S01]  /*4be0*/  BSSY.RECONVERGENT B0, `(.L_x_1211) ;  /* 0x00005ca000007945 */ /* 0x000fe20003800200 */
[----:B0-----:R-:W-:-:S11]  /*4bf0*/  IMAD.IADD R6, R0, 0x1, -R3 ;  /* 0x0000000100067824 */ /* 0x001fd600078e0a03 */
[----:B------:R-:W-:Y:S05]  /*4c00*/  @P0 BRA `(.L_x_1212) ;  /* 0x0000002400a80947 */ /* 0x000fea0003800000 */
[----:B------:R-:W0:Y:S01]  /*4c10*/  S2R R2, SR_TID.X ;  /* 0x0000000000027919 */ /* 0x000e220000002100 */
[----:B------:R-:W1:Y:S01]  /*4c20*/  LDC.64 R4, c[0x0][0x380] ;  /* 0x0000e000ff047b82 */ /* 0x000e620000000a00 */
[C---:B0-----:R-:W-:Y:S02]  /*4c30*/  LOP3.LUT R9, R2.reuse, 0x1f, RZ, 0xc0, !PT ;  /* 0x0000001f02097812 */ /* 0x041fe400078ec0ff */
[----:B------:R-:W-:-:S05]  /*4c40*/  LOP3.LUT R28, R2, 0x3e0, RZ, 0xc0, !PT ;  /* 0x000003e0021c7812 */ /* 0x000fca00078ec0ff */
[----:B------:R-:W-:-:S04]  /*4c50*/  IMAD R28, R28, 0x13, R9 ;  /* 0x000000131c1c7824 */ /* 0x000fc800078e0209 */
[C---:B------:R-:W-:Y:S01]  /*4c60*/  VIADD R9, R28.reuse, 0x20 ;  /* 0x000000201c097836 */ /* 0x040fe20000000000 */
[CC--:B------:R-:W-:Y:S01]  /*4c70*/  ISETP.GE.AND P1, PT, R28.reuse, R6.reuse, PT ;  /* 0x000000061c00720c */ /* 0x0c0fe20003f26270 */
[C---:B------:R-:W-:Y:S02]  /*4c80*/  VIADD R11, R28.reuse, 0x40 ;  /* 0x000000401c0b7836 */ /* 0x040fe40000000000 */
[----:B------:R-:W-:Y:S01]  /*4c90*/  IMAD.IADD R3, R3, 0x1, R28 ;  /* 0x0000000103037824 */ /* 0x000fe200078e021c */
[-C--:B------:R-:W-:Y:S01]  /*4ca0*/  ISETP.GE.AND P2, PT, R9, R6.reuse, PT ;  /* 0x000000060900720c */ /* 0x080fe20003f46270 */
[C---:B------:R-:W-:Y:S01]  /*4cb0*/  VIADD R9, R28.reuse, 0x60 ;  /* 0x000000601c097836 */ /* 0x040fe20000000000 */
[-C--:B------:R-:W-:Y:S01]  /*4cc0*/  ISETP.GE.AND P3, PT, R11, R6.reuse, PT ;  /* 0x000000060b00720c */ /* 0x080fe20003f66270 */
[----:B------:R-:W-:Y:S02]  /*4cd0*/  VIADD R11, R28, 0x80 ;  /* 0x000000801c0b7836 */ /* 0x000fe40000000000 */
[----:B-1----:R-:W-:Y:S01]  /*4ce0*/  IMAD.WIDE.U32 R4, R3, 0x4, R4 ;  /* 0x0000000403047825 */ /* 0x002fe200078e0004 */
[----:B------:R-:W-:-:S02]  /*4cf0*/  ISETP.GE.AND P4, PT, R9, R6, PT ;  /* 0x000000060900720c */ /* 0x000fc40003f86270 */
[-C--:B------:R-:W-:Y:S01]  /*4d00*/  ISETP.GE.AND P5, PT, R11, R6.reuse, PT ;  /* 0x000000060b00720c */ /* 0x080fe20003fa6270 */
[C---:B------:R-:W-:Y:S01]  /*4d10*/  VIADD R9, R28.reuse, 0xa0 ;  /* 0x000000a01c097836 */ /* 0x040fe20000000000 */
[----:B------:R-:W2:Y:S01]  /*4d20*/  @!P1 LDG.E R7, desc[UR8][R4.64] ;  /* 0x0000000804079981 */ /* 0x000ea2000c1e1900 */
[C---:B------:R-:W-:Y:S02]  /*4d30*/  VIADD R3, R28.reuse, 0xe0 ;  /* 0x000000e01c037836 */ /* 0x040fe40000000000 */
[C---:B------:R-:W-:Y:S01]  /*4d40*/  VIADD R11, R28.reuse, 0xc0 ;  /* 0x000000c01c0b7836 */ /* 0x040fe20000000000 */
[-C--:B------:R-:W-:Y:S01]  /*4d50*/  ISETP.GE.AND P6, PT, R9, R6.reuse, PT ;  /* 0x000000060900720c */ /* 0x080fe20003fc6270 */
[C---:B------:R-:W-:Y:S01]  /*4d60*/  VIADD R9, R28.reuse, 0x100 ;  /* 0x000001001c097836 */ /* 0x040fe20000000000 */
[----:B------:R-:W3:Y:S01]  /*4d70*/  @!P2 LDG.E R8, desc[UR8][R4.64+0x80] ;  /* 0x000080080408a981 */ /* 0x000ee2000c1e1900 */
[-C--:B------:R-:W-:Y:S01]  /*4d80*/  ISETP.GE.AND P1, PT, R3, R6.reuse, PT ;  /* 0x000000060300720c */ /* 0x080fe20003f26270 */
[C---:B------:R-:W-:Y:S01]  /*4d90*/  VIADD R3, R28.reuse, 0x120 ;  /* 0x000001201c037836 */ /* 0x040fe20000000000 */
[-C--:B------:R-:W-:Y:S01]  /*4da0*/  ISETP.GE.AND P0, PT, R11, R6.reuse, PT ;  /* 0x000000060b00720c */ /* 0x080fe20003f06270 */
[----:B------:R-:W4:Y:S01]  /*4db0*/  @!P3 LDG.E R10, desc[UR8][R4.64+0x100] ;  /* 0x00010008040ab981 */ /* 0x000f22000c1e1900 */
[-C--:B------:R-:W-:Y:S01]  /*4dc0*/  ISETP.GE.AND P2, PT, R9, R6.reuse, PT ;  /* 0x000000060900720c */ /* 0x080fe20003f46270 */
[C---:B------:R-:W-:Y:S01]  /*4dd0*/  VIADD R9, R28.reuse, 0x140 ;  /* 0x000001401c097836 */ /* 0x040fe20000000000 */
[----:B------:R-:W-:Y:S01]  /*4de0*/  ISETP.GE.AND P3, PT, R3, R6, PT ;  /* 0x000000060300720c */ /* 0x000fe20003f66270 */
[----:B------:R-:W5:Y:S01]  /*4df0*/  @!P4 LDG.E R12, desc[UR8][R4.64+0x180] ;  /* 0x00018008040cc981 */ /* 0x000f62000c1e1900 */
[----:B------:R-:W-:-:S02]  /*4e00*/  VIADD R3, R28, 0x160 ;  /* 0x000001601c037836 */ /* 0x000fc40000000000 */
[-C--:B------:R-:W-:Y:S01]  /*4e10*/  ISETP.GE.AND P4, PT, R9, R6.reuse, PT ;  /* 0x000000060900720c */ /* 0x080fe20003f86270 */
[C---:B------:R-:W-:Y:S01]  /*4e20*/  VIADD R9, R28.reuse, 0x180 ;  /* 0x000001801c097836 */ /* 0x040fe20000000000 */
[----:B------:R-:W5:Y:S01]  /*4e30*/  @!P5 LDG.E R13, desc[UR8][R4.64+0x200] ;  /* 0x00020008040dd981 */ /* 0x000f62000c1e1900 */
[-C--:B------:R-:W-:Y:S01]  /*4e40*/  ISETP.GE.AND P5, PT, R3, R6.reuse, PT ;  /* 0x000000060300720c */ /* 0x080fe20003fa6270 */
[C---:B------:R-:W-:Y:S02]  /*4e50*/  VIADD R3, R28.reuse, 0x1a0 ;  /* 0x000001a01c037836 */ /* 0x040fe40000000000 */
[----:B------:R-:W5:Y:S01]  /*4e60*/  @!P6 LDG.E R14, desc[UR8][R4.64+0x280] ;  /* 0x00028008040ee981 */ /* 0x000f62000c1e1900 */
[-C--:B------:R-:W-:Y:S01]  /*4e70*/  ISETP.GE.AND P6, PT, R9, R6.reuse, PT ;  /* 0x000000060900720c */ /* 0x080fe20003fc6270 */
[C---:B------:R-:W-:Y:S02]  /*4e80*/  VIADD R9, R28.reuse, 0x1c0 ;  /* 0x000001c01c097836 */ /* 0x040fe40000000000 */
[----:B------:R-:W5:Y:S01]  /*4e90*/  @!P0 LDG.E R15, desc[UR8][R4.64+0x300] ;  /* 0x00030008040f8981 */ /* 0x000f62000c1e1900 */
[----:B------:R-:W-:Y:S01]  /*4ea0*/  ISETP.GE.AND P0, PT, R3, R6, PT ;  /* 0x000000060300720c */ /* 0x000fe20003f06270 */
[----:B------:R-:W-:-:S02]  /*4eb0*/  VIADD R3, R28, 0x1e0 ;  /* 0x000001e01c037836 */ /* 0x000fc40000000000 */
        /* <DEDUP_REMOVED lines=20> */
[----:B------:R-:W1:Y:S01]  /*5000*/  S2R R48, SR_LANEID ;  /* 0x0000000000307919 */ /* 0x000e620000000000 */
[----:B------:R-:W1:Y:S01]  /*5010*/  S2UR UR5, SR_CgaCtaId ;  /* 0x00000000000579c3 */ /* 0x000e620000008800 */
[----:B------:R-:W-:Y:S01]  /*5020*/  SHF.R.U32.HI R51, RZ, 0x5, R2 ;  /* 0x00000005ff337819 */ /* 0x000fe20000011602 */
[----:B------:R-:W-:-:S06]  /*5030*/  UMOV UR4, 0x400 ;  /* 0x0000040000047882 */ /* 0x000fcc0000000000 */
[----:B0-----:R-:W0:Y:S01]  /*5040*/  LDC R4, c[0x0][0x374] ;  /* 0x0000dd00ff047b82 */ /* 0x001e220000000800 */
[----:B-1----:R-:W-:Y:S01]  /*5050*/  ULEA UR4, UR5, UR4, 0x18 ;  /* 0x0000000405047291 */ /* 0x002fe2000f8ec0ff */
[----:B------:R-:W-:-:S05]  /*5060*/  IMAD R3, R51, 0x260, R48 ;  /* 0x0000026033037824 */ /* 0x000fca00078e0230 */
[----:B------:R-:W-:-:S05]  /*5070*/  LEA R9, R3, UR4, 0x2 ;  /* 0x0000000403097c11 */ /* 0x000fca000f8e10ff */
[----:B------:R-:W-:Y:S02]  /*5080*/  IMAD R5, R48, 0x48, R9 ;  /* 0x0000004830057824 */ /* 0x000fe400078e0209 */
[----:B0-----:R-:W-:Y:S02]  /*5090*/  IMAD R3, R4, UR6, R35 ;  /* 0x0000000604037c24 */ /* 0x001fe4000f8e0223 */
[----:B------:R-:W-:Y:S02]  /*50a0*/  IMAD R50, R2, 0x13, RZ ;  /* 0x0000001302327824 */ /* 0x000fe400078e02ff */
[----:B------:R-:W-:Y:S02]  /*50b0*/  IMAD R3, R3, -0x2d20, R0 ;  /* 0xffffd2e003037824 */ /* 0x000fe400078e0200 */
[C---:B------:R-:W-:Y:S02]  /*50c0*/  VIADD R4, R50.reuse, 0x4 ;  /* 0x0000000432047836 */ /* 0x040fe40000000000 */
[----:B------:R-:W-:-:S03]  /*50d0*/  VIADD R52, R50, 0x1 ;  /* 0x0000000132347836 */ /* 0x000fc60000000000 */
[-C--:B------:R-:W-:Y:S01]  /*50e0*/  ISETP.GE.AND P5, PT, R4, R3.reuse, PT ;  /* 0x000000030400720c */ /* 0x080fe20003fa6270 */
[C---:B------:R-:W-:Y:S01]  /*50f0*/  VIADD R4, R50.reuse, 0x6 ;  /* 0x0000000632047836 */ /* 0x040fe20000000000 */
[CC--:B------:R-:W-:Y:S01]  /*5100*/  ISETP.GE.AND P4, PT, R50.reuse, R3.reuse, PT ;  /* 0x000000033200720c */ /* 0x0c0fe20003f86270 */
[----:B------:R-:W-:Y:S01]  /*5110*/  VIADD R56, R50, 0x2 ;  /* 0x0000000232387836 */ /* 0x000fe20000000000 */
[-C--:B------:R-:W-:Y:S02]  /*5120*/  ISETP.GE.AND P3, PT, R52, R3.reuse, PT ;  /* 0x000000033400720c */ /* 0x080fe40003f66270 */
[----:B------:R-:W-:Y:S01]  /*5130*/  ISETP.GE.AND P0, PT, R4, R3, PT ;  /* 0x000000030400720c */ /* 0x000fe20003f06270 */
[C---:B------:R-:W-:Y:S02]  /*5140*/  VIADD R4, R50.reuse, 0xc ;  /* 0x0000000c32047836 */ /* 0x040fe40000000000 */
[C---:B------:R-:W-:Y:S02]  /*5150*/  VIADD R54, R50.reuse, 0x3 ;  /* 0x0000000332367836 */ /* 0x040fe40000000000 */
[----:B------:R-:W-:-:S02]  /*5160*/  VIADD R60, R50, 0x7 ;  /* 0x00000007323c7836 */ /* 0x000fc40000000000 */
[----:B------:R-:W-:Y:S01]  /*5170*/  VIADD R58, R50, 0x8 ;  /* 0x00000008323a7836 */ /* 0x000fe20000000000 */
        /* <DEDUP_REMOVED lines=32> */
[----:B------:R-:W0:Y:S04]  /*5380*/  LDS R29, [R5+0x2c] ;  /* 0x00002c00051d7984 */ /* 0x000e280000000800 */
[----:B------:R-:W0:Y:S01]  /*5390*/  LDS R28, [R5+0x30] ;  /* 0x00003000051c7984 */ /* 0x000e220000000800 */
[----:B-1----:R-:W-:Y:S02]  /*53a0*/  LOP3.LUT R32, R20, 0x1, RZ, 0xc, !PT ;  /* 0x0000000114207812 */ /* 0x002fe400078e0cff */
[----:B------:R-:W-:Y:S01]  /*53b0*/  SEL R53, R53, 0x1, !P4 ;  /* 0x0000000135357807 */ /* 0x000fe20006000000 */
[----:B------:R-:W1:Y:S01]  /*53c0*/  LDS R27, [R5+0x34] ;  /* 0x00003400051b7984 */ /* 0x000e620000000800 */
[----:B------:R-:W-:Y:S02]  /*53d0*/  ISETP.GE.AND P4, PT, R56, R3, PT ;  /* 0x000000033800720c */ /* 0x000fe40003f86270 */
[----:B--2---:R-:W-:Y:S01]  /*53e0*/  LOP3.LUT R49, R19, 0x1, RZ, 0xc, !PT ;  /* 0x0000000113317812 */ /* 0x004fe200078e0cff */
[----:B------:R-:W2:Y:S01]  /*53f0*/  LDS R26, [R5+0x38] ;  /* 0x00003800051a7984 */ /* 0x000ea20000000800 */
[----:B------:R-:W-:Y:S01]  /*5400*/  VIADD R6, R50, 0x5 ;  /* 0x0000000532067836 */ /* 0x000fe20000000000 */
[----:B------:R-:W-:-:S02]  /*5410*/  SEL R32, R32, 0x1, !P3 ;  /* 0x0000000120207807 */ /* 0x000fc40005800000 */
[----:B------:R-:W2:Y:S01]  /*5420*/  LDS R23, [R5+0x3c] ;  /* 0x00003c0005177984 */ /* 0x000ea20000000800 */
[-C--:B------:R-:W-:Y:S01]  /*5430*/  ISETP.GE.AND P3, PT, R4, R3.reuse, PT ;  /* 0x000000030400720c */ /* 0x080fe20003f66270 */
[----:B------:R-:W-:Y:S01]  /*5440*/  VIADD R4, R50, 0xd ;  /* 0x0000000d32047836 */ /* 0x000fe20000000000 */
[----:B------:R-:W-:Y:S01]  /*5450*/  SEL R49, R49, 0x1, !P4 ;  /* 0x0000000131317807 */ /* 0x000fe20006000000 */
[----:B------:R-:W2:Y:S01]  /*5460*/  LDS R17, [R5+0x40] ;  /* 0x0000400005117984 */ /* 0x000ea20000000800 */
[-C--:B------:R-:W-:Y:S02]  /*5470*/  ISETP.GE.AND P4, PT, R54, R3.reuse, PT ;  /* 0x000000033600720c */ /* 0x080fe40003f86270 */
[----:B---3--:R-:W-:Y:S01]  /*5480*/  LOP3.LUT R46, R45, 0x1, RZ, 0xc, !PT ;  /* 0x000000012d2e7812 */ /* 0x008fe200078e0cff */
[----:B------:R-:W3:Y:S01]  /*5490*/  LDS R16, [R5+0x44] ;  /* 0x0000440005107984 */ /* 0x000ee20000000800 */
[----:B------:R-:W-:Y:S02]  /*54a0*/  ISETP.GE.AND P6, PT, R6, R3, PT ;  /* 0x000000030600720c */ /* 0x000fe40003fc6270 */
[----:B----4-:R-:W-:Y:S01]  /*54b0*/  LOP3.LUT R47, R41, 0x1, RZ, 0xc, !PT ;  /* 0x00000001292f7812 */ /* 0x010fe200078e0cff */
[----:B------:R4:W3:Y:S01]  /*54c0*/  LDS R18, [R5+0x48] ;  /* 0x0000480005127984 */ /* 0x0008e20000000800 */
[----:B------:R-:W-:-:S02]  /*54d0*/  SEL R46, R46, 0x1, !P4 ;  /* 0x000000012e2e7807 */ /* 0x000fc40006000000 */
[-C--:B------:R-:W-:Y:S01]  /*54e0*/  ISETP.GE.AND P4, PT, R4, R3.reuse, PT ;  /* 0x000000030400720c */ /* 0x080fe20003f86270 */
[----:B------:R-:W-:Y:S01]  /*54f0*/  VIADD R4, R50, 0xa ;  /* 0x0000000a32047836 */ /* 0x000fe20000000000 */
[----:B-----5:R-:W-:Y:S02]  /*5500*/  LOP3.LUT R42, R38, 0x1, RZ, 0xc, !PT ;  /* 0x00000001262a7812 */ /* 0x020fe400078e0cff */
[----:B------:R-:W-:Y:S02]  /*5510*/  SEL R47, R47, 0x1, !P6 ;  /* 0x000000012f2f7807 */ /* 0x000fe40007000000 */
[----:B------:R-:W-:Y:S02]  /*5520*/  ISETP.GE.AND P6, PT, R60, R3, PT ;  /* 0x000000033c00720c */ /* 0x000fe40003fc6270 */
[----:B------:R-:W-:Y:S02]  /*5530*/  LOP3.LUT R40, R37, 0x1, RZ, 0xc, !PT ;  /* 0x0000000125287812 */ /* 0x000fe400078e0cff */
[----:B------:R-:W-:-:S02]  /*5540*/  SEL R42, R42, 0x1, !P0 ;  /* 0x000000012a2a7807 */ /* 0x000fc40004000000 */
[-C--:B------:R-:W-:Y:S01]  /*5550*/  ISETP.GE.AND P0, PT, R4, R3.reuse, PT ;  /* 0x000000030400720c */ /* 0x080fe20003f06270 */
[----:B------:R-:W-:Y:S01]  /*5560*/  VIADD R4, R50, 0xf ;  /* 0x0000000f32047836 */ /* 0x000fe20000000000 */
[----:B------:R-:W-:Y:S02]  /*5570*/  SEL R40, R40, 0x1, !P6 ;  /* 0x0000000128287807 */ /* 0x000fe40007000000 */
[----:B------:R-:W-:Y:S02]  /*5580*/  ISETP.GE.AND P6, PT, R58, R3, PT ;  /* 0x000000033a00720c */ /* 0x000fe40003fc6270 */
[----:B------:R-:W-:Y:S02]  /*5590*/  LOP3.LUT R39, R35, 0x1, RZ, 0xc, !PT ;  /* 0x0000000123277812 */ /* 0x000fe400078e0cff */
[----:B------:R-:W-:Y:S02]  /*55a0*/  LOP3.LUT R43, R44, 0x1, RZ, 0xc, !PT ;  /* 0x000000012c2b7812 */ /* 0x000fe400078e0cff */
[----:B------:R-:W-:-:S02]  /*55b0*/  SEL R39, R39, 0x1, !P6 ;  /* 0x0000000127277807 */ /* 0x000fc40007000000 */
[-C--:B------:R-:W-:Y:S01]  /*55c0*/  ISETP.GE.AND P6, PT, R4, R3.reuse, PT ;  /* 0x000000030400720c */ /* 0x080fe20003fc6270 */
[C---:B------:R-:W-:Y:S01]  /*55d0*/  VIADD R6, R50.reuse, 0x9 ;  /* 0x0000000932067836 */ /* 0x040fe20000000000 */
[----:B------:R-:W-:Y:S02]  /*55e0*/  SEL R43, R43, 0x1, !P5 ;  /* 0x000000012b2b7807 */ /* 0x000fe40006800000 */
[----:B------:R-:W-:Y:S01]  /*55f0*/  IADD3 R4, PT, PT, R49, R32, R53 ;  /* 0x0000002031047210 */ /* 0x000fe20007ffe035 */
[----:B------:R-:W-:Y:S01]  /*5600*/  VIADD R8, R50, 0xb ;  /* 0x0000000b32087836 */ /* 0x000fe20000000000 */
[----:B------:R-:W-:Y:S02]  /*5610*/  ISETP.GE.AND P1, PT, R6, R3, PT ;  /* 0x000000030600720c */ /* 0x000fe40003f26270 */
[----:B----4-:R-:W-:Y:S01]  /*5620*/  IADD3 R5, PT, PT, R43, R46, R4 ;  /* 0x0000002e2b057210 */ /* 0x010fe20007ffe004 */
[----:B------:R-:W-:Y:S01]  /*5630*/  VIADD R6, R50, 0xe ;  /* 0x0000000e32067836 */ /* 0x000fe20000000000 */
[----:B------:R-:W-:-:S02]  /*5640*/  LOP3.LUT R36, R34, 0x1, RZ, 0xc, !PT ;  /* 0x0000000122247812 */ /* 0x000fc400078e0cff */
[----:B------:R-:W-:Y:S02]  /*5650*/  LOP3.LUT R4, R31, 0x1, RZ, 0xc, !PT ;  /* 0x000000011f047812 */ /* 0x000fe400078e0cff */
[----:B------:R-:W-:Y:S02]  /*5660*/  IADD3 R7, PT, PT, R42, R47, R5 ;  /* 0x0000002f2a077210 */ /* 0x000fe40007ffe005 */
[-C--:B------:R-:W-:Y:S02]  /*5670*/  ISETP.GE.AND P2, PT, R8, R3.reuse, PT ;  /* 0x000000030800720c */ /* 0x080fe40003f46270 */
[----:B------:R-:W-:Y:S01]  /*5680*/  ISETP.GE.AND P5, PT, R6, R3, PT ;  /* 0x000000030600720c */ /* 0x000fe20003fa6270 */
[----:B------:R-:W-:Y:S01]  /*5690*/  VIADD R6, R50, 0x10 ;  /* 0x0000001032067836 */ /* 0x000fe20000000000 */
[----:B------:R-:W-:Y:S02]  /*56a0*/  SEL R36, R36, 0x1, !P1 ;  /* 0x0000000124247807 */ /* 0x000fe40004800000 */
[----:B0-----:R-:W-:-:S02]  /*56b0*/  LOP3.LUT R33, R29, 0x1, RZ, 0xc, !PT ;  /* 0x000000011d217812 */ /* 0x001fc400078e0cff */
[----:B------:R-:W-:Y:S02]  /*56c0*/  LOP3.LUT R22, R28, 0x1, RZ, 0xc, !PT ;  /* 0x000000011c167812 */ /* 0x000fe400078e0cff */
[----:B------:R-:W-:Y:S02]  /*56d0*/  SEL R5, R4, 0x1, !P0 ;  /* 0x0000000104057807 */ /* 0x000fe40004000000 */
[----:B------:R-:W-:Y:S02]  /*56e0*/  IADD3 R7, PT, PT, R39, R40, R7 ;  /* 0x0000002827077210 */ /* 0x000fe40007ffe007 */
[----:B------:R-:W-:Y:S02]  /*56f0*/  SEL R33, R33, 0x1, !P2 ;  /* 0x0000000121217807 */ /* 0x000fe40005000000 */
[----:B------:R-:W-:Y:S02]  /*5700*/  SEL R22, R22, 0x1, !P3 ;  /* 0x0000000116167807 */ /* 0x000fe40005800000 */
[----:B------:R-:W-:-:S02]  /*5710*/  IADD3 R7, PT, PT, R5, R36, R7 ;  /* 0x0000002405077210 */ /* 0x000fc40007ffe007 */
[----:B-1----:R-:W-:Y:S02]  /*5720*/  LOP3.LUT R30, R27, 0x1, RZ, 0xc, !PT ;  /* 0x000000011b1e7812 */ /* 0x002fe400078e0cff */
[----:B--2---:R-:W-:Y:S01]  /*5730*/  LOP3.LUT R25, R26, 0x1, RZ, 0xc, !PT ;  /* 0x000000011a197812 */ /* 0x004fe200078e0cff */
[----:B------:R-:W-:Y:S01]  /*5740*/  VIADD R8, R50, 0x12 ;  /* 0x0000001232087836 */ /* 0x000fe20000000000 */
[----:B------:R-:W-:Y:S01]  /*5750*/  ISETP.GE.AND P1, PT, R6, R3, PT ;  /* 0x000000030600720c */ /* 0x000fe20003f26270 */
[----:B------:R-:W-:Y:S01]  /*5760*/  VIADD R6, R50, 0x11 ;  /* 0x0000001132067836 */ /* 0x000fe20000000000 */
[----:B------:R-:W-:Y:S02]  /*5770*/  LOP3.LUT R4, R23, 0x1, RZ, 0xc, !PT ;  /* 0x0000000117047812 */ /* 0x000fe400078e0cff */
[----:B------:R-:W-:Y:S02]  /*5780*/  LOP3.LUT R5, R17, 0x1, RZ, 0xc, !PT ;  /* 0x0000000111057812 */ /* 0x000fe400078e0cff */
[----:B------:R-:W-:-:S02]  /*5790*/  SEL R30, R30, 0x1, !P4 ;  /* 0x000000011e1e7807 */ /* 0x000fc40006000000 */
[----:B------:R-:W-:Y:S02]  /*57a0*/  SEL R25, R25, 0x1, !P5 ;  /* 0x0000000119197807 */ /* 0x000fe40006800000 */
[----:B------:R-:W-:Y:S02]  /*57b0*/  IADD3 R7, PT, PT, R22, R33, R7 ;  /* 0x0000002116077210 */ /* 0x000fe40007ffe007 */
[-C--:B------:R-:W-:Y:S01]  /*57c0*/  ISETP.GE.AND P2, PT, R6, R3.reuse, PT ;  /* 0x000000030600720c */ /* 0x080fe20003f46270 */
[----:B------:R-:W-:Y:S01]  /*57d0*/  BAR.SYNC.DEFER_BLOCKING 0x0 ;  /* 0x0000000000007b1d */ /* 0x000fe20000010000 */
[----:B------:R-:W-:Y:S02]  /*57e0*/  ISETP.GE.AND P3, PT, R8, R3, PT ;  /* 0x000000030800720c */ /* 0x000fe40003f66270 */
[----:B---3--:R-:W-:Y:S02]  /*57f0*/  LOP3.LUT R24, R16, 0x1, RZ, 0xc, !PT ;  /* 0x0000000110187812 */ /* 0x008fe400078e0cff */
[----:B------:R-:W-:-:S02]  /*5800*/  LOP3.LUT R55, R18, 0x1, RZ, 0xc, !PT ;  /* 0x0000000112377812 */ /* 0x000fc400078e0cff */
[----:B------:R-:W-:Y:S02]  /*5810*/  SEL R4, R4, 0x1, !P6 ;  /* 0x0000000104047807 */ /* 0x000fe40007000000 */
[----:B------:R-:W-:Y:S02]  /*5820*/  SEL R5, R5, 0x1, !P1 ;  /* 0x0000000105057807 */ /* 0x000fe40004800000 */
[----:B------:R-:W-:Y:S02]  /*5830*/  IADD3 R7, PT, PT, R25, R30, R7 ;  /* 0x0000001e19077210 */ /* 0x000fe40007ffe007 */
[----:B------:R-:W-:Y:S02]  /*5840*/  SEL R24, R24, 0x1, !P2 ;  /* 0x0000000118187807 */ /* 0x000fe40005000000 */
[----:B------:R-:W-:Y:S02]  /*5850*/  SEL R55, R55, 0x1, !P3 ;  /* 0x0000000137377807 */ /* 0x000fe40005800000 */
[----:B------:R-:W-:-:S04]  /*5860*/  IADD3 R4, PT, PT, R5, R4, R7 ;  /* 0x0000000405047210 */ /* 0x000fc80007ffe007 */
        /* <DEDUP_REMOVED lines=43> */
[----:B------:R-:W-:Y:S01]  /*5b20*/  IMAD.IADD R5, R5, 0x1, R4 ;  /* 0x0000000105057824 */ /* 0x000fe200078e0204 */
[----:B------:R-:W1:Y:S02]  /*5b30*/  LDS.128 R8, [UR4+0x40] ;  /* 0x00004004ff087984 */ /* 0x000e640008000c00 */
[----:B------:R-:W-:Y:S01]  /*5b40*/  SEL R57, R4, R57, !P2 ;  /* 0x0000003904397207 */ /* 0x000fe20005000000 */
[----:B------:R-:W-:Y:S01]  /*5b50*/  BAR.SYNC.DEFER_BLOCKING 0x0 ;  /* 0x0000000000007b1d */ /* 0x000fe20000010000 */
[----:B------:R-:W-:Y:S01]  /*5b60*/  ISETP.NE.AND P2, PT, R51, 0xa, PT ;  /* 0x0000000a3300780c */ /* 0x000fe20003f45270 */
[----:B------:R-:W-:-:S03]  /*5b70*/  IMAD.IADD R6, R6, 0x1, R5 ;  /* 0x0000000106067824 */ /* 0x000fc600078e0205 */
[----:B------:R-:W-:Y:S02]  /*5b80*/  SEL R57, R5, R57, !P2 ;  /* 0x0000003905397207 */ /* 0x000fe40005000000 */
[----:B------:R-:W-:Y:S01]  /*5b90*/  ISETP.NE.AND P2, PT, R51, 0xb, PT ;  /* 0x0000000b3300780c */ /* 0x000fe20003f45270 */
[----:B------:R-:W-:-:S03]  /*5ba0*/  IMAD.IADD R7, R7, 0x1, R6 ;  /* 0x0000000107077824 */ /* 0x000fc600078e0206 */
[----:B------:R-:W-:Y:S01]  /*5bb0*/  SEL R57, R6, R57, !P2 ;  /* 0x0000003906397207 */ /* 0x000fe20005000000 */
[----:B------:R-:W-:Y:S01]  /*5bc0*/  IMAD.IADD R6, R53, 0x1, R32 ;  /* 0x0000000135067824 */ /* 0x000fe200078e0220 */
[----:B------:R-:W-:Y:S01]  /*5bd0*/  ISETP.NE.AND P2, PT, R51, 0xc, PT ;  /* 0x0000000c3300780c */ /* 0x000fe20003f45270 */
[----:B0-----:R-:W-:Y:S02]  /*5be0*/  IMAD.IADD R12, R7, 0x1, R12 ;  /* 0x00000001070c7824 */ /* 0x001fe400078e020c */
[----:B------:R-:W-:Y:S01]  /*5bf0*/  IMAD.IADD R5, R49, 0x1, R6 ;  /* 0x0000000131057824 */ /* 0x000fe200078e0206 */
[----:B------:R-:W-:Y:S02]  /*5c00*/  SEL R57, R7, R57, !P2 ;  /* 0x0000003907397207 */ /* 0x000fe40005000000 */
[----:B------:R-:W-:Y:S01]  /*5c10*/  ISETP.NE.AND P2, PT, R51, 0xd, PT ;  /* 0x0000000d3300780c */ /* 0x000fe20003f45270 */
[----:B------:R-:W-:Y:S02]  /*5c20*/  IMAD.IADD R4, R46, 0x1, R5 ;  /* 0x000000012e047824 */ /* 0x000fe400078e0205 */
[----:B------:R-:W-:Y:S01]  /*5c30*/  IMAD.IADD R13, R13, 0x1, R12 ;  /* 0x000000010d0d7824 */ /* 0x000fe200078e020c */
[----:B------:R-:W-:Y:S01]  /*5c40*/  SEL R57, R12, R57, !P2 ;  /* 0x000000390c397207 */ /* 0x000fe20005000000 */
[----:B------:R-:W-:Y:S01]  /*5c50*/  IMAD.IADD R12, R43, 0x1, R4 ;  /* 0x000000012b0c7824 */ /* 0x000fe200078e0204 */
[----:B------:R-:W-:-:S03]  /*5c60*/  ISETP.NE.AND P2, PT, R51, 0xe, PT ;  /* 0x0000000e3300780c */ /* 0x000fc60003f45270 */
[----:B------:R-:W-:Y:S01]  /*5c70*/  IMAD.IADD R7, R47, 0x1, R12 ;  /* 0x000000012f077824 */ /* 0x000fe200078e020c */
[----:B------:R-:W-:Y:S01]  /*5c80*/  SEL R57, R13, R57, !P2 ;  /* 0x000000390d397207 */ /* 0x000fe20005000000 */
[----:B------:R-:W-:Y:S02]  /*5c90*/  IMAD.IADD R14, R14, 0x1, R13 ;  /* 0x000000010e0e7824 */ /* 0x000fe400078e020d */
[----:B------:R-:W-:Y:S01]  /*5ca0*/  IMAD.IADD R61, R42, 0x1, R7 ;  /* 0x000000012a3d7824 */ /* 0x000fe200078e0207 */
[----:B------:R-:W-:Y:S01]  /*5cb0*/  ISETP.NE.AND P2, PT, R51, 0xf, PT ;  /* 0x0000000f3300780c */ /* 0x000fe20003f45270 */
[----:B------:R-:W-:Y:S02]  /*5cc0*/  IMAD.IADD R15, R15, 0x1, R14 ;  /* 0x000000010f0f7824 */ /* 0x000fe400078e020e */
[----:B------:R-:W-:Y:S01]  /*5cd0*/  IMAD.IADD R63, R40, 0x1, R61 ;  /* 0x00000001283f7824 */ /* 0x000fe200078e023d */
[----:B------:R-:W-:Y:S02]  /*5ce0*/  SEL R57, R14, R57, !P2 ;  /* 0x000000390e397207 */ /* 0x000fe40005000000 */
[----:B------:R-:W-:Y:S01]  /*5cf0*/  LOP3.LUT R14, R31, 0x1, RZ, 0xc, !PT ;  /* 0x000000011f0e7812 */ /* 0x000fe200078e0cff */
[----:B------:R-:W-:-:S02]  /*5d00*/  IMAD.IADD R13, R39, 0x1, R63 ;  /* 0x00000001270d7824 */ /* 0x000fc400078e023f */
[----:B-1----:R-:W-:Y:S01]  /*5d10*/  IMAD.IADD R64, R15, 0x1, R8 ;  /* 0x000000010f407824 */ /* 0x002fe200078e0208 */
[----:B------:R-:W-:Y:S01]  /*5d20*/  SEL R8, R14, 0x1, !P0 ;  /* 0x000000010e087807 */ /* 0x000fe20004000000 */
[----:B------:R-:W-:Y:S01]  /*5d30*/  IMAD.IADD R65, R36, 0x1, R13 ;  /* 0x0000000124417824 */ /* 0x000fe200078e020d */
[C---:B------:R-:W-:Y:S02]  /*5d40*/  ISETP.NE.AND P2, PT, R51.reuse, 0x10, PT ;  /* 0x000000103300780c */ /* 0x040fe40003f45270 */
[----:B------:R-:W-:Y:S01]  /*5d50*/  ISETP.NE.AND P0, PT, R51, 0x11, PT ;  /* 0x000000113300780c */ /* 0x000fe20003f05270 */
[----:B------:R-:W-:Y:S01]  /*5d60*/  IMAD.IADD R14, R8, 0x1, R65 ;  /* 0x00000001080e7824 */ /* 0x000fe200078e0241 */
[----:B------:R-:W-:Y:S02]  /*5d70*/  SEL R57, R15, R57, !P2 ;  /* 0x000000390f397207 */ /* 0x000fe40005000000 */
[----:B------:R-:W-:Y:S01]  /*5d80*/  ISETP.NE.AND P2, PT, R51, 0x12, PT ;  /* 0x000000123300780c */ /* 0x000fe20003f45270 */
[----:B------:R-:W-:Y:S01]  /*5d90*/  IMAD.IADD R51, R33, 0x1, R14 ;  /* 0x0000000121337824 */ /* 0x000fe200078e020e */
[----:B------:R-:W-:Y:S01]  /*5da0*/  SEL R57, R64, R57, !P0 ;  /* 0x0000003940397207 */ /* 0x000fe20004000000 */
[----:B------:R-:W-:Y:S01]  /*5db0*/  IMAD.IADD R64, R9, 0x1, R64 ;  /* 0x0000000109407824 */ /* 0x000fe200078e0240 */
[----:B------:R-:W-:Y:S01]  /*5dc0*/  ISETP.NE.AND P3, PT, R48, RZ, PT ;  /* 0x000000ff3000720c */ /* 0x000fe20003f65270 */
[----:B------:R-:W-:-:S03]  /*5dd0*/  IMAD.IADD R59, R22, 0x1, R51 ;  /* 0x00000001163b7824 */ /* 0x000fc600078e0233 */
[C---:B------:R-:W-:Y:S02]  /*5de0*/  IADD3 R48, PT, PT, R64.reuse, R3, R10 ;  /* 0x0000000340307210 */ /* 0x040fe40007ffe00a */
[----:B------:R-:W-:Y:S01]  /*5df0*/  SEL R15, R64, R57, !P2 ;  /* 0x00000039400f7207 */ /* 0x000fe20005000000 */
[----:B------:R-:W-:Y:S01]  /*5e00*/  IMAD.IADD R64, R30, 0x1, R59 ;  /* 0x000000011e407824 */ /* 0x000fe200078e023b */
[----:B------:R-:W-:Y:S02]  /*5e10*/  LOP3.LUT R10, R23, 0x1, RZ, 0xc, !PT ;  /* 0x00000001170a7812 */ /* 0x000fe400078e0cff */
[----:B------:R-:W-:Y:S01]  /*5e20*/  LOP3.LUT R9, R17, 0x1, RZ, 0xc, !PT ;  /* 0x0000000111097812 */ /* 0x000fe200078e0cff */
[----:B------:R-:W-:Y:S01]  /*5e30*/  IMAD.IADD R67, R25, 0x1, R64 ;  /* 0x0000000119437824 */ /* 0x000fe200078e0240 */
[----:B------:R-:W-:Y:S02]  /*5e40*/  SEL R10, R10, 0x1, !P6 ;  /* 0x000000010a0a7807 */ /* 0x000fe40007000000 */
[----:B------:R-:W-:-:S03]  /*5e50*/  SEL R9, R9, 0x1, !P1 ;  /* 0x0000000109097807 */ /* 0x000fc60004800000 */
[----:B------:R-:W-:-:S04]  /*5e60*/  IMAD.IADD R66, R10, 0x1, R67 ;  /* 0x000000010a427824 */ /* 0x000fc800078e0243 */
[----:B------:R-:W-:-:S04]  /*5e70*/  IMAD.IADD R57, R9, 0x1, R66 ;  /* 0x0000000109397824 */ /* 0x000fc800078e0242 */
[----:B------:R-:W-:Y:S01]  /*5e80*/  IMAD.IADD R11, R24, 0x1, R57 ;  /* 0x00000001180b7824 */ /* 0x000fe200078e0239 */
[----:B------:R-:W-:-:S04]  /*5e90*/  ISETP.GE.U32.AND P0, PT, R2, 0x20, PT ;  /* 0x000000200200780c */ /* 0x000fc80003f06070 */
[----:B------:R-:W-:Y:S02]  /*5ea0*/  IADD3 R62, PT, PT, R62, -R55, -R11 ;  /* 0x800000373e3e7210 */ /* 0x000fe40007ffe80b */
[----:B------:R-:W-:Y:S02]  /*5eb0*/  SEL R15, R15, RZ, P0 ;  /* 0x000000ff0f0f7207 */ /* 0x000fe40000000000 */
[----:B------:R-:W-:-:S05]  /*5ec0*/  SEL R62, R62, RZ, P3 ;  /* 0x000000ff3e3e7207 */ /* 0x000fca0001800000 */
[----:B------:R-:W-:-:S05]  /*5ed0*/  IMAD.IADD R62, R15, 0x1, R62 ;  /* 0x000000010f3e7824 */ /* 0x000fca00078e023e */
[--C-:B------:R-:W-:Y:S01]  /*5ee0*/  IADD3 R56, PT, PT, R56, -R6, -R62.reuse ;  /* 0x8000000638387210 */ /* 0x100fe20007ffe83e */
[----:B------:R-:W-:Y:S01]  /*5ef0*/  VIADD R6, R48, 0xffffd2e0 ;  /* 0xffffd2e030067836 */ /* 0x000fe20000000000 */
[----:B------:R-:W-:-:S03]  /*5f00*/  IADD3 R54, PT, PT, R54, -R5, -R62 ;  /* 0x8000000536367210 */ /* 0x000fc60007ffe83e */
[----:B------:R-:W-:Y:S01]  /*5f10*/  IMAD.IADD R5, R3, 0x1, -R6 ;  /* 0x0000000103057824 */ /* 0x000fe200078e0a06 */
[----:B------:R-:W-:Y:S01]  /*5f20*/  ISETP.NE.AND P1, PT, R53, RZ, PT ;  /* 0x000000ff3500720c */ /* 0x000fe20003f25270 */
[----:B------:R-:W-:Y:S02]  /*5f30*/  IMAD R15, R2, 0x13, -R62 ;  /* 0x00000013020f7824 */ /* 0x000fe400078e0a3e */
[----:B------:R-:W-:Y:S01]  /*5f40*/  IMAD.IADD R48, R62, 0x1, R5 ;  /* 0x000000013e307824 */ /* 0x000fe200078e0205 */
[----:B------:R-:W-:-:S03]  /*5f50*/  IADD3 R68, PT, PT, R52, -R62, -R53 ;  /* 0x8000003e34447210 */ /* 0x000fc60007ffe835 */
[----:B------:R-:W-:Y:S01]  /*5f60*/  IMAD.IADD R69, R53, 0x1, R48 ;  /* 0x0000000135457824 */ /* 0x000fe200078e0230 */
[----:B------:R-:W-:Y:S02]  /*5f70*/  SEL R52, R15, R48, !P1 ;  /* 0x000000300f347207 */ /* 0x000fe40004800000 */
[C---:B------:R-:W-:Y:S01]  /*5f80*/  ISETP.NE.AND P1, PT, R32.reuse, RZ, PT ;  /* 0x000000ff2000720c */ /* 0x040fe20003f25270 */
[----:B------:R-:W-:Y:S01]  /*5f90*/  IMAD.IADD R32, R32, 0x1, R69 ;  /* 0x0000000120207824 */ /* 0x000fe200078e0245 */
[--C-:B------:R-:W-:Y:S01]  /*5fa0*/  IADD3 R60, PT, PT, R60, -R61, -R62.reuse ;  /* 0x8000003d3c3c7210 */ /* 0x100fe20007ffe83e */
[----:B------:R-:W-:Y:S01]  /*5fb0*/  VIADD R15, R50, 0xa ;  /* 0x0000000a320f7836 */ /* 0x000fe20000000000 */
[----:B------:R-:W-:Y:S01]  /*5fc0*/  SEL R68, R68, R69, !P1 ;  /* 0x0000004544447207 */ /* 0x000fe20004800000 */
[----:B------:R-:W-:Y:S01]  /*5fd0*/  IMAD.IADD R61, R4, 0x1, R62 ;  /* 0x00000001043d7824 */ /* 0x000fe200078e023e */
[C---:B------:R-:W-:Y:S01]  /*5fe0*/  ISETP.NE.AND P1, PT, R49.reuse, RZ, PT ;  /* 0x000000ff3100720c */ /* 0x040fe20003f25270 */
[----:B------:R-:W-:Y:S01]  /*5ff0*/  IMAD.IADD R49, R49, 0x1, R32 ;  /* 0x0000000131317824 */ /* 0x000fe200078e0220 */
[--C-:B------:R-:W-:Y:S01]  /*6000*/  IADD3 R15, PT, PT, R15, -R65, -R62.reuse ;  /* 0x800000410f0f7210 */ /* 0x100fe20007ffe83e */
[----:B------:R-:W-:Y:S01]  /*6010*/  IMAD R61, R2, 0x13, -R61 ;  /* 0x00000013023d7824 */ /* 0x000fe200078e0a3d */
[----:B------:R-:W-:Y:S01]  /*6020*/  SEL R56, R56, R32, !P1 ;  /* 0x0000002038387207 */ /* 0x000fe20004800000 */
[----:B------:R-:W-:Y:S01]  /*6030*/  IMAD.IADD R65, R7, 0x1, R62 ;  /* 0x0000000107417824 */ /* 0x000fe200078e023e */
[C---:B------:R-:W-:Y:S01]  /*6040*/  ISETP.NE.AND P1, PT, R46.reuse, RZ, PT ;  /* 0x000000ff2e00720c */ /* 0x040fe20003f25270 */
[----:B------:R-:W-:-:S02]  /*6050*/  IMAD.IADD R46, R46, 0x1, R49 ;  /* 0x000000012e2e7824 */ /* 0x000fc400078e0231 */
[----:B------:R-:W-:Y:S01]  /*6060*/  VIADD R61, R61, 0x4 ;  /* 0x000000043d3d7836 */ /* 0x000fe20000000000 */
[----:B------:R-:W-:Y:S01]  /*6070*/  SEL R54, R54, R49, !P1 ;  /* 0x0000003136367207 */ /* 0x000fe20004800000 */
[C---:B------:R-:W-:Y:S01]  /*6080*/  IMAD.IADD R4, R43.reuse, 0x1, R46 ;  /* 0x000000012b047824 */ /* 0x040fe200078e022e */
[----:B------:R-:W-:Y:S01]  /*6090*/  ISETP.NE.AND P1, PT, R43, RZ, PT ;  /* 0x000000ff2b00720c */ /* 0x000fe20003f25270 */
[----:B------:R-:W-:Y:S01]  /*60a0*/  IMAD R65, R2, 0x13, -R65 ;  /* 0x0000001302417824 */ /* 0x000fe200078e0a41 */
[--C-:B------:R-:W-:Y:S01]  /*60b0*/  IADD3 R58, PT, PT, R58, -R63, -R62.reuse ;  /* 0x8000003f3a3a7210 */ /* 0x100fe20007ffe83e */
[----:B------:R-:W-:Y:S01]  /*60c0*/  IMAD.IADD R63, R12, 0x1, R62 ;  /* 0x000000010c3f7824 */ /* 0x000fe200078e023e */
[C---:B------:R-:W-:Y:S01]  /*60d0*/  ISETP.NE.AND P2, PT, R47.reuse, RZ, PT ;  /* 0x000000ff2f00720c */ /* 0x040fe20003f45270 */
[----:B------:R-:W-:Y:S01]  /*60e0*/  IMAD.IADD R47, R47, 0x1, R4 ;  /* 0x000000012f2f7824 */ /* 0x000fe200078e0204 */
[----:B------:R-:W-:Y:S01]  /*60f0*/  SEL R61, R61, R46, !P1 ;  /* 0x0000002e3d3d7207 */ /* 0x000fe20004800000 */
[----:B------:R-:W-:Y:S01]  /*6100*/  VIADD R65, R65, 0x6 ;  /* 0x0000000641417836 */ /* 0x000fe20000000000 */
[----:B------:R-:W-:Y:S01]  /*6110*/  ISETP.NE.AND P1, PT, R42, RZ, PT ;  /* 0x000000ff2a00720c */ /* 0x000fe20003f25270 */
[----:B------:R-:W-:-:S02]  /*6120*/  IMAD R63, R2, 0x13, -R63 ;  /* 0x00000013023f7824 */ /* 0x000fc400078e0a3f */
[----:B------:R-:W-:Y:S01]  /*6130*/  IMAD.IADD R13, R13, 0x1, R62 ;  /* 0x000000010d0d7824 */ /* 0x000fe200078e023e */
[----:B------:R-:W-:Y:S01]  /*6140*/  SEL R65, R65, R47, !P1 ;  /* 0x0000002f41417207 */ /* 0x000fe20004800000 */
[----:B------:R-:W-:Y:S02]  /*6150*/  IMAD.IADD R47, R42, 0x1, R47 ;  /* 0x000000012a2f7824 */ /* 0x000fe400078e022f */
[----:B------:R-:W-:Y:S01]  /*6160*/  VIADD R63, R63, 0x5 ;  /* 0x000000053f3f7836 */ /* 0x000fe20000000000 */
[C---:B------:R-:W-:Y:S01]  /*6170*/  ISETP.NE.AND P1, PT, R40.reuse, RZ, PT ;  /* 0x000000ff2800720c */ /* 0x040fe20003f25270 */
[----:B------:R-:W-:Y:S02]  /*6180*/  IMAD.IADD R40, R40, 0x1, R47 ;  /* 0x0000000128287824 */ /* 0x000fe400078e022f */
[----:B------:R-:W-:Y:S01]  /*6190*/  IMAD R13, R2, 0x13, -R13 ;  /* 0x00000013020d7824 */ /* 0x000fe200078e0a0d */
[----:B------:R-:W-:Y:S02]  /*61a0*/  SEL R63, R63, R4, !P2 ;  /* 0x000000043f3f7207 */ /* 0x000fe40005000000 */
[C---:B------:R-:W-:Y:S01]  /*61b0*/  ISETP.NE.AND P2, PT, R39.reuse, RZ, PT ;  /* 0x000000ff2700720c */ /* 0x040fe20003f45270 */
[----:B------:R-:W-:Y:S01]  /*61c0*/  IMAD.IADD R39, R39, 0x1, R40 ;  /* 0x0000000127277824 */ /* 0x000fe200078e0228 */
[----:B------:R-:W-:Y:S01]  /*61d0*/  SEL R60, R60, R47, !P1 ;  /* 0x0000002f3c3c7207 */ /* 0x000fe20004800000 */
[----:B------:R-:W-:Y:S01]  /*61e0*/  VIADD R13, R13, 0x9 ;  /* 0x000000090d0d7836 */ /* 0x000fe20000000000 */
[----:B------:R-:W-:Y:S01]  /*61f0*/  ISETP.NE.AND P1, PT, R36, RZ, PT ;  /* 0x000000ff2400720c */ /* 0x000fe20003f25270 */
[----:B------:R-:W-:-:S02]  /*6200*/  IMAD.IADD R7, R14, 0x1, R62 ;  /* 0x000000010e077824 */ /* 0x000fc400078e023e */
[----:B------:R-:W-:Y:S01]  /*6210*/  VIADD R53, R50, 0x10 ;  /* 0x0000001032357836 */ /* 0x000fe20000000000 */
[----:B------:R-:W-:Y:S01]  /*6220*/  SEL R13, R13, R39, !P1 ;  /* 0x000000270d0d7207 */ /* 0x000fe20004800000 */
[----:B------:R-:W-:Y:S01]  /*6230*/  IMAD.IADD R36, R36, 0x1, R39 ;  /* 0x0000000124247824 */ /* 0x000fe200078e0227 */
[----:B------:R-:W-:Y:S01]  /*6240*/  ISETP.NE.AND P1, PT, R8, RZ, PT ;  /* 0x000000ff0800720c */ /* 0x000fe20003f25270 */
[----:B------:R-:W-:Y:S02]  /*6250*/  IMAD R7, R2, 0x13, -R7 ;  /* 0x0000001302077824 */ /* 0x000fe400078e0a07 */
[----:B------:R-:W-:Y:S01]  /*6260*/  VIADD R48, R50, 0xf ;  /* 0x0000000f32307836 */ /* 0x000fe20000000000 */
[--C-:B------:R-:W-:Y:S01]  /*6270*/  IADD3 R50, PT, PT, R53, -R66, -R62.reuse ;  /* 0x8000004235327210 */ /* 0x100fe20007ffe83e */
[----:B------:R-:W-:Y:S01]  /*6280*/  IMAD.IADD R53, R59, 0x1, R62 ;  /* 0x000000013b357824 */ /* 0x000fe200078e023e */
[----:B------:R-:W-:Y:S01]  /*6290*/  SEL R15, R15, R36, !P1 ;  /* 0x000000240f0f7207 */ /* 0x000fe20004800000 */
[----:B------:R-:W-:Y:S01]  /*62a0*/  IMAD.IADD R8, R8, 0x1, R36 ;  /* 0x0000000108087824 */ /* 0x000fe200078e0224 */
[----:B------:R-:W-:Y:S01]  /*62b0*/  ISETP.NE.AND P1, PT, R33, RZ, PT ;  /* 0x000000ff2100720c */ /* 0x000fe20003f25270 */
[----:B------:R-:W-:-:S02]  /*62c0*/  VIADD R7, R7, 0xb ;  /* 0x0000000b07077836 */ /* 0x000fc40000000000 */
[----:B------:R-:W-:Y:S02]  /*62d0*/  IMAD.IADD R51, R51, 0x1, R62 ;  /* 0x0000000133337824 */ /* 0x000fe400078e023e */
[----:B------:R-:W-:Y:S02]  /*62e0*/  IMAD.IADD R33, R33, 0x1, R8 ;  /* 0x0000000121217824 */ /* 0x000fe400078e0208 */
[C---:B------:R-:W-:Y:S01]  /*62f0*/  IMAD R53, R2.reuse, 0x13, -R53 ;  /* 0x0000001302357824 */ /* 0x040fe200078e0a35 */
[----:B------:R-:W-:Y:S01]  /*6300*/  SEL R7, R7, R8, !P1 ;  /* 0x0000000807077207 */ /* 0x000fe20004800000 */
[----:B------:R-:W-:Y:S01]  /*6310*/  IMAD R51, R2, 0x13, -R51 ;  /* 0x0000001302337824 */ /* 0x000fe200078e0a33 */
[----:B------:R-:W-:Y:S01]  /*6320*/  ISETP.NE.AND P1, PT, R22, RZ, PT ;  /* 0x000000ff1600720c */ /* 0x000fe20003f25270 */
[----:B------:R-:W-:Y:S01]  /*6330*/  VIADD R53, R53, 0xd ;  /* 0x0000000d35357836 */ /* 0x000fe20000000000 */
[----:B------:R-:W-:Y:S01]  /*6340*/  SEL R58, R58, R40, !P2 ;  /* 0x000000283a3a7207 */ /* 0x000fe20005000000 */
[----:B------:R-:W-:Y:S01]  /*6350*/  IMAD.IADD R22, R22, 0x1, R33 ;  /* 0x0000000116167824 */ /* 0x000fe200078e0221 */
[----:B------:R-:W-:Y:S01]  /*6360*/  ISETP.NE.AND P2, PT, R30, RZ, PT ;  /* 0x000000ff1e00720c */ /* 0x000fe20003f45270 */
[----:B------:R-:W-:Y:S01]  /*6370*/  VIADD R51, R51, 0xc ;  /* 0x0000000c33337836 */ /* 0x000fe20000000000 */
[----:B------:R-:W-:Y:S01]  /*6380*/  ISETP.NE.AND P0, PT, R55, RZ, PT ;  /* 0x000000ff3700720c */ /* 0x000fe20003f05270 */
[----:B------:R-:W-:Y:S01]  /*6390*/  IMAD.IADD R55, R64, 0x1, R62 ;  /* 0x0000000140377824 */ /* 0x000fe200078e023e */
[----:B------:R-:W-:Y:S01]  /*63a0*/  SEL R53, R53, R22, !P2 ;  /* 0x0000001635357207 */ /* 0x000fe20005000000 */
[----:B------:R-:W-:Y:S01]  /*63b0*/  IMAD.IADD R22, R30, 0x1, R22 ;  /* 0x000000011e167824 */ /* 0x000fe200078e0216 */
[----:B------:R-:W-:Y:S01]  /*63c0*/  LEA R52, R52, UR4, 0x2 ;  /* 0x0000000434347c11 */ /* 0x000fe2000f8e10ff */
[----:B------:R-:W-:Y:S01]  /*63d0*/  IMAD R55, R2, 0x13, -R55 ;  /* 0x0000001302377824 */ /* 0x000fe200078e0a37 */
[----:B------:R-:W-:-:S02]  /*63e0*/  LEA R59, R68, UR4, 0x2 ;  /* 0x00000004443b7c11 */ /* 0x000fc4000f8e10ff */
[----:B------:R-:W-:Y:S02]  /*63f0*/  LEA R56, R56, UR4, 0x2 ;  /* 0x0000000438387c11 */ /* 0x000fe4000f8e10ff */
[----:B------:R-:W-:Y:S01]  /*6400*/  SEL R51, R51, R33, !P1 ;  /* 0x0000002133337207 */ /* 0x000fe20004800000 */
[----:B------:R-:W-:Y:S01]  /*6410*/  IMAD.IADD R57, R57, 0x1, R62 ;  /* 0x0000000139397824 */ /* 0x000fe200078e023e */
[----:B------:R-:W-:Y:S02]  /*6420*/  LEA R54, R54, UR4, 0x2 ;  /* 0x0000000436367c11 */ /* 0x000fe4000f8e10ff */
[C---:B------:R-:W-:Y:S01]  /*6430*/  ISETP.NE.AND P1, PT, R25.reuse, RZ, PT ;  /* 0x000000ff1900720c */ /* 0x040fe20003f25270 */
[----:B------:R-:W-:Y:S01]  /*6440*/  IMAD.IADD R25, R25, 0x1, R22 ;  /* 0x0000000119197824 */ /* 0x000fe200078e0216 */
[----:B------:R-:W-:Y:S01]  /*6450*/  LEA R61, R61, UR4, 0x2 ;  /* 0x000000043d3d7c11 */ /* 0x000fe2000f8e10ff */
[----:B------:R-:W-:Y:S01]  /*6460*/  STS [R52], R21 ;  /* 0x0000001534007388 */ /* 0x000fe20000000800 */
[----:B------:R-:W-:Y:S01]  /*6470*/  LEA R4, R63, UR4, 0x2 ;  /* 0x000000043f047c11 */ /* 0x000fe2000f8e10ff */
[----:B------:R-:W-:Y:S01]  /*6480*/  VIADD R55, R55, 0xe ;  /* 0x0000000e37377836 */ /* 0x000fe20000000000 */
[----:B------:R-:W-:Y:S01]  /*6490*/  LEA R65, R65, UR4, 0x2 ;  /* 0x0000000441417c11 */ /* 0x000fe2000f8e10ff */
[----:B------:R-:W-:Y:S01]  /*64a0*/  STS [R59], R20 ;  /* 0x000000143b007388 */ /* 0x000fe20000000800 */
[----:B------:R-:W-:Y:S01]  /*64b0*/  ISETP.NE.AND P2, PT, R10, RZ, PT ;  /* 0x000000ff0a00720c */ /* 0x000fe20003f45270 */
[--C-:B------:R-:W-:Y:S01]  /*64c0*/  IMAD.IADD R11, R11, 0x1, R62.reuse ;  /* 0x000000010b0b7824 */ /* 0x100fe200078e023e */
[----:B------:R-:W-:Y:S01]  /*64d0*/  IADD3 R48, PT, PT, R48, -R67, -R62 ;  /* 0x8000004330307210 */ /* 0x000fe20007ffe83e */
[----:B------:R-:W-:Y:S01]  /*64e0*/  STS [R56], R19 ;  /* 0x0000001338007388 */ /* 0x000fe20000000800 */
[----:B------:R-:W-:Y:S01]  /*64f0*/  LEA R60, R60, UR4, 0x2 ;  /* 0x000000043c3c7c11 */ /* 0x000fe2000f8e10ff */
[----:B------:R-:W-:Y:S01]  /*6500*/  IMAD.IADD R10, R10, 0x1, R25 ;  /* 0x000000010a0a7824 */ /* 0x000fe200078e0219 */
[----:B------:R-:W-:Y:S01]  /*6510*/  LEA R58, R58, UR4, 0x2 ;  /* 0x000000043a3a7c11 */ /* 0x000fe2000f8e10ff */
[----:B------:R-:W-:Y:S01]  /*6520*/  STS [R54], R45 ;  /* 0x0000002d36007388 */ /* 0x000fe20000000800 */
[----:B------:R-:W-:Y:S01]  /*6530*/  IMAD R57, R2, 0x13, -R57 ;  /* 0x0000001302397824 */ /* 0x000fe200078e0a39 */
[----:B------:R-:W-:-:S02]  /*6540*/  LEA R13, R13, UR4, 0x2 ;  /* 0x000000040d0d7c11 */ /* 0x000fc4000f8e10ff */
[----:B------:R-:W-:Y:S01]  /*6550*/  STS [R61], R44 ;  /* 0x0000002c3d007388 */ /* 0x000fe20000000800 */
[----:B------:R-:W-:Y:S01]  /*6560*/  SEL R55, R55, R22, !P1 ;  /* 0x0000001637377207 */ /* 0x000fe20004800000 */
[----:B------:R-:W-:Y:S01]  /*6570*/  IMAD R11, R2, 0x13, -R11 ;  /* 0x00000013020b7824 */ /* 0x000fe200078e0a0b */
[C---:B------:R-:W-:Y:S01]  /*6580*/  ISETP.NE.AND P1, PT, R9.reuse, RZ, PT ;  /* 0x000000ff0900720c */ /* 0x040fe20003f25270 */
[----:B------:R0:W-:Y:S01]  /*6590*/  STS [R4], R41 ;  /* 0x0000002904007388 */ /* 0x0001e20000000800 */
[----:B------:R-:W-:Y:S01]  /*65a0*/  SEL R48, R48, R25, !P2 ;  /* 0x0000001930307207 */ /* 0x000fe20005000000 */
[----:B------:R-:W-:Y:S01]  /*65b0*/  IMAD.IADD R9, R9, 0x1, R10 ;  /* 0x0000000109097824 */ /* 0x000fe200078e020a */
[----:B------:R-:W-:Y:S01]  /*65c0*/  ISETP.NE.AND P2, PT, R24, RZ, PT ;  /* 0x000000ff1800720c */ /* 0x000fe20003f45270 */
[----:B------:R-:W-:Y:S01]  /*65d0*/  STS [R65], R38 ;  /* 0x0000002641007388 */ /* 0x000fe20000000800 */
[----:B------:R-:W-:Y:S01]  /*65e0*/  VIADD R57, R57, 0x11 ;  /* 0x0000001139397836 */ /* 0x000fe20000000000 */
[----:B------:R-:W-:-:S02]  /*65f0*/  LEA R8, R7, UR4, 0x2 ;  /* 0x0000000407087c11 */ /* 0x000fc4000f8e10ff */
[----:B------:R-:W-:Y:S01]  /*6600*/  STS [R60], R37 ;  /* 0x000000253c007388 */ /* 0x000fe20000000800 */
[----:B0-----:R-:W-:-:S03]  /*6610*/  LEA R4, R15, UR4, 0x2 ;  /* 0x000000040f047c11 */ /* 0x001fc6000f8e10ff */
[----:B------:R-:W-:Y:S01]  /*6620*/  STS [R58], R35 ;  /* 0x000000233a007388 */ /* 0x000fe20000000800 */
[----:B------:R-:W-:Y:S01]  /*6630*/  LEA R51, R51, UR4, 0x2 ;  /* 0x0000000433337c11 */ /* 0x000fe2000f8e10ff */
[----:B------:R-:W-:Y:S01]  /*6640*/  VIADD R11, R11, 0x12 ;  /* 0x000000120b0b7836 */ /* 0x000fe20000000000 */
[----:B------:R-:W-:Y:S01]  /*6650*/  SEL R50, R50, R10, !P1 ;  /* 0x0000000a32327207 */ /* 0x000fe20004800000 */
[----:B------:R-:W-:Y:S01]  /*6660*/  STS [R13], R34 ;  /* 0x000000220d007388 */ /* 0x000fe20000000800 */
[----:B------:R-:W-:Y:S01]  /*6670*/  @P0 IMAD.IADD R11, R24, 0x1, R9 ;  /* 0x00000001180b0824 */ /* 0x000fe200078e0209 */
[----:B------:R-:W-:Y:S02]  /*6680*/  SEL R57, R57, R9, !P2 ;  /* 0x0000000939397207 */ /* 0x000fe40005000000 */
[----:B------:R0:W-:Y:S01]  /*6690*/  STS [R4], R31 ;  /* 0x0000001f04007388 */ /* 0x0001e20000000800 */
[----:B------:R-:W-:Y:S02]  /*66a0*/  LEA R55, R55, UR4, 0x2 ;  /* 0x0000000437377c11 */ /* 0x000fe4000f8e10ff */
[----:B------:R-:W-:Y:S01]  /*66b0*/  LEA R48, R48, UR4, 0x2 ;  /* 0x0000000430307c11 */ /* 0x000fe2000f8e10ff */
[----:B------:R1:W-:Y:S01]  /*66c0*/  STS [R8], R29 ;  /* 0x0000001d08007388 */ /* 0x0003e20000000800 */
[----:B------:R-:W-:-:S02]  /*66d0*/  LEA R50, R50, UR4, 0x2 ;  /* 0x0000000432327c11 */ /* 0x000fc4000f8e10ff */
[----:B0-----:R-:W-:Y:S01]  /*66e0*/  LEA R4, R53, UR4, 0x2 ;  /* 0x0000000435047c11 */ /* 0x001fe2000f8e10ff */
[----:B------:R-:W-:Y:S01]  /*66f0*/  STS [R51], R28 ;  /* 0x0000001c33007388 */ /* 0x000fe20000000800 */
[----:B------:R-:W-:Y:S02]  /*6700*/  LEA R57, R57, UR4, 0x2 ;  /* 0x0000000439397c11 */ /* 0x000fe4000f8e10ff */
[----:B------:R-:W-:Y:S01]  /*6710*/  LEA R9, R11, UR4, 0x2 ;  /* 0x000000040b097c11 */ /* 0x000fe2000f8e10ff */
[----:B------:R0:W-:Y:S04]  /*6720*/  STS [R4], R27 ;  /* 0x0000001b04007388 */ /* 0x0001e80000000800 */
[----:B------:R-:W-:Y:S04]  /*6730*/  STS [R55], R26 ;  /* 0x0000001a37007388 */ /* 0x000fe80000000800 */
[----:B------:R-:W-:Y:S04]  /*6740*/  STS [R48], R23 ;  /* 0x0000001730007388 */ /* 0x000fe80000000800 */
[----:B------:R-:W-:Y:S04]  /*6750*/  STS [R50], R17 ;  /* 0x0000001132007388 */ /* 0x000fe80000000800 */
[----:B------:R2:W-:Y:S04]  /*6760*/  STS [R57], R16 ;  /* 0x0000001039007388 */ /* 0x0005e80000000800 */
[----:B------:R3:W-:Y:S01]  /*6770*/  STS [R9], R18 ;  /* 0x0000001209007388 */ /* 0x0007e20000000800 */
[----:B-1----:R-:W-:-:S02]  /*6780*/  VIADD R8, R2, 0x260 ;  /* 0x0000026002087836 */ /* 0x002fc40000000000 */
[C---:B------:R-:W-:Y:S02]  /*6790*/  VIADD R20, R2.reuse, 0x4c0 ;  /* 0x000004c002147836 */ /* 0x040fe40000000000 */
[C---:B------:R-:W-:Y:S02]  /*67a0*/  VIADD R22, R2.reuse, 0x720 ;  /* 0x0000072002167836 */ /* 0x040fe40000000000 */
[----:B------:R-:W-:Y:S01]  /*67b0*/  VIADD R24, R2, 0x980 ;  /* 0x0000098002187836 */ /* 0x000fe20000000000 */
[-C--:B------:R-:W-:Y:S02]  /*67c0*/  ISETP.GE.AND P0, PT, R8, R3.reuse, PT ;  /* 0x000000030800720c */ /* 0x080fe40003f06270 */
[-C--:B------:R-:W-:Y:S02]  /*67d0*/  ISETP.GE.AND P2, PT, R20, R3.reuse, PT ;  /* 0x000000031400720c */ /* 0x080fe40003f46270 */
[-C--:B------:R-:W-:Y:S02]  /*67e0*/  ISETP.GE.AND P1, PT, R22, R3.reuse, PT ;  /* 0x000000031600720c */ /* 0x080fe40003f26270 */
[----:B------:R-:W-:-:S02]  /*67f0*/  ISETP.GE.AND P5, PT, R24, R3, PT ;  /* 0x000000031800720c */ /* 0x000fc40003fa6270 */
[----:B0-----:R-:W-:Y:S01]  /*6800*/  LEA R4, R2, UR4, 0x2 ;  /* 0x0000000402047c11 */ /* 0x001fe2000f8e10ff */
[----:B------:R-:W-:Y:S01]  /*6810*/  BAR.SYNC.DEFER_BLOCKING 0x0 ;  /* 0x0000000000007b1d */ /* 0x000fe20000010000 */
[-C--:B------:R-:W-:Y:S02]  /*6820*/  ISETP.GE.AND P6, PT, R22, R5.reuse, !P1 ;  /* 0x000000051600720c */ /* 0x080fe40004fc6270 */
[----:B------:R-:W-:-:S05]  /*6830*/  ISETP.GE.AND P4, PT, R8, R5, !P0 ;  /* 0x000000050800720c */ /* 0x000fca0004786270 */
[----:B------:R-:W0:Y:S01]  /*6840*/  @!P0 LDC.64 R10, c[0x0][0x390] ;  /* 0x0000e400ff0a8b82 */ /* 0x000e220000000a00 */
[----:B------:R-:W-:-:S07]  /*6850*/  IMAD.IADD R7, R0, 0x1, -R2 ;  /* 0x0000000100077824 */ /* 0x000fce00078e0a02 */
[----:B------:R-:W1:Y:S01]  /*6860*/  @!P2 LDC.64 R12, c[0x0][0x390] ;  /* 0x0000e400ff0cab82 */ /* 0x000e620000000a00 */
[----:B------:R-:W-:-:S07]  /*6870*/  ISETP.GE.AND P3, PT, R20, R5, !P2 ;  /* 0x000000051400720c */ /* 0x000fce0005766270 */
[----:B------:R-:W4:Y:S01]  /*6880*/  @!P1 LDC.64 R14, c[0x0][0x390] ;  /* 0x0000e400ff0e9b82 */ /* 0x000f220000000a00 */
[----:B------:R0:W4:Y:S04]  /*6890*/  @!P0 LDS R25, [R4+0x980] ;  /* 0x0009800004198984 */ /* 0x0001280000000800 */
[----:B------:R0:W4:Y:S03]  /*68a0*/  @!P2 LDS R27, [R4+0x1300] ;  /* 0x00130000041ba984 */ /* 0x0001260000000800 */
[----:B--2---:R-:W2:Y:S01]  /*68b0*/  @!P5 LDC.64 R16, c[0x0][0x390] ;  /* 0x0000e400ff10db82 */ /* 0x004ea20000000a00 */
[----:B------:R0:W2:Y:S04]  /*68c0*/  @!P1 LDS R29, [R4+0x1c80] ;  /* 0x001c8000041d9984 */ /* 0x0000a80000000800 */
[----:B------:R0:W2:Y:S01]  /*68d0*/  @!P5 LDS R31, [R4+0x2600] ;  /* 0x00260000041fd984 */ /* 0x0000a20000000800 */
[----:B------:R-:W-:-:S02]  /*68e0*/  @!P1 VIADD R23, R7, 0xfffff8df ;  /* 0xfffff8df07179836 */ /* 0x000fc40000000000 */
[--C-:B------:R-:W-:Y:S01]  /*68f0*/  @P6 IMAD.IADD R23, R22, 0x1, -R5.reuse ;  /* 0x0000000116176824 */ /* 0x100fe200078e0a05 */
[----:B------:R-:W-:Y:S01]  /*6900*/  ISETP.GE.AND P6, PT, R2, R3, PT ;  /* 0x000000030200720c */ /* 0x000fe20003fc6270 */
[C---:B---3--:R-:W-:Y:S02]  /*6910*/  @!P0 VIADD R9, R7.reuse, 0xfffffd9f ;  /* 0xfffffd9f07098836 */ /* 0x048fe40000000000 */
[--C-:B------:R-:W-:Y:S01]  /*6920*/  @P4 IMAD.IADD R9, R8, 0x1, -R5.reuse ;  /* 0x0000000108094824 */ /* 0x100fe200078e0a05 */
[----:B------:R-:W-:Y:S01]  /*6930*/  ISETP.GE.AND P4, PT, R24, R5, !P5 ;  /* 0x000000051800720c */ /* 0x000fe20006f86270 */
[----:B------:R-:W-:Y:S02]  /*6940*/  @!P2 VIADD R19, R7, 0xfffffb3f ;  /* 0xfffffb3f0713a836 */ /* 0x000fe40000000000 */
[----:B------:R-:W-:Y:S01]  /*6950*/  VIADD R18, R2, 0xbe0 ;  /* 0x00000be002127836 */ /* 0x000fe20000000000 */
[----:B------:R-:W-:Y:S01]  /*6960*/  BSSY.RECONVERGENT B1, `(.L_x_1213) ;  /* 0x0000010000017945 */ /* 0x000fe20003800200 */
[----:B------:R-:W-:-:S02]  /*6970*/  @P3 IMAD.IADD R19, R20, 0x1, -R5 ;  /* 0x0000000114133824 */ /* 0x000fc400078e0a05 */
[----:B------:R-:W-:Y:S01]  /*6980*/  @!P5 VIADD R33, R7, 0xfffff67f ;  /* 0xfffff67f0721d836 */ /* 0x000fe20000000000 */
[----:B------:R-:W-:Y:S01]  /*6990*/  ISETP.GE.AND P3, PT, R18, R3, PT ;  /* 0x000000031200720c */ /* 0x000fe20003f66270 */
[----:B0-----:R-:W-:-:S04]  /*69a0*/  @!P0 IMAD.WIDE R10, R9, 0x4, R10 ;  /* 0x00000004090a8825 */ /* 0x001fc800078e020a */
[----:B------:R-:W-:Y:S02]  /*69b0*/  @P4 IMAD.IADD R33, R24, 0x1, -R5 ;  /* 0x0000000118214824 */ /* 0x000fe400078e0a05 */
[----:B-1----:R-:W-:Y:S01]  /*69c0*/  @!P2 IMAD.WIDE R12, R19, 0x4, R12 ;  /* 0x00000004130ca825 */ /* 0x002fe200078e020c */
[----:B------:R-:W-:Y:S06]  /*69d0*/  @P6 BRA `(.L_x_1214) ;  /* 0x0000000000206947 */ /* 0x000fec0003800000 */
[----:B------:R-:W0:Y:S01]  /*69e0*/  LDS R19, [R4] ;  /* 0x0000000004137984 */ /* 0x000e220000000800 */
[----:B------:R-:W1:Y:S01]  /*69f0*/  LDC.64 R8, c[0x0][0x390] ;  /* 0x0000e400ff087b82 */ /* 0x000e620000000a00 */
[----:B------:R-:W-:Y:S02]  /*6a00*/  ISETP.GE.AND P4, PT, R2, R5, PT ;  /* 0x000000050200720c */ /* 0x000fe40003f86270 */
[----:B------:R-:W-:-:S05]  /*6a10*/  LOP3.LUT R21, RZ, R2, RZ, 0x33, !PT ;  /* 0x00000002ff157212 */ /* 0x000fca00078e33ff */
[----:B------:R-:W-:-:S06]  /*6a20*/  IMAD.IADD R21, R21, 0x1, R0 ;  /* 0x0000000115157824 */ /* 0x000fcc00078e0200 */
[----:B------:R-:W-:-:S04]  /*6a30*/  @P4 IMAD.IADD R21, R2, 0x1, -R5 ;  /* 0x0000000102154824 */ /* 0x000fc800078e0a05 */
[----:B-1----:R-:W-:-:S05]  /*6a40*/  IMAD.WIDE R8, R21, 0x4, R8 ;  /* 0x0000000415087825 */ /* 0x002fca00078e0208 */
[----:B0-----:R0:W-:Y:S02]  /*6a50*/  STG.E desc[UR8][R8.64], R19 ;  /* 0x0000001308007986 */ /* 0x0011e4000c101908 */
.L_x_1214:
[----:B------:R-:W-:Y:S05]  /*6a60*/  BSYNC.RECONVERGENT B1 ;  /* 0x0000000000017941 */ /* 0x000fea0003800200 */
.L_x_1213:
[----:B------:R-:W-:Y:S01]  /*6a70*/  VIADD R0, R2, 0xe40 ;  /* 0x00000e4002007836 */ /* 0x000fe20000000000 */
[----:B0-----:R-:W0:Y:S01]  /*6a80*/  @!P3 LDS R19, [R4+0x2f80] ;  /* 0x002f80000413b984 */ /* 0x001e220000000800 */
[----:B------:R-:W-:Y:S01]  /*6a90*/  ISETP.GE.AND P6, PT, R18, R5, !P3 ;  /* 0x000000051200720c */ /* 0x000fe20005fc6270 */
[----:B----4-:R-:W-:Y:S02]  /*6aa0*/  @!P1 IMAD.WIDE R8, R23, 0x4, R14 ;  /* 0x0000000417089825 */ /* 0x010fe400078e020e */
[----:B------:R1:W-:Y:S01]  /*6ab0*/  @!P0 STG.E desc[UR8][R10.64], R25 ;  /* 0x000000190a008986 */ /* 0x0003e2000c101908 */
[C---:B------:R-:W-:Y:S01]  /*6ac0*/  ISETP.GE.AND P0, PT, R0.reuse, R3, PT ;  /* 0x000000030000720c */ /* 0x040fe20003f06270 */
[----:B--2---:R-:W-:Y:S02]  /*6ad0*/  @!P5 IMAD.WIDE R14, R33, 0x4, R16 ;  /* 0x00000004210ed825 */ /* 0x004fe400078e0210 */
[----:B------:R2:W-:Y:S01]  /*6ae0*/  @!P2 STG.E desc[UR8][R12.64], R27 ;  /* 0x0000001b0c00a986 */ /* 0x0005e2000c101908 */
[----:B------:R-:W-:Y:S01]  /*6af0*/  ISETP.GE.AND P4, PT, R0, R5, !P0 ;  /* 0x000000050000720c */ /* 0x000fe20004786270 */
[----:B------:R-:W-:-:S02]  /*6b00*/  VIADD R20, R2, 0x1300 ;  /* 0x0000130002147836 */ /* 0x000fc40000000000 */
[C---:B------:R-:W-:Y:S01]  /*6b10*/  VIADD R16, R2.reuse, 0x10a0 ;  /* 0x000010a002107836 */ /* 0x040fe20000000000 */
[----:B------:R3:W-:Y:S01]  /*6b20*/  @!P1 STG.E desc[UR8][R8.64], R29 ;  /* 0x0000001d08009986 */ /* 0x0007e2000c101908 */
[----:B------:R-:W-:Y:S01]  /*6b30*/  VIADD R22, R2, 0x1a20 ;  /* 0x00001a2002167836 */ /* 0x000fe20000000000 */
[-C--:B------:R-:W-:Y:S01]  /*6b40*/  ISETP.GE.AND P1, PT, R20, R3.reuse, PT ;  /* 0x000000031400720c */ /* 0x080fe20003f26270 */
[----:B-1----:R-:W1:Y:S01]  /*6b50*/  @!P3 LDC.64 R10, c[0x0][0x390] ;  /* 0x0000e400ff0abb82 */ /* 0x002e620000000a00 */
[C---:B------:R-:W-:Y:S01]  /*6b60*/  ISETP.GE.AND P2, PT, R16.reuse, R3, PT ;  /* 0x000000031000720c */ /* 0x040fe20003f46270 */
[----:B------:R4:W-:Y:S01]  /*6b70*/  @!P5 STG.E desc[UR8][R14.64], R31 ;  /* 0x0000001f0e00d986 */ /* 0x0009e2000c101908 */
[C---:B------:R-:W-:Y:S02]  /*6b80*/  @!P0 VIADD R25, R7.reuse, 0xfffff1bf ;  /* 0xfffff1bf07198836 */ /* 0x040fe40000000000 */
[----:B--2---:R-:W-:Y:S01]  /*6b90*/  @!P3 VIADD R13, R7, 0xfffff41f ;  /* 0xfffff41f070db836 */ /* 0x004fe20000000000 */
[-C--:B------:R-:W-:Y:S01]  /*6ba0*/  ISETP.GE.AND P5, PT, R16, R5.reuse, !P2 ;  /* 0x000000051000720c */ /* 0x080fe200057a6270 */
[--C-:B------:R-:W-:Y:S01]  /*6bb0*/  @P6 IMAD.IADD R13, R18, 0x1, -R5.reuse ;  /* 0x00000001120d6824 */ /* 0x100fe200078e0a05 */
[----:B------:R-:W-:Y:S01]  /*6bc0*/  ISETP.GE.AND P6, PT, R20, R5, !P1 ;  /* 0x000000051400720c */ /* 0x000fe20004fc6270 */
[----:B------:R-:W-:Y:S01]  /*6bd0*/  VIADD R12, R2, 0x1560 ;  /* 0x00001560020c7836 */ /* 0x000fe20000000000 */
[----:B------:R-:W2:Y:S01]  /*6be0*/  @!P0 LDS R23, [R4+0x3900] ;  /* 0x0039000004178984 */ /* 0x000ea20000000800 */
[----:B------:R-:W-:-:S02]  /*6bf0*/  @P4 IMAD.IADD R25, R0, 0x1, -R5 ;  /* 0x0000000100194824 */ /* 0x000fc400078e0a05 */
[----:B------:R-:W-:Y:S01]  /*6c00*/  VIADD R0, R2, 0x17c0 ;  /* 0x000017c002007836 */ /* 0x000fe20000000000 */
[----:B------:R-:W-:Y:S01]  /*6c10*/  ISETP.GE.AND P4, PT, R12, R3, PT ;  /* 0x000000030c00720c */ /* 0x000fe20003f86270 */
[C---:B------:R-:W-:Y:S01]  /*6c20*/  @!P1 VIADD R33, R7.reuse, 0xffffecff ;  /* 0xffffecff07219836 */ /* 0x040fe20000000000 */
[----:B------:R-:W5:Y:S01]  /*6c30*/  @!P2 LDS R27, [R4+0x4280] ;  /* 0x00428000041ba984 */ /* 0x000f620000000800 */
[----:B---3--:R-:W-:Y:S01]  /*6c40*/  @!P2 VIADD R29, R7, 0xffffef5f ;  /* 0xffffef5f071da836 */ /* 0x008fe20000000000 */
[----:B----4-:R-:W3:Y:S01]  /*6c50*/  @!P1 LDC.64 R14, c[0x0][0x390] ;  /* 0x0000e400ff0e9b82 */ /* 0x010ee20000000a00 */
[--C-:B------:R-:W-:Y:S01]  /*6c60*/  @P5 IMAD.IADD R29, R16, 0x1, -R5.reuse ;  /* 0x00000001101d5824 */ /* 0x100fe200078e0a05 */
[----:B------:R-:W-:Y:S01]  /*6c70*/  ISETP.GE.AND P5, PT, R12, R5, !P4 ;  /* 0x000000050c00720c */ /* 0x000fe200067a6270 */
[----:B------:R-:W-:Y:S01]  /*6c80*/  @P6 IMAD.IADD R33, R20, 0x1, -R5 ;  /* 0x0000000114216824 */ /* 0x000fe200078e0a05 */
[----:B------:R-:W-:Y:S01]  /*6c90*/  ISETP.GE.AND P6, PT, R0, R3, PT ;  /* 0x000000030000720c */ /* 0x000fe20003fc6270 */
[----:B------:R-:W4:Y:S01]  /*6ca0*/  @!P1 LDS R31, [R4+0x4c00] ;  /* 0x004c0000041f9984 */ /* 0x000f220000000800 */
[----:B-1----:R-:W-:-:S02]  /*6cb0*/  @!P3 IMAD.WIDE R8, R13, 0x4, R10 ;  /* 0x000000040d08b825 */ /* 0x002fc400078e020a */
[----:B------:R-:W1:Y:S01]  /*6cc0*/  @!P0 LDC.64 R10, c[0x0][0x390] ;  /* 0x0000e400ff0a8b82 */ /* 0x000e620000000a00 */
[----:B------:R-:W4:Y:S01]  /*6cd0*/  @!P4 LDS R35, [R4+0x5580] ;  /* 0x005580000423c984 */ /* 0x000f220000000800 */
[----:B------:R-:W-:-:S03]  /*6ce0*/  @!P4 VIADD R37, R7, 0xffffea9f ;  /* 0xffffea9f0725c836 */ /* 0x000fc60000000000 */
[----:B0-----:R1:W-:Y:S01]  /*6cf0*/  @!P3 STG.E desc[UR8][R8.64], R19 ;  /* 0x000000130800b986 */ /* 0x0013e2000c101908 */
[----:B------:R-:W-:Y:S01]  /*6d00*/  ISETP.GE.AND P3, PT, R22, R3, PT ;  /* 0x000000031600720c */ /* 0x000fe20003f66270 */
[----:B------:R-:W-:Y:S01]  /*6d10*/  @P5 IMAD.IADD R37, R12, 0x1, -R5 ;  /* 0x000000010c255824 */ /* 0x000fe200078e0a05 */
[----:B------:R-:W-:Y:S01]  /*6d20*/  ISETP.GE.AND P5, PT, R0, R5, !P6 ;  /* 0x000000050000720c */ /* 0x000fe200077a6270 */
[----:B------:R-:W0:Y:S01]  /*6d30*/  @!P6 LDS R39, [R4+0x5f00] ;  /* 0x005f00000427e984 */ /* 0x000e220000000800 */
[----:B------:R-:W5:Y:S01]  /*6d40*/  @!P2 LDC.64 R12, c[0x0][0x390] ;  /* 0x0000e400ff0cab82 */ /* 0x000f620000000a00 */
[----:B------:R-:W-:-:S07]  /*6d50*/  @!P6 VIADD R41, R7, 0xffffe83f ;  /* 0xffffe83f0729e836 */ /* 0x000fce0000000000 */
[----:B------:R-:W4:Y:S01]  /*6d60*/  @!P4 LDC.64 R16, c[0x0][0x390] ;  /* 0x0000e400ff10cb82 */ /* 0x000f220000000a00 */
[----:B------:R-:W0:Y:S01]  /*6d70*/  @!P3 LDS R43, [R4+0x6880] ;  /* 0x00688000042bb984 */ /* 0x000e220000000800 */
[----:B------:R-:W-:Y:S02]  /*6d80*/  @!P3 VIADD R45, R7, 0xffffe5df ;  /* 0xffffe5df072db836 */ /* 0x000fe40000000000 */
[----:B------:R-:W-:Y:S01]  /*6d90*/  @P5 IMAD.IADD R41, R0, 0x1, -R5 ;  /* 0x0000000100295824 */ /* 0x000fe200078e0a05 */
[----:B------:R-:W-:Y:S01]  /*6da0*/  ISETP.GE.AND P5, PT, R22, R5, !P3 ;  /* 0x000000051600720c */ /* 0x000fe20005fa6270 */
[----:B-1----:R-:W-:Y:S02]  /*6db0*/  @!P0 IMAD.WIDE R8, R25, 0x4, R10 ;  /* 0x0000000419088825 */ /* 0x002fe400078e020a */
[----:B------:R-:W1:Y:S02]  /*6dc0*/  @!P6 LDC.64 R18, c[0x0][0x390] ;  /* 0x0000e400ff12eb82 */ /* 0x000e640000000a00 */
[----:B------:R-:W-:Y:S01]  /*6dd0*/  VIADD R0, R2, 0x1c80 ;  /* 0x00001c8002007836 */ /* 0x000fe20000000000 */
[----:B--2---:R2:W-:Y:S05]  /*6de0*/  @!P0 STG.E desc[UR8][R8.64], R23 ;  /* 0x0000001708008986 */ /* 0x0045ea000c101908 */
[----:B------:R-:W2:Y:S01]  /*6df0*/  @!P3 LDC.64 R20, c[0x0][0x390] ;  /* 0x0000e400ff14bb82 */ /* 0x000ea20000000a00 */
[----:B-----5:R-:W-:-:S04]  /*6e00*/  @!P2 IMAD.WIDE R10, R29, 0x4, R12 ;  /* 0x000000041d0aa825 */ /* 0x020fc800078e020c */
[----:B---3--:R-:W-:Y:S01]  /*6e10*/  @!P1 IMAD.WIDE R12, R33, 0x4, R14 ;  /* 0x00000004210c9825 */ /* 0x008fe200078e020e */
[----:B------:R3:W-:Y:S01]  /*6e20*/  @!P2 STG.E desc[UR8][R10.64], R27 ;  /* 0x0000001b0a00a986 */ /* 0x0007e2000c101908 */
[C---:B------:R-:W-:Y:S02]  /*6e30*/  ISETP.GE.AND P2, PT, R0.reuse, R3, PT ;  /* 0x000000030000720c */ /* 0x040fe40003f46270 */
[----:B----4-:R-:W-:Y:S01]  /*6e40*/  @!P4 IMAD.WIDE R14, R37, 0x4, R16 ;  /* 0x00000004250ec825 */ /* 0x010fe200078e0210 */
[----:B------:R4:W-:Y:S01]  /*6e50*/  @!P1 STG.E desc[UR8][R12.64], R31 ;  /* 0x0000001f0c009986 */ /* 0x0009e2000c101908 */
[----:B------:R-:W-:Y:S02]  /*6e60*/  ISETP.GE.AND P0, PT, R0, R5, !P2 ;  /* 0x000000050000720c */ /* 0x000fe40005706270 */
[----:B------:R-:W-:Y:S01]  /*6e70*/  @P5 IMAD.IADD R45, R22, 0x1, -R5 ;  /* 0x00000001162d5824 */ /* 0x000fe200078e0a05 */
[----:B------:R-:W-:Y:S01]  /*6e80*/  @!P4 STG.E desc[UR8][R14.64], R35 ;  /* 0x000000230e00c986 */ /* 0x000fe2000c101908 */
[----:B------:R-:W-:-:S02]  /*6e90*/  VIADD R22, R2, 0x2140 ;  /* 0x0000214002167836 */ /* 0x000fc40000000000 */
[----:B-1----:R-:W-:-:S03]  /*6ea0*/  @!P6 IMAD.WIDE R16, R41, 0x4, R18 ;  /* 0x000000042910e825 */ /* 0x002fc600078e0212 */
[----:B------:R-:W-:Y:S01]  /*6eb0*/  ISETP.GE.AND P1, PT, R22, R3, PT ;  /* 0x000000031600720c */ /* 0x000fe20003f26270 */
[----:B------:R-:W-:Y:S01]  /*6ec0*/  VIADD R18, R2, 0x1ee0 ;  /* 0x00001ee002127836 */ /* 0x000fe20000000000 */
[----:B0-----:R-:W-:Y:S01]  /*6ed0*/  @!P6 STG.E desc[UR8][R16.64], R39 ;  /* 0x000000271000e986 */ /* 0x001fe2000c101908 */
[----:B--2---:R-:W-:Y:S01]  /*6ee0*/  @!P2 VIADD R23, R7, 0xffffe37f ;  /* 0xffffe37f0717a836 */ /* 0x004fe20000000000 */
[----:B------:R-:W-:Y:S01]  /*6ef0*/  ISETP.GE.AND P5, PT, R22, R5, !P1 ;  /* 0x000000051600720c */ /* 0x000fe20004fa6270 */
[----:B------:R-:W-:Y:S01]  /*6f00*/  @!P3 IMAD.WIDE R8, R45, 0x4, R20 ;  /* 0x000000042d08b825 */ /* 0x000fe200078e0214 */
[----:B------:R-:W-:Y:S01]  /*6f10*/  ISETP.GE.AND P4, PT, R18, R3, PT ;  /* 0x000000031200720c */ /* 0x000fe20003f86270 */
[----:B------:R-:W0:Y:S02]  /*6f20*/  @!P2 LDS R21, [R4+0x7200] ;  /* 0x007200000415a984 */ /* 0x000e240000000800 */
[----:B---3--:R-:W-:Y:S01]  /*6f30*/  VIADD R10, R2, 0x23a0 ;  /* 0x000023a0020a7836 */ /* 0x008fe20000000000 */
[----:B------:R-:W-:Y:S01]  /*6f40*/  ISETP.GE.AND P6, PT, R18, R5, !P4 ;  /* 0x000000051200720c */ /* 0x000fe200067c6270 */
[--C-:B------:R-:W-:Y:S01]  /*6f50*/  @P0 IMAD.IADD R23, R0, 0x1, -R5.reuse ;  /* 0x0000000100170824 */ /* 0x100fe200078e0a05 */
[----:B------:R1:W-:Y:S01]  /*6f60*/  @!P3 STG.E desc[UR8][R8.64], R43 ;  /* 0x0000002b0800b986 */ /* 0x0003e2000c101908 */
[----:B------:R-:W-:Y:S01]  /*6f70*/  VIADD R0, R2, 0x2600 ;  /* 0x0000260002007836 */ /* 0x000fe20000000000 */
[----:B------:R-:W-:Y:S01]  /*6f80*/  ISETP.GE.AND P3, PT, R10, R3, PT ;  /* 0x000000030a00720c */ /* 0x000fe20003f66270 */
[----:B------:R-:W-:Y:S01]  /*6f90*/  VIADD R20, R2, 0x2860 ;  /* 0x0000286002147836 */ /* 0x000fe20000000000 */
[----:B------:R-:W-:Y:S01]  /*6fa0*/  @!P1 LDS R29, [R4+0x8500] ;  /* 0x00850000041d9984 */ /* 0x000fe20000000800 */
[C---:B----4-:R-:W-:Y:S01]  /*6fb0*/  @!P1 VIADD R31, R7.reuse, 0xffffdebf ;  /* 0xffffdebf071f9836 */ /* 0x050fe20000000000 */
[----:B------:R-:W-:Y:S01]  /*6fc0*/  ISETP.GE.AND P0, PT, R10, R5, !P3 ;  /* 0x000000050a00720c */ /* 0x000fe20005f06270 */
[C---:B------:R-:W-:Y:S01]  /*6fd0*/  @!P4 VIADD R27, R7.reuse, 0xffffe11f ;  /* 0xffffe11f071bc836 */ /* 0x040fe20000000000 */
[----:B------:R-:W2:Y:S01]  /*6fe0*/  @!P4 LDS R25, [R4+0x7b80] ;  /* 0x007b80000419c984 */ /* 0x000ea20000000800 */
[--C-:B------:R-:W-:Y:S01]  /*6ff0*/  @P5 IMAD.IADD R31, R22, 0x1, -R5.reuse ;  /* 0x00000001161f5824 */ /* 0x100fe200078e0a05 */
[-C--:B------:R-:W-:Y:S01]  /*7000*/  ISETP.GE.AND P5, PT, R20, R3.reuse, PT ;  /* 0x000000031400720c */ /* 0x080fe20003fa6270 */
[----:B------:R-:W-:Y:S01]  /*7010*/  @P6 IMAD.IADD R27, R18, 0x1, -R5 ;  /* 0x00000001121b6824 */ /* 0x000fe200078e0a05 */
[----:B------:R-:W-:Y:S01]  /*7020*/  ISETP.GE.AND P6, PT, R0, R3, PT ;  /* 0x000000030000720c */ /* 0x000fe20003fc6270 */
[----:B-1----:R-:W1:Y:S01]  /*7030*/  @!P2 LDC.64 R8, c[0x0][0x390] ;  /* 0x0000e400ff08ab82 */ /* 0x002e620000000a00 */
[----:B------:R-:W-:Y:S01]  /*7040*/  VIADD R2, R2, 0x2ac0 ;  /* 0x00002ac002027836 */ /* 0x000fe20000000000 */
[----:B------:R-:W3:Y:S01]  /*7050*/  @!P3 LDS R33, [R4+0x8e80] ;  /* 0x008e80000421b984 */ /* 0x000ee20000000800 */
[----:B------:R-:W-:-:S03]  /*7060*/  @!P3 VIADD R35, R7, 0xffffdc5f ;  /* 0xffffdc5f0723b836 */ /* 0x000fc60000000000 */
[--C-:B------:R-:W-:Y:S01]  /*7070*/  @P0 IMAD.IADD R35, R10, 0x1, -R5.reuse ;  /* 0x000000010a230824 */ /* 0x100fe200078e0a05 */
[CC--:B------:R-:W-:Y:S01]  /*7080*/  ISETP.GE.AND P0, PT, R0.reuse, R5.reuse, !P6 ;  /* 0x000000050000720c */ /* 0x0c0fe20007706270 */
[----:B------:R-:W4:Y:S02]  /*7090*/  @!P4 LDC.64 R10, c[0x0][0x390] ;  /* 0x0000e400ff0acb82 */ /* 0x000f240000000a00 */
[----:B------:R-:W-:Y:S01]  /*70a0*/  @!P5 LDS R41, [R4+0xa180] ;  /* 0x00a180000429d984 */ /* 0x000fe20000000800 */
[C---:B------:R-:W-:Y:S02]  /*70b0*/  @!P5 VIADD R43, R7.reuse, 0xffffd79f ;  /* 0xffffd79f072bd836 */ /* 0x040fe40000000000 */
[----:B------:R-:W-:Y:S01]  /*70c0*/  @!P6 VIADD R39, R7, 0xffffd9ff ;  /* 0xffffd9ff0727e836 */ /* 0x000fe20000000000 */
[----:B------:R-:W5:Y:S02]  /*70d0*/  @!P6 LDS R37, [R4+0x9800] ;  /* 0x009800000425e984 */ /* 0x000f640000000800 */
[----:B------:R-:W3:Y:S04]  /*70e0*/  @!P1 LDC.64 R12, c[0x0][0x390] ;  /* 0x0000e400ff0c9b82 */ /* 0x000ee80000000a00 */
[----:B------:R-:W-:Y:S01]  /*70f0*/  @P0 IMAD.IADD R39, R0, 0x1, -R5 ;  /* 0x0000000100270824 */ /* 0x000fe200078e0a05 */
[----:B------:R-:W-:-:S03]  /*7100*/  ISETP.GE.AND P0, PT, R20, R5, !P5 ;  /* 0x000000051400720c */ /* 0x000fc60006f06270 */
[----:B------:R-:W5:Y:S01]  /*7110*/  @!P3 LDC.64 R14, c[0x0][0x390] ;  /* 0x0000e400ff0ebb82 */ /* 0x000f620000000a00 */
[----:B-1----:R-:W-:-:S05]  /*7120*/  @!P2 IMAD.WIDE R8, R23, 0x4, R8 ;  /* 0x000000041708a825 */ /* 0x002fca00078e0208 */
[----:B0-----:R0:W-:Y:S02]  /*7130*/  @!P2 STG.E desc[UR8][R8.64], R21 ;  /* 0x000000150800a986 */ /* 0x0011e4000c101908 */
[----:B------:R-:W1:Y:S01]  /*7140*/  @!P6 LDC.64 R16, c[0x0][0x390] ;  /* 0x0000e400ff10eb82 */ /* 0x000e620000000a00 */
[----:B----4-:R-:W-:-:S04]  /*7150*/  @!P4 IMAD.WIDE R10, R27, 0x4, R10 ;  /* 0x000000041b0ac825 */ /* 0x010fc800078e020a */
[----:B------:R-:W-:Y:S01]  /*7160*/  @P0 IMAD.IADD R43, R20, 0x1, -R5 ;  /* 0x00000001142b0824 */ /* 0x000fe200078e0a05 */
[----:B--2---:R0:W-:Y:S01]  /*7170*/  @!P4 STG.E desc[UR8][R10.64], R25 ;  /* 0x000000190a00c986 */ /* 0x0041e2000c101908 */
[----:B------:R-:W-:Y:S01]  /*7180*/  ISETP.GE.AND P0, PT, R2, R5, PT ;  /* 0x000000050200720c */ /* 0x000fe20003f06270 */
[----:B------:R-:W2:Y:S01]  /*7190*/  @!P5 LDC.64 R18, c[0x0][0x390] ;  /* 0x0000e400ff12db82 */ /* 0x000ea20000000a00 */
[----:B---3--:R-:W-:-:S04]  /*71a0*/  @!P1 IMAD.WIDE R12, R31, 0x4, R12 ;  /* 0x000000041f0c9825 */ /* 0x008fc800078e020c */
[C---:B------:R-:W-:Y:S01]  /*71b0*/  IMAD.IADD R5, R2.reuse, 0x1, -R5 ;  /* 0x0000000102057824 */ /* 0x040fe200078e0a05 */
[----:B------:R0:W-:Y:S01]  /*71c0*/  @!P1 STG.E desc[UR8][R12.64], R29 ;  /* 0x0000001d0c009986 */ /* 0x0001e2000c101908 */
[----:B------:R-:W-:Y:S01]  /*71d0*/  ISETP.GE.AND P1, PT, R2, R3, PT ;  /* 0x000000030200720c */ /* 0x000fe20003f26270 */
[----:B-----5:R-:W-:-:S04]  /*71e0*/  @!P3 IMAD.WIDE R14, R35, 0x4, R14 ;  /* 0x00000004230eb825 */ /* 0x020fc800078e020e */
[----:B------:R-:W-:Y:S01]  /*71f0*/  @!P0 VIADD R5, R7, 0xffffd53f ;  /* 0xffffd53f07058836 */ /* 0x000fe20000000000 */
[----:B------:R0:W-:Y:S01]  /*7200*/  @!P3 STG.E desc[UR8][R14.64], R33 ;  /* 0x000000210e00b986 */ /* 0x0001e2000c101908 */
[----:B-1----:R-:W-:-:S05]  /*7210*/  @!P6 IMAD.WIDE R16, R39, 0x4, R16 ;  /* 0x000000042710e825 */ /* 0x002fca00078e0210 */
[----:B------:R0:W-:Y:S01]  /*7220*/  @!P6 STG.E desc[UR8][R16.64], R37 ;  /* 0x000000251000e986 */ /* 0x0001e2000c101908 */
[----:B--2---:R-:W-:-:S05]  /*7230*/  @!P5 IMAD.WIDE R18, R43, 0x4, R18 ;  /* 0x000000042b12d825 */ /* 0x004fca00078e0212 */
[----:B------:R0:W-:Y:S01]  /*7240*/  @!P5 STG.E desc[UR8][R18.64], R41 ;  /* 0x000000291200d986 */ /* 0x0001e2000c101908 */
[----:B------:R-:W-:Y:S05]  /*7250*/  @P1 BRA `(.L_x_1215) ;  /* 0x0000003400881947 */ /* 0x000fea0003800000 */
[----:B------:R-:W1:Y:S01]  /*7260*/  LDS R7, [R4+0xab00] ;  /* 0x00ab000004077984 */ /* 0x000e620000000800 */
[----:B------:R-:W2:Y:S02]  /*7270*/  LDC.64 R2, c[0x0][0x390] ;  /* 0x0000e400ff027b82 */ /* 0x000ea40000000a00 */
[----:B--2---:R-:W-:-:S05]  /*7280*/  IMAD.WIDE R2, R5, 0x4, R2 ;  /* 0x0000000405027825 */ /* 0x004fca00078e0202 */
[----:B-1----:R1:W-:Y:S01]  /*7290*/  STG.E desc[UR8][R2.64], R7 ;  /* 0x0000000702007986 */ /* 0x0023e2000c101908 */
[----:B------:R-:W-:Y:S05]  /*72a0*/  BRA `(.L_x_1215) ;  /* 0x0000003400747947 */ /* 0x000fea0003800000 */
.L_x_1212:
[----:B------:R-:W0:Y:S01]  /*72b0*/  S2R R2, SR_TID.X ;  /* 0x0000000000027919 */ /* 0x000e220000002100 */
[----:B------:R-:W1:Y:S01]  /*72c0*/  LDCU.64 UR4, c[0x0][0x380] ;  /* 0x00007000ff0477ac */ /* 0x000e620008000a00 */
[C---:B0-----:R-:W-:Y:S02]  /*72d0*/  LOP3.LUT R4, R2.reuse, 0x1f, RZ, 0xc0, !PT ;  /* 0x0000001f02047812 */ /* 0x041fe400078ec0ff */
[----:B------:R-:W-:-:S05]  /*72e0*/  LOP3.LUT R5, R2, 0x3e0, RZ, 0xc0, !PT ;  /* 0x000003e002057812 */ /* 0x000fca00078ec0ff */
[----:B------:R-:W-:-:S04]  /*72f0*/  IMAD R25, R5, 0x13, R4 ;  /* 0x0000001305197824 */ /* 0x000fc800078e0204 */
[C---:B------:R-:W-:Y:S01]  /*7300*/  VIADD R5, R25.reuse, 0x20 ;  /* 0x0000002019057836 */ /* 0x040fe20000000000 */
[CC--:B------:R-:W-:Y:S01]  /*7310*/  ISETP.GE.AND P4, PT, R25.reuse, R6.reuse, PT ;  /* 0x000000061900720c */ /* 0x0c0fe20003f86270 */
[C---:B------:R-:W-:Y:S02]  /*7320*/  VIADD R27, R25.reuse, 0x40 ;  /* 0x00000040191b7836 */ /* 0x040fe40000000000 */
[----:B------:R-:W-:Y:S01]  /*7330*/  VIADD R29, R25, 0x60 ;  /* 0x00000060191d7836 */ /* 0x000fe20000000000 */
[-C--:B------:R-:W-:Y:S02]  /*7340*/  ISETP.GE.AND P3, PT, R5, R6.reuse, PT ;  /* 0x000000060500720c */ /* 0x080fe40003f66270 */
[----:B------:R-:W-:Y:S02]  /*7350*/  IADD3 R5, P0, PT, R3, R25, RZ ;  /* 0x0000001903057210 */ /* 0x000fe40007f1e0ff */
[----:B------:R-:W-:Y:S01]  /*7360*/  ISETP.GE.AND P2, PT, R27, R6, PT ;  /* 0x000000061b00720c */ /* 0x000fe20003f46270 */
[----:B------:R-:W-:Y:S01]  /*7370*/  VIADD R27, R25, 0x80 ;  /* 0x00000080191b7836 */ /* 0x000fe20000000000 */
[----:B------:R-:W-:Y:S01]  /*7380*/  LEA.HI.X.SX32 R26, R3, RZ, 0x1, P0 ;  /* 0x000000ff031a7211 */ /* 0x000fe200000f0eff */
[----:B------:R-:W-:Y:S01]  /*7390*/  VIADD R3, R25, 0xa0 ;  /* 0x000000a019037836 */ /* 0x000fe20000000000 */
[----:B-1----:R-:W-:-:S02]  /*73a0*/  LEA R4, P5, R5, UR4, 0x2 ;  /* 0x0000000405047c11 */ /* 0x002fc4000f8a10ff */
[-C--:B------:R-:W-:Y:S01]  /*73b0*/  ISETP.GE.AND P1, PT, R29, R6.reuse, PT ;  /* 0x000000061d00720c */ /* 0x080fe20003f26270 */
[----:B------:R-:W-:Y:S01]  /*73c0*/  VIADD R29, R25, 0xc0 ;  /* 0x000000c0191d7836 */ /* 0x000fe20000000000 */
[----:B------:R-:W-:Y:S02]  /*73d0*/  LEA.HI.X R5, R5, UR5, R26, 0x2, P5 ;  /* 0x0000000505057c11 */ /* 0x000fe4000a8f141a */
[-C--:B------:R-:W-:Y:S01]  /*73e0*/  ISETP.GE.AND P6, PT, R3, R6.reuse, PT ;  /* 0x000000060300720c */ /* 0x080fe20003fc6270 */
[----:B------:R-:W-:Y:S01]  /*73f0*/  VIADD R3, R25, 0xe0 ;  /* 0x000000e019037836 */ /* 0x000fe20000000000 */
[-C--:B------:R-:W-:Y:S01]  /*7400*/  ISETP.GE.AND P0, PT, R27, R6.reuse, PT ;  /* 0x000000061b00720c */ /* 0x080fe20003f06270 */
[----:B------:R-:W2:Y:S01]  /*7410*/  @!P4 LDG.E R7, desc[UR8][R4.64] ;  /* 0x000000080407c981 */ /* 0x000ea2000c1e1900 */
[----:B------:R-:W-:Y:S01]  /*7420*/  VIADD R27, R25, 0x100 ;  /* 0x00000100191b7836 */ /* 0x000fe20000000000 */
[-C--:B------:R-:W-:Y:S02]  /*7430*/  ISETP.GE.AND P5, PT, R29, R6.reuse, PT ;  /* 0x000000061d00720c */ /* 0x080fe40003fa6270 */
[-C--:B------:R-:W-:Y:S01]  /*7440*/  ISETP.GE.AND P4, PT, R3, R6.reuse, PT ;  /* 0x000000060300720c */ /* 0x080fe20003f86270 */
[----:B------:R-:W-:Y:S01]  /*7450*/  VIADD R3, R25, 0x120 ;  /* 0x0000012019037836 */ /* 0x000fe20000000000 */
[----:B------:R-:W3:Y:S01]  /*7460*/  @!P3 LDG.E R8, desc[UR8][R4.64+0x80] ;  /* 0x000080080408b981 */ /* 0x000ee2000c1e1900 */
[----:B------:R-:W-:Y:S01]  /*7470*/  ISETP.GE.AND P3, PT, R27, R6, PT ;  /* 0x000000061b00720c */ /* 0x000fe20003f66270 */
[----:B------:R-:W-:-:S02]  /*7480*/  VIADD R27, R25, 0x140 ;  /* 0x00000140191b7836 */ /* 0x000fc40000000000 */
[----:B------:R-:W4:Y:S01]  /*7490*/  @!P2 LDG.E R9, desc[UR8][R4.64+0x100] ;  /* 0x000100080409a981 */ /* 0x000f22000c1e1900 */
        /* <DEDUP_REMOVED lines=19> */
[C---:B------:R-:W-:Y:S02]  /*75d0*/  VIADD R3, R25.reuse, 0x220 ;  /* 0x0000022019037836 */ /* 0x040fe40000000000 */
        /* <DEDUP_REMOVED lines=15> */
[----:B------:R-:W0:Y:S01]  /*76d0*/  S2UR UR5, SR_CgaCtaId ;  /* 0x00000000000579c3 */ /* 0x000e220000008800 */
[----:B------:R-:W-:Y:S01]  /*76e0*/  SHF.R.U32.HI R36, RZ, 0x5, R2 ;  /* 0x00000005ff247819 */ /* 0x000fe20000011602 */
[----:B------:R-:W-:-:S02]  /*76f0*/  UMOV UR4, 0x400 ;  /* 0x0000040000047882 */ /* 0x000fc40000000000 */
[----:B0-----:R-:W-:Y:S02]  /*7700*/  ULEA UR4, UR5, UR4, 0x18 ;  /* 0x0000000405047291 */ /* 0x001fe4000f8ec0ff */
[----:B-1----:R-:W-:-:S05]  /*7710*/  IMAD R25, R36, 0x260, R3 ;  /* 0x0000026024197824 */ /* 0x002fca00078e0203 */
[----:B------:R-:W-:Y:S01]  /*7720*/  LEA R25, R25, UR4, 0x2 ;  /* 0x0000000419197c11 */ /* 0x000fe2000f8e10ff */
[----:B------:R-:W0:Y:S02]  /*7730*/  LDC R4, c[0x0][0x374] ;  /* 0x0000dd00ff047b82 */ /* 0x000e240000000800 */
[----:B0-----:R-:W-:-:S04]  /*7740*/  IMAD R35, R4, UR6, R35 ;  /* 0x0000000604237c24 */ /* 0x001fc8000f8e0223 */
[----:B------:R-:W-:Y:S01]  /*7750*/  IMAD R0, R35, -0x2d20, R0 ;  /* 0xffffd2e023007824 */ /* 0x000fe200078e0200 */
[----:B--2---:R-:W-:Y:S04]  /*7760*/  STS [R25], R7 ;  /* 0x0000000719007388 */ /* 0x004fe80000000800 */
[----:B---3--:R-:W-:Y:S04]  /*7770*/  STS [R25+0x80], R8 ;  /* 0x0000800819007388 */ /* 0x008fe80000000800 */
[----:B----4-:R0:W-:Y:S04]  /*7780*/  STS [R25+0x100], R9 ;  /* 0x0001000919007388 */ /* 0x0101e80000000800 */
[----:B-----5:R-:W-:Y:S01]  /*7790*/  STS [R25+0x180], R10 ;  /* 0x0001800a19007388 */ /* 0x020fe20000000800 */
[----:B0-----:R-:W-:-:S03]  /*77a0*/  IMAD R9, R3, 0x48, R25 ;  /* 0x0000004803097824 */ /* 0x001fc600078e0219 */
[----:B------:R0:W-:Y:S04]  /*77b0*/  STS [R25+0x200], R11 ;  /* 0x0002000b19007388 */ /* 0x0001e80000000800 */
        /* <DEDUP_REMOVED lines=15> */
[----:B------:R-:W1:Y:S04]  /*78b0*/  LDS R16, [R9] ;  /* 0x0000000009107984 */ /* 0x000e680000000800 */
[----:B------:R-:W2:Y:S04]  /*78c0*/  LDS R17, [R9+0x4] ;  /* 0x0000040009117984 */ /* 0x000ea80000000800 */
[----:B------:R-:W3:Y:S04]  /*78d0*/  LDS R18, [R9+0x8] ;  /* 0x0000080009127984 */ /* 0x000ee80000000800 */
[----:B------:R-:W4:Y:S04]  /*78e0*/  LDS R19, [R9+0xc] ;  /* 0x00000c0009137984 */ /* 0x000f280000000800 */
[----:B------:R-:W5:Y:S04]  /*78f0*/  LDS R20, [R9+0x10] ;  /* 0x0000100009147984 */ /* 0x000f680000000800 */
[----:B------:R-:W5:Y:S04]  /*7900*/  LDS R21, [R9+0x14] ;  /* 0x0000140009157984 */ /* 0x000f680000000800 */
[----:B------:R-:W5:Y:S04]  /*7910*/  LDS R22, [R9+0x18] ;  /* 0x0000180009167984 */ /* 0x000f680000000800 */
[----:B------:R-:W5:Y:S04]  /*7920*/  LDS R23, [R9+0x1c] ;  /* 0x00001c0009177984 */ /* 0x000f680000000800 */
[----:B------:R-:W5:Y:S01]  /*7930*/  LDS R24, [R9+0x20] ;  /* 0x0000200009187984 */ /* 0x000f620000000800 */
[----:B0-----:R-:W-:-:S03]  /*7940*/  IMAD R11, R2, 0x13, RZ ;  /* 0x00000013020b7824 */ /* 0x001fc600078e02ff */
[----:B------:R-:W0:Y:S01]  /*7950*/  LDS R25, [R9+0x24] ;  /* 0x0000240009197984 */ /* 0x000e220000000800 */
[----:B------:R-:W-:-:S03]  /*7960*/  VIADD R5, R11, 0x1 ;  /* 0x000000010b057836 */ /* 0x000fc60000000000 */
[----:B------:R-:W0:Y:S01]  /*7970*/  LDS R26, [R9+0x28] ;  /* 0x00002800091a7984 */ /* 0x000e220000000800 */
[----:B------:R-:W-:Y:S01]  /*7980*/  VIADD R7, R11, 0x2 ;  /* 0x000000020b077836 */ /* 0x000fe20000000000 */
[-C--:B------:R-:W-:Y:S02]  /*7990*/  ISETP.GE.AND P1, PT, R5, R0.reuse, PT ;  /* 0x000000000500720c */ /* 0x080fe40003f26270 */
[-C--:B------:R-:W-:Y:S01]  /*79a0*/  ISETP.GE.AND P0, PT, R11, R0.reuse, PT ;  /* 0x000000000b00720c */ /* 0x080fe20003f06270 */
[----:B------:R-:W0:Y:S01]  /*79b0*/  LDS R27, [R9+0x2c] ;  /* 0x00002c00091b7984 */ /* 0x000e220000000800 */
[----:B------:R-:W-:Y:S02]  /*79c0*/  ISETP.GE.AND P2, PT, R7, R0, PT ;  /* 0x000000000700720c */ /* 0x000fe40003f46270 */
[----:B-1----:R-:W-:Y:S01]  /*79d0*/  LOP3.LUT R4, R16, 0x1, RZ, 0xc, !PT ;  /* 0x0000000110047812 */ /* 0x002fe200078e0cff */
[----:B------:R-:W1:Y:S01]  /*79e0*/  LDS R28, [R9+0x30] ;  /* 0x00003000091c7984 */ /* 0x000e620000000800 */
[----:B--2---:R-:W-:-:S02]  /*79f0*/  LOP3.LUT R5, R17, 0x1, RZ, 0xc, !PT ;  /* 0x0000000111057812 */ /* 0x004fc400078e0cff */
[----:B---3--:R-:W-:Y:S01]  /*7a00*/  LOP3.LUT R6, R18, 0x1, RZ, 0xc, !PT ;  /* 0x0000000112067812 */ /* 0x008fe200078e0cff */
[C---:B------:R-:W-:Y:S01]  /*7a10*/  VIADD R7, R11.reuse, 0x4 ;  /* 0x000000040b077836 */ /* 0x040fe20000000000 */
[----:B------:R-:W-:Y:S01]  /*7a20*/  SEL R4, R4, 0x1, !P0 ;  /* 0x0000000104047807 */ /* 0x000fe20004000000 */
[----:B------:R-:W-:Y:S01]  /*7a30*/  VIADD R13, R11, 0x3 ;  /* 0x000000030b0d7836 */ /* 0x000fe20000000000 */
[----:B------:R-:W-:Y:S01]  /*7a40*/  SEL R5, R5, 0x1, !P1 ;  /* 0x0000000105057807 */ /* 0x000fe20004800000 */
[----:B------:R-:W2:Y:S01]  /*7a50*/  LDS R29, [R9+0x34] ;  /* 0x00003400091d7984 */ /* 0x000ea20000000800 */
[----:B------:R-:W-:Y:S02]  /*7a60*/  SEL R6, R6, 0x1, !P2 ;  /* 0x0000000106067807 */ /* 0x000fe40005000000 */
[-C--:B------:R-:W-:Y:S01]  /*7a70*/  ISETP.GE.AND P0, PT, R7, R0.reuse, PT ;  /* 0x000000000700720c */ /* 0x080fe20003f06270 */
[C---:B------:R-:W-:Y:S01]  /*7a80*/  VIADD R7, R11.reuse, 0x7 ;  /* 0x000000070b077836 */ /* 0x040fe20000000000 */
[----:B------:R-:W-:Y:S01]  /*7a90*/  IADD3 R8, PT, PT, R6, R5, R4 ;  /* 0x0000000506087210 */ /* 0x000fe20007ffe004 */
[----:B------:R-:W-:Y:S01]  /*7aa0*/  VIADD R15, R11, 0x6 ;  /* 0x000000060b0f7836 */ /* 0x000fe20000000000 */
[----:B------:R-:W-:Y:S01]  /*7ab0*/  ISETP.GE.AND P3, PT, R13, R0, PT ;  /* 0x000000000d00720c */ /* 0x000fe20003f66270 */
[----:B------:R-:W-:Y:S01]  /*7ac0*/  VIADD R13, R11, 0x5 ;  /* 0x000000050b0d7836 */ /* 0x000fe20000000000 */
[----:B----4-:R-:W-:Y:S01]  /*7ad0*/  LOP3.LUT R4, R19, 0x1, RZ, 0xc, !PT ;  /* 0x0000000113047812 */ /* 0x010fe200078e0cff */
[----:B------:R-:W3:Y:S01]  /*7ae0*/  LDS R30, [R9+0x38] ;  /* 0x00003800091e7984 */ /* 0x000ee20000000800 */
[----:B-----5:R-:W-:-:S02]  /*7af0*/  LOP3.LUT R5, R20, 0x1, RZ, 0xc, !PT ;  /* 0x0000000114057812 */ /* 0x020fc400078e0cff */
[----:B------:R-:W-:Y:S01]  /*7b00*/  SEL R4, R4, 0x1, !P3 ;  /* 0x0000000104047807 */ /* 0x000fe20005800000 */
[----:B------:R-:W4:Y:S01]  /*7b10*/  LDS R32, [R9+0x3c] ;  /* 0x00003c0009207984 */ /* 0x000f220000000800 */
[----:B------:R-:W-:Y:S02]  /*7b20*/  SEL R5, R5, 0x1, !P0 ;  /* 0x0000000105057807 */ /* 0x000fe40004000000 */
[-C--:B------:R-:W-:Y:S01]  /*7b30*/  ISETP.GE.AND P0, PT, R7, R0.reuse, PT ;  /* 0x000000000700720c */ /* 0x080fe20003f06270 */
[----:B------:R-:W5:Y:S01]  /*7b40*/  LDS R33, [R9+0x40] ;  /* 0x0000400009217984 */ /* 0x000f620000000800 */
[-C--:B------:R-:W-:Y:S02]  /*7b50*/  ISETP.GE.AND P1, PT, R13, R0.reuse, PT ;  /* 0x000000000d00720c */ /* 0x080fe40003f26270 */
[----:B------:R-:W-:Y:S01]  /*7b60*/  ISETP.GE.AND P2, PT, R15, R0, PT ;  /* 0x000000000f00720c */ /* 0x000fe20003f46270 */
[----:B------:R-:W5:Y:S01]  /*7b70*/  LDS R34, [R9+0x44] ;  /* 0x0000440009227984 */ /* 0x000f620000000800 */
[----:B------:R-:W-:-:S02]  /*7b80*/  LOP3.LUT R6, R21, 0x1, RZ, 0xc, !PT ;  /* 0x0000000115067812 */ /* 0x000fc400078e0cff */
[----:B------:R-:W-:Y:S01]  /*7b90*/  LOP3.LUT R7, R22, 0x1, RZ, 0xc, !PT ;  /* 0x0000000116077812 */ /* 0x000fe200078e0cff */
[----:B------:R1:W5:Y:S01]  /*7ba0*/  LDS R31, [R9+0x48] ;  /* 0x00004800091f7984 */ /* 0x0003620000000800 */
[----:B------:R-:W-:Y:S01]  /*7bb0*/  IADD3 R4, PT, PT, R5, R4, R8 ;  /* 0x0000000405047210 */ /* 0x000fe20007ffe008 */
[----:B------:R-:W-:Y:S01]  /*7bc0*/  VIADD R5, R11, 0x8 ;  /* 0x000000080b057836 */ /* 0x000fe20000000000 */
[----:B------:R-:W-:Y:S02]  /*7bd0*/  SEL R6, R6, 0x1, !P1 ;  /* 0x0000000106067807 */ /* 0x000fe40004800000 */
[----:B------:R-:W-:Y:S01]  /*7be0*/  SEL R7, R7, 0x1, !P2 ;  /* 0x0000000107077807 */ /* 0x000fe20005000000 */
[----:B------:R-:W-:Y:S01]  /*7bf0*/  BAR.SYNC.DEFER_BLOCKING 0x0 ;  /* 0x0000000000007b1d */ /* 0x000fe20000010000 */
[----:B------:R-:W-:Y:S02]  /*7c00*/  ISETP.GE.AND P1, PT, R5, R0, PT ;  /* 0x000000000500720c */ /* 0x000fe40003f26270 */
[----:B------:R-:W-:-:S02]  /*7c10*/  IADD3 R6, PT, PT, R7, R6, R4 ;  /* 0x0000000607067210 */ /* 0x000fc40007ffe004 */
[----:B------:R-:W-:Y:S02]  /*7c20*/  LOP3.LUT R4, R23, 0x1, RZ, 0xc, !PT ;  /* 0x0000000117047812 */ /* 0x000fe400078e0cff */
[----:B------:R-:W-:Y:S01]  /*7c30*/  LOP3.LUT R5, R24, 0x1, RZ, 0xc, !PT ;  /* 0x0000000118057812 */ /* 0x000fe200078e0cff */
[C---:B------:R-:W-:Y:S01]  /*7c40*/  VIADD R7, R11.reuse, 0x9 ;  /* 0x000000090b077836 */ /* 0x040fe20000000000 */
[----:B------:R-:W-:Y:S01]  /*7c50*/  SEL R4, R4, 0x1, !P0 ;  /* 0x0000000104047807 */ /* 0x000fe20004000000 */
[----:B------:R-:W-:Y:S01]  /*7c60*/  VIADD R13, R11, 0xa ;  /* 0x0000000a0b0d7836 */ /* 0x000fe20000000000 */
[----:B------:R-:W-:Y:S02]  /*7c70*/  SEL R5, R5, 0x1, !P1 ;  /* 0x0000000105057807 */ /* 0x000fe40004800000 */
[----:B------:R-:W-:Y:S02]  /*7c80*/  ISETP.GE.AND P0, PT, R7, R0, PT ;  /* 0x000000000700720c */ /* 0x000fe40003f06270 */
[----:B------:R-:W-:-:S02]  /*7c90*/  IADD3 R6, PT, PT, R5, R4, R6 ;  /* 0x0000000405067210 */ /* 0x000fc40007ffe006 */
[-C--:B------:R-:W-:Y:S02]  /*7ca0*/  ISETP.GE.AND P1, PT, R13, R0.reuse, PT ;  /* 0x000000000d00720c */ /* 0x080fe40003f26270 */
[----:B0-----:R-:W-:Y:S02]  /*7cb0*/  LOP3.LUT R4, R25, 0x1, RZ, 0xc, !PT ;  /* 0x0000000119047812 */ /* 0x001fe400078e0cff */
[----:B------:R-:W-:Y:S01]  /*7cc0*/  LOP3.LUT R5, R26, 0x1, RZ, 0xc, !PT ;  /* 0x000000011a057812 */ /* 0x000fe200078e0cff */
[C---:B------:R-:W-:Y:S01]  /*7cd0*/  VIADD R7, R11.reuse, 0xb ;  /* 0x0000000b0b077836 */ /* 0x040fe20000000000 */
[----:B------:R-:W-:Y:S01]  /*7ce0*/  SEL R4, R4, 0x1, !P0 ;  /* 0x0000000104047807 */ /* 0x000fe20004000000 */
[----:B------:R-:W-:Y:S01]  /*7cf0*/  VIADD R13, R11, 0xc ;  /* 0x0000000c0b0d7836 */ /* 0x000fe20000000000 */
[----:B------:R-:W-:Y:S02]  /*7d00*/  SEL R5, R5, 0x1, !P1 ;  /* 0x0000000105057807 */ /* 0x000fe40004800000 */
[----:B------:R-:W-:-:S02]  /*7d10*/  ISETP.GE.AND P0, PT, R7, R0, PT ;  /* 0x000000000700720c */ /* 0x000fc40003f06270 */
[----:B------:R-:W-:Y:S02]  /*7d20*/  IADD3 R6, PT, PT, R5, R4, R6 ;  /* 0x0000000405067210 */ /* 0x000fe40007ffe006 */
[----:B------:R-:W-:Y:S02]  /*7d30*/  ISETP.GE.AND P1, PT, R13, R0, PT ;  /* 0x000000000d00720c */ /* 0x000fe40003f26270 */
[----:B------:R-:W-:Y:S02]  /*7d40*/  LOP3.LUT R4, R27, 0x1, RZ, 0xc, !PT ;  /* 0x000000011b047812 */ /* 0x000fe400078e0cff */
[----:B-1----:R-:W-:Y:S01]  /*7d50*/  LOP3.LUT R5, R28, 0x1, RZ, 0xc, !PT ;  /* 0x000000011c057812 */ /* 0x002fe200078e0cff */
[C---:B------:R-:W-:Y:S01]  /*7d60*/  VIADD R7, R11.reuse, 0xd ;  /* 0x0000000d0b077836 */ /* 0x040fe20000000000 */
[----:B------:R-:W-:Y:S01]  /*7d70*/  SEL R4, R4, 0x1, !P0 ;  /* 0x0000000104047807 */ /* 0x000fe20004000000 */
[----:B------:R-:W-:Y:S01]  /*7d80*/  VIADD R9, R11, 0xe ;  /* 0x0000000e0b097836 */ /* 0x000fe20000000000 */
[----:B------:R-:W-:-:S02]  /*7d90*/  SEL R5, R5, 0x1, !P1 ;  /* 0x0000000105057807 */ /* 0x000fc40004800000 */
[----:B------:R-:W-:Y:S02]  /*7da0*/  ISETP.GE.AND P0, PT, R7, R0, PT ;  /* 0x000000000700720c */ /* 0x000fe40003f06270 */
[----:B------:R-:W-:Y:S02]  /*7db0*/  IADD3 R6, PT, PT, R5, R4, R6 ;  /* 0x0000000405067210 */ /* 0x000fe40007ffe006 */
[-C--:B------:R-:W-:Y:S02]  /*7dc0*/  ISETP.GE.AND P1, PT, R9, R0.reuse, PT ;  /* 0x000000000900720c */ /* 0x080fe40003f26270 */
[----:B--2---:R-:W-:Y:S02]  /*7dd0*/  LOP3.LUT R4, R29, 0x1, RZ, 0xc, !PT ;  /* 0x000000011d047812 */ /* 0x004fe400078e0cff */
[----:B---3--:R-:W-:Y:S01]  /*7de0*/  LOP3.LUT R5, R30, 0x1, RZ, 0xc, !PT ;  /* 0x000000011e057812 */ /* 0x008fe200078e0cff */
[C---:B------:R-:W-:Y:S01]  /*7df0*/  VIADD R13, R11.reuse, 0xf ;  /* 0x0000000f0b0d7836 */ /* 0x040fe20000000000 */
[----:B------:R-:W-:Y:S01]  /*7e00*/  SEL R4, R4, 0x1, !P0 ;  /* 0x0000000104047807 */ /* 0x000fe20004000000 */
[----:B------:R-:W-:Y:S01]  /*7e10*/  VIADD R7, R11, 0x10 ;  /* 0x000000100b077836 */ /* 0x000fe20000000000 */
[----:B------:R-:W-:Y:S01]  /*7e20*/  SEL R5, R5, 0x1, !P1 ;  /* 0x0000000105057807 */ /* 0x000fe20004800000 */
[----:B------:R-:W-:Y:S01]  /*7e30*/  VIADD R9, R11, 0x11 ;  /* 0x000000110b097836 */ /* 0x000fe20000000000 */
[----:B------:R-:W-:Y:S01]  /*7e40*/  ISETP.GE.AND P2, PT, R13, R0, PT ;  /* 0x000000000d00720c */ /* 0x000fe20003f46270 */
[----:B------:R-:W-:Y:S01]  /*7e50*/  VIADD R11, R11, 0x12 ;  /* 0x000000120b0b7836 */ /* 0x000fe20000000000 */
[----:B------:R-:W-:-:S02]  /*7e60*/  IADD3 R8, PT, PT, R5, R4, R6 ;  /* 0x0000000405087210 */ /* 0x000fc40007ffe006 */
[-C--:B------:R-:W-:Y:S02]  /*7e70*/  ISETP.GE.AND P0, PT, R7, R0.reuse, PT ;  /* 0x000000000700720c */ /* 0x080fe40003f06270 */
[----:B----4-:R-:W-:Y:S02]  /*7e80*/  LOP3.LUT R4, R32, 0x1, RZ, 0xc, !PT ;  /* 0x0000000120047812 */ /* 0x010fe400078e0cff */
[----:B-----5:R-:W-:Y:S02]  /*7e90*/  LOP3.LUT R5, R33, 0x1, RZ, 0xc, !PT ;  /* 0x0000000121057812 */ /* 0x020fe400078e0cff */
[-C--:B------:R-:W-:Y:S02]  /*7ea0*/  ISETP.GE.AND P1, PT, R9, R0.reuse, PT ;  /* 0x000000000900720c */ /* 0x080fe40003f26270 */
[----:B------:R-:W-:Y:S02]  /*7eb0*/  ISETP.GE.AND P3, PT, R11, R0, PT ;  /* 0x000000000b00720c */ /* 0x000fe40003f66270 */
[----:B------:R-:W-:-:S02]  /*7ec0*/  LOP3.LUT R6, R34, 0x1, RZ, 0xc, !PT ;  /* 0x0000000122067812 */ /* 0x000fc400078e0cff */
[----:B------:R-:W-:Y:S02]  /*7ed0*/  LOP3.LUT R7, R31, 0x1, RZ, 0xc, !PT ;  /* 0x000000011f077812 */ /* 0x000fe400078e0cff */
[----:B------:R-:W-:Y:S02]  /*7ee0*/  SEL R4, R4, 0x1, !P2 ;  /* 0x0000000104047807 */ /* 0x000fe40005000000 */
[----:B------:R-:W-:Y:S02]  /*7ef0*/  SEL R5, R5, 0x1, !P0 ;  /* 0x0000000105057807 */ /* 0x000fe40004000000 */
        /* <DEDUP_REMOVED lines=66> */
[C---:B------:R-:W-:Y:S01]  /*8320*/  ISETP.NE.AND P0, PT, R36.reuse, 0x10, PT ;  /* 0x000000102400780c */ /* 0x040fe20003f05270 */
[C---:B-1----:R-:W-:Y:S01]  /*8330*/  IMAD.IADD R8, R15.reuse, 0x1, R8 ;  /* 0x000000010f087824 */ /* 0x042fe200078e0208 */
[C---:B------:R-:W-:Y:S02]  /*8340*/  ISETP.NE.AND P1, PT, R36.reuse, 0x11, PT ;  /* 0x000000112400780c */ /* 0x040fe40003f25270 */
        /* <DEDUP_REMOVED lines=29> */
.L_x_1261:
[----:B------:R-:W-:Y:S05]  /*8520*/  @!P0 BRA `(.L_x_1218) ;  /* 0x0000000000848947 */ /* 0x000fea0003800000 */
[----:B------:R-:W-:-:S07]  /*8530*/  IMAD.MOV.U32 R8, RZ, RZ, 0x16a ;  /* 0x0000016aff087424 */ /* 0x000fce00078e00ff */
.L_x_1220:
        /* <DEDUP_REMOVED lines=29> */
.L_x_1264:
[----:B------:R-:W-:Y:S05]  /*8710*/  @P0 BRA `(.L_x_1220) ;  /* 0xfffffffc00880947 */ /* 0x000fea000383ffff */
[----:B------:R-:W-:Y:S02]  /*8720*/  IMAD.MOV.U32 R8, RZ, RZ, R36 ;  /* 0x000000ffff087224 */ /* 0x000fe400078e0024 */
[----:B------:R-:W-:-:S07]  /*8730*/  IMAD.MOV.U32 R9, RZ, RZ, R37 ;  /* 0x000000ffff097224 */ /* 0x000fce00078e0025 */
.L_x_1218:
        /* <DEDUP_REMOVED lines=38> */
.L_x_1273:
[----:B------:R-:W-:Y:S05]  /*89a0*/  @!P0 BRA `(.L_x_1222) ;  /* 0x00000004002c8947 */ /* 0x000fea0003800000 */
[----:B------:R-:W-:-:S07]  /*89b0*/  IMAD.MOV.U32 R43, RZ, RZ, 0x16a ;  /* 0x0000016aff2b7424 */ /* 0x000fce00078e00ff */
.L_x_1228:
        /* <DEDUP_REMOVED lines=8> */
.L_x_1276:
[----:B------:R-:W-:Y:S05]  /*8a40*/  @!P0 BRA `(.L_x_1224) ;  /* 0x0000000000848947 */ /* 0x000fea0003800000 */
[----:B------:R-:W-:-:S07]  /*8a50*/  IMAD.MOV.U32 R12, RZ, RZ, R43 ;  /* 0x000000ffff0c7224 */ /* 0x000fce00078e002b */
.L_x_1226:
        /* <DEDUP_REMOVED lines=29> */
.L_x_1279:
[----:B------:R-:W-:Y:S05]  /*8c30*/  @P0 BRA `(.L_x_1226) ;  /* 0xfffffffc00880947 */ /* 0x000fea000383ffff */
[----:B------:R-:W-:Y:S02]  /*8c40*/  IMAD.MOV.U32 R12, RZ, RZ, R46 ;  /* 0x000000ffff0c7224 */ /* 0x000fe400078e002e */
[----:B------:R-:W-:-:S07]  /*8c50*/  IMAD.MOV.U32 R13, RZ, RZ, R47 ;  /* 0x000000ffff0d7224 */ /* 0x000fce00078e002f */
.L_x_1224:
        /* <DEDUP_REMOVED lines=31> */
.L_x_1288:
[----:B------:R-:W-:Y:S05]  /*8e50*/  @P0 BRA `(.L_x_1228) ;  /* 0xfffffff800d80947 */ /* 0x000fea000383ffff */
.L_x_1222:
        /* <DEDUP_REMOVED lines=16> */
.L_x_1216:
[----:B------:R-:W-:Y:S05]  /*8f60*/  WARPSYNC.ALL ;  /* 0x0000000000007948 */ /* 0x000fea0003800000 */
[----:B------:R-:W0:Y:S08]  /*8f70*/  S2UR UR5, SR_CgaCtaId ;  /* 0x00000000000579c3 */ /* 0x000e300000008800 */
[----:B------:R-:W-:Y:S01]  /*8f80*/  BAR.SYNC.DEFER_BLOCKING 0x0 ;  /* 0x0000000000007b1d */ /* 0x000fe20000010000 */
[C---:B------:R-:W-:Y:S01]  /*8f90*/  ISETP.NE.AND P0, PT, R2.reuse, RZ, PT ;  /* 0x000000ff0200720c */ /* 0x040fe20003f05270 */
[----:B--2---:R-:W-:Y:S01]  /*8fa0*/  IMAD R9, R2, 0x13, RZ ;  /* 0x0000001302097824 */ /* 0x004fe200078e02ff */
[----:B------:R-:W-:-:S02]  /*8fb0*/  LOP3.LUT R10, R16, 0x1, RZ, 0xc, !PT ;  /* 0x00000001100a7812 */ /* 0x000fc400078e0cff */
[----:B------:R-:W-:Y:S01]  /*8fc0*/  LOP3.LUT R13, R31, 0x1, RZ, 0xc, !PT ;  /* 0x000000011f0d7812 */ /* 0x000fe200078e0cff */
[----:B------:R-:W-:Y:S01]  /*8fd0*/  UMOV UR4, 0x400 ;  /* 0x0000040000047882 */ /* 0x000fe20000000000 */
[----:B------:R-:W-:Y:S01]  /*8fe0*/  VIADD R11, R9, 0x12 ;  /* 0x00000012090b7836 */ /* 0x000fe20000000000 */
[----:B------:R-:W-:Y:S01]  /*8ff0*/  LOP3.LUT R12, R17, 0x1, RZ, 0xc, !PT ;  /* 0x00000001110c7812 */ /* 0x000fe200078e0cff */
[C---:B------:R-:W-:Y:S01]  /*9000*/  VIADD R35, R9.reuse, 0x1 ;  /* 0x0000000109237836 */ /* 0x040fe20000000000 */
[----:B------:R-:W-:Y:S01]  /*9010*/  ISETP.GE.AND P4, PT, R2, R0, PT ;  /* 0x000000000200720c */ /* 0x000fe20003f86270 */
[----:B------:R-:W-:-:S03]  /*9020*/  VIADD R37, R9, 0x2 ;  /* 0x0000000209257836 */ /* 0x000fc60000000000 */
[----:B------:R-:W-:-:S04]  /*9030*/  ISETP.GE.AND P2, PT, R35, R0, PT ;  /* 0x000000002300720c */ /* 0x000fc80003f46270 */
[----:B------:R-:W-:Y:S02]  /*9040*/  SEL R12, R12, 0x1, !P2 ;  /* 0x000000010c0c7807 */ /* 0x000fe40005000000 */
[----:B------:R-:W-:Y:S01]  /*9050*/  ISETP.GE.AND P2, PT, R37, R0, PT ;  /* 0x000000002500720c */ /* 0x000fe20003f46270 */
[----:B0-----:R-:W-:-:S09]  /*9060*/  ULEA UR4, UR5, UR4, 0x18 ;  /* 0x0000000405047291 */ /* 0x001fd2000f8ec0ff */
[----:B------:R-:W0:Y:S04]  /*9070*/  @P0 LDS R3, [UR4+0x60] ;  /* 0x00006004ff030984 */ /* 0x000e280008000800 */
[----:B------:R-:W1:Y:S01]  /*9080*/  LDS.128 R4, [UR4+0x80] ;  /* 0x00008004ff047984 */ /* 0x000e620008000c00 */
[----:B0-----:R-:W-:Y:S01]  /*9090*/  @P0 IMAD.IADD R8, R8, 0x1, R3 ;  /* 0x0000000108080824 */ /* 0x001fe200078e0203 */
[----:B------:R-:W-:Y:S01]  /*90a0*/  BAR.SYNC.DEFER_BLOCKING 0x0 ;  /* 0x0000000000007b1d */ /* 0x000fe20000010000 */
[----:B------:R-:W-:Y:S02]  /*90b0*/  ISETP.GE.AND P0, PT, R9, R0, PT ;  /* 0x000000000900720c */ /* 0x000fe40003f06270 */
[----:B------:R-:W-:Y:S01]  /*90c0*/  IADD3 R3, PT, PT, -R0, 0x2d20, RZ ;  /* 0x00002d2000037810 */ /* 0x000fe20007ffe1ff */
[----:B-1----:R-:W-:Y:S01]  /*90d0*/  IMAD.IADD R4, R8, 0x1, -R5 ;  /* 0x0000000108047824 */ /* 0x002fe200078e0a05 */
[----:B------:R-:W-:-:S02]  /*90e0*/  SEL R15, R10, 0x1, !P0 ;  /* 0x000000010a0f7807 */ /* 0x000fc40004000000 */
[----:B------:R-:W-:Y:S01]  /*90f0*/  ISETP.GE.AND P0, PT, R11, R0, PT ;  /* 0x000000000b00720c */ /* 0x000fe20003f06270 */
[----:B------:R-:W-:Y:S01]  /*9100*/  IMAD.IADD R10, R9, 0x1, -R4 ;  /* 0x00000001090a7824 */ /* 0x000fe200078e0a04 */
[----:B------:R-:W-:Y:S01]  /*9110*/  IADD3 R7, PT, PT, R0, R3, -R7 ;  /* 0x0000000300077210 */ /* 0x000fe20007ffe807 */
[----:B------:R-:W-:Y:S01]  /*9120*/  IMAD.IADD R8, R15, 0x1, R8 ;  /* 0x000000010f087824 */ /* 0x000fe200078e0208 */
[----:B------:R-:W-:Y:S01]  /*9130*/  SEL R14, R13, 0x1, !P0 ;  /* 0x000000010d0e7807 */ /* 0x000fe20004000000 */
[----:B------:R-:W-:Y:S01]  /*9140*/  IMAD.IADD R6, R6, 0x1, -R3 ;  /* 0x0000000106067824 */ /* 0x000fe200078e0a03 */
[----:B------:R-:W-:Y:S01]  /*9150*/  ISETP.NE.AND P1, PT, R15, RZ, PT ;  /* 0x000000ff0f00720c */ /* 0x000fe20003f25270 */
[----:B------:R-:W-:Y:S01]  /*9160*/  IMAD.IADD R13, R7, 0x1, R4 ;  /* 0x00000001070d7824 */ /* 0x000fe200078e0204 */
[----:B------:R-:W-:Y:S02]  /*9170*/  ISETP.NE.AND P0, PT, R14, RZ, PT ;  /* 0x000000ff0e00720c */ /* 0x000fe40003f05270 */
[----:B------:R-:W-:Y:S01]  /*9180*/  LOP3.LUT R14, R18, 0x1, RZ, 0xc, !PT ;  /* 0x00000001120e7812 */ /* 0x000fe200078e0cff */
[----:B------:R-:W-:Y:S01]  /*9190*/  IMAD.IADD R15, R15, 0x1, R13 ;  /* 0x000000010f0f7824 */ /* 0x000fe200078e020d */
[----:B------:R-:W-:-:S02]  /*91a0*/  SEL R10, R10, R13, !P1 ;  /* 0x0000000d0a0a7207 */ /* 0x000fc40004800000 */
[C---:B------:R-:W-:Y:S02]  /*91b0*/  ISETP.NE.AND P1, PT, R12.reuse, RZ, PT ;  /* 0x000000ff0c00720c */ /* 0x040fe40003f25270 */
[--C-:B------:R-:W-:Y:S01]  /*91c0*/  IADD3 R4, PT, PT, R35, R5, -R8.reuse ;  /* 0x0000000523047210 */ /* 0x100fe20007ffe808 */
[----:B------:R-:W-:Y:S01]  /*91d0*/  IMAD.IADD R8, R12, 0x1, R8 ;  /* 0x000000010c087824 */ /* 0x000fe200078e0208 */
[----:B------:R-:W-:Y:S01]  /*91e0*/  SEL R14, R14, 0x1, !P2 ;  /* 0x000000010e0e7807 */ /* 0x000fe20005000000 */
[----:B------:R-:W-:Y:S01]  /*91f0*/  VIADD R35, R9, 0x3 ;  /* 0x0000000309237836 */ /* 0x000fe20000000000 */
[----:B------:R-:W-:Y:S01]  /*9200*/  SEL R4, R4, R15, !P1 ;  /* 0x0000000f04047207 */ /* 0x000fe20004800000 */
[----:B------:R-:W-:Y:S01]  /*9210*/  IMAD.IADD R15, R12, 0x1, R15 ;  /* 0x000000010c0f7824 */ /* 0x000fe200078e020f */
[----:B------:R-:W-:Y:S02]  /*9220*/  LEA R13, R10, UR4, 0x2 ;  /* 0x000000040a0d7c11 */ /* 0x000fe4000f8e10ff */
[----:B------:R-:W-:-:S02]  /*9230*/  ISETP.NE.AND P1, PT, R14, RZ, PT ;  /* 0x000000ff0e00720c */ /* 0x000fc40003f25270 */
[--C-:B------:R-:W-:Y:S01]  /*9240*/  IADD3 R10, PT, PT, R37, R5, -R8.reuse ;  /* 0x00000005250a7210 */ /* 0x100fe20007ffe808 */
[----:B------:R-:W-:Y:S01]  /*9250*/  VIADD R37, R9, 0x4 ;  /* 0x0000000409257836 */ /* 0x000fe20000000000 */
[----:B------:R-:W-:Y:S01]  /*9260*/  LOP3.LUT R12, R19, 0x1, RZ, 0xc, !PT ;  /* 0x00000001130c7812 */ /* 0x000fe200078e0cff */
[----:B------:R-:W-:Y:S01]  /*9270*/  IMAD.IADD R8, R14, 0x1, R8 ;  /* 0x000000010e087824 */ /* 0x000fe200078e0208 */
[----:B------:R-:W-:Y:S01]  /*9280*/  ISETP.GE.AND P2, PT, R35, R0, PT ;  /* 0x000000002300720c */ /* 0x000fe20003f46270 */
[----:B------:R0:W-:Y:S01]  /*9290*/  STS [R13], R16 ;  /* 0x000000100d007388 */ /* 0x0001e20000000800 */
[----:B------:R-:W-:Y:S01]  /*92a0*/  SEL R10, R10, R15, !P1 ;  /* 0x0000000f0a0a7207 */ /* 0x000fe20004800000 */
[----:B------:R-:W-:Y:S01]  /*92b0*/  IMAD.IADD R15, R14, 0x1, R15 ;  /* 0x000000010e0f7824 */ /* 0x000fe200078e020f */
[----:B------:R-:W-:Y:S02]  /*92c0*/  LEA R4, R4, UR4, 0x2 ;  /* 0x0000000404047c11 */ /* 0x000fe4000f8e10ff */
[----:B------:R-:W-:-:S02]  /*92d0*/  SEL R14, R12, 0x1, !P2 ;  /* 0x000000010c0e7807 */ /* 0x000fc40005000000 */
[----:B------:R-:W-:Y:S01]  /*92e0*/  ISETP.GE.AND P2, PT, R37, R0, PT ;  /* 0x000000002500720c */ /* 0x000fe20003f46270 */
[----:B------:R1:W-:Y:S01]  /*92f0*/  STS [R4], R17 ;  /* 0x0000001104007388 */ /* 0x0003e20000000800 */
[----:B------:R-:W-:Y:S02]  /*9300*/  ISETP.NE.AND P1, PT, R14, RZ, PT ;  /* 0x000000ff0e00720c */ /* 0x000fe40003f25270 */
[----:B0-----:R-:W-:Y:S02]  /*9310*/  LOP3.LUT R16, R20, 0x1, RZ, 0xc, !PT ;  /* 0x0000000114107812 */ /* 0x001fe400078e0cff */
[--C-:B------:R-:W-:Y:S01]  /*9320*/  IADD3 R12, PT, PT, R35, R5, -R8.reuse ;  /* 0x00000005230c7210 */ /* 0x100fe20007ffe808 */
[----:B------:R-:W-:Y:S01]  /*9330*/  IMAD.IADD R8, R14, 0x1, R8 ;  /* 0x000000010e087824 */ /* 0x000fe200078e0208 */
[----:B------:R-:W-:Y:S01]  /*9340*/  SEL R16, R16, 0x1, !P2 ;  /* 0x0000000110107807 */ /* 0x000fe20005000000 */
[C---:B------:R-:W-:Y:S01]  /*9350*/  VIADD R35, R9.reuse, 0x6 ;  /* 0x0000000609237836 */ /* 0x040fe20000000000 */
[----:B------:R-:W-:Y:S01]  /*9360*/  SEL R12, R12, R15, !P1 ;  /* 0x0000000f0c0c7207 */ /* 0x000fe20004800000 */
[----:B-1----:R-:W-:Y:S01]  /*9370*/  VIADD R17, R9, 0x5 ;  /* 0x0000000509117836 */ /* 0x002fe20000000000 */
[----:B------:R-:W-:Y:S01]  /*9380*/  LEA R13, R10, UR4, 0x2 ;  /* 0x000000040a0d7c11 */ /* 0x000fe2000f8e10ff */
[----:B------:R-:W-:Y:S01]  /*9390*/  IMAD.IADD R15, R14, 0x1, R15 ;  /* 0x000000010e0f7824 */ /* 0x000fe200078e020f */
[----:B------:R-:W-:-:S02]  /*93a0*/  LOP3.LUT R10, R21, 0x1, RZ, 0xc, !PT ;  /* 0x00000001150a7812 */ /* 0x000fc400078e0cff */
[C---:B------:R-:W-:Y:S01]  /*93b0*/  ISETP.NE.AND P1, PT, R16.reuse, RZ, PT ;  /* 0x000000ff1000720c */ /* 0x040fe20003f25270 */
[----:B------:R0:W-:Y:S01]  /*93c0*/  STS [R13], R18 ;  /* 0x000000120d007388 */ /* 0x0001e20000000800 */
[--C-:B------:R-:W-:Y:S01]  /*93d0*/  IADD3 R4, PT, PT, R37, R5, -R8.reuse ;  /* 0x0000000525047210 */ /* 0x100fe20007ffe808 */
[----:B------:R-:W-:Y:S01]  /*93e0*/  IMAD.IADD R8, R16, 0x1, R8 ;  /* 0x0000000110087824 */ /* 0x000fe200078e0208 */
[-C--:B------:R-:W-:Y:S02]  /*93f0*/  ISETP.GE.AND P2, PT, R17, R0.reuse, PT ;  /* 0x000000001100720c */ /* 0x080fe40003f46270 */
[----:B------:R-:W-:Y:S01]  /*9400*/  SEL R4, R4, R15, !P1 ;  /* 0x0000000f04047207 */ /* 0x000fe20004800000 */
[----:B------:R-:W-:Y:S01]  /*9410*/  IMAD.IADD R15, R16, 0x1, R15 ;  /* 0x00000001100f7824 */ /* 0x000fe200078e020f */
[----:B------:R-:W-:Y:S02]  /*9420*/  SEL R14, R10, 0x1, !P2 ;  /* 0x000000010a0e7807 */ /* 0x000fe40005000000 */
[----:B------:R-:W-:Y:S01]  /*9430*/  LOP3.LUT R16, R22, 0x1, RZ, 0xc, !PT ;  /* 0x0000000116107812 */ /* 0x000fe200078e0cff */
[----:B0-----:R-:W0:Y:S01]  /*9440*/  S2R R18, SR_CTAID.Y ;  /* 0x0000000000127919 */ /* 0x001e220000002600 */
[----:B------:R-:W-:-:S02]  /*9450*/  ISETP.GE.AND P2, PT, R35, R0, PT ;  /* 0x000000002300720c */ /* 0x000fc40003f46270 */
[----:B------:R-:W-:Y:S02]  /*9460*/  LEA R12, R12, UR4, 0x2 ;  /* 0x000000040c0c7c11 */ /* 0x000fe4000f8e10ff */
[C---:B------:R-:W-:Y:S02]  /*9470*/  ISETP.NE.AND P1, PT, R14.reuse, RZ, PT ;  /* 0x000000ff0e00720c */ /* 0x040fe40003f25270 */
[--C-:B------:R-:W-:Y:S01]  /*9480*/  IADD3 R10, PT, PT, R17, R5, -R8.reuse ;  /* 0x00000005110a7210 */ /* 0x100fe20007ffe808 */
[----:B------:R-:W-:Y:S01]  /*9490*/  IMAD.IADD R8, R14, 0x1, R8 ;  /* 0x000000010e087824 */ /* 0x000fe200078e0208 */
[----:B------:R-:W-:Y:S01]  /*94a0*/  SEL R16, R16, 0x1, !P2 ;  /* 0x0000000110107807 */ /* 0x000fe20005000000 */
[----:B------:R-:W-:Y:S01]  /*94b0*/  VIADD R17, R9, 0x7 ;  /* 0x0000000709117836 */ /* 0x000fe20000000000 */
[----:B------:R-:W-:Y:S01]  /*94c0*/  SEL R10, R10, R15, !P1 ;  /* 0x0000000f0a0a7207 */ /* 0x000fe20004800000 */
[----:B------:R1:W-:Y:S01]  /*94d0*/  STS [R12], R19 ;  /* 0x000000130c007388 */ /* 0x0003e20000000800 */
[----:B------:R-:W-:Y:S01]  /*94e0*/  LEA R13, R4, UR4, 0x2 ;  /* 0x00000004040d7c11 */ /* 0x000fe2000f8e10ff */
[----:B------:R-:W-:Y:S01]  /*94f0*/  IMAD.IADD R15, R14, 0x1, R15 ;  /* 0x000000010e0f7824 */ /* 0x000fe200078e020f */
[----:B------:R-:W-:-:S02]  /*9500*/  ISETP.NE.AND P1, PT, R16, RZ, PT ;  /* 0x000000ff1000720c */ /* 0x000fc40003f25270 */
[--C-:B------:R-:W-:Y:S01]  /*9510*/  IADD3 R4, PT, PT, R35, R5, -R8.reuse ;  /* 0x0000000523047210 */ /* 0x100fe20007ffe808 */
[----:B------:R-:W-:Y:S01]  /*9520*/  IMAD.IADD R8, R16, 0x1, R8 ;  /* 0x0000000110087824 */ /* 0x000fe200078e0208 */
[----:B------:R-:W-:Y:S01]  /*9530*/  ISETP.GE.AND P2, PT, R17, R0, PT ;  /* 0x000000001100720c */ /* 0x000fe20003f46270 */
[----:B------:R2:W-:Y:S01]  /*9540*/  STS [R13], R20 ;  /* 0x000000140d007388 */ /* 0x0005e20000000800 */
[----:B------:R-:W-:Y:S01]  /*9550*/  SEL R4, R4, R15, !P1 ;  /* 0x0000000f04047207 */ /* 0x000fe20004800000 */
[----:B-1----:R-:W-:Y:S01]  /*9560*/  VIADD R19, R9, 0x8 ;  /* 0x0000000809137836 */ /* 0x002fe20000000000 */
[----:B------:R-:W-:Y:S01]  /*9570*/  LOP3.LUT R12, R23, 0x1, RZ, 0xc, !PT ;  /* 0x00000001170c7812 */ /* 0x000fe200078e0cff */
[----:B------:R-:W-:Y:S01]  /*9580*/  IMAD.IADD R15, R16, 0x1, R15 ;  /* 0x00000001100f7824 */ /* 0x000fe200078e020f */
[----:B------:R-:W-:Y:S02]  /*9590*/  LOP3.LUT R16, R24, 0x1, RZ, 0xc, !PT ;  /* 0x0000000118107812 */ /* 0x000fe400078e0cff */
[----:B------:R-:W-:-:S02]  /*95a0*/  SEL R14, R12, 0x1, !P2 ;  /* 0x000000010c0e7807 */ /* 0x000fc40005000000 */
[----:B------:R-:W-:Y:S01]  /*95b0*/  ISETP.GE.AND P2, PT, R19, R0, PT ;  /* 0x000000001300720c */ /* 0x000fe20003f46270 */
[----:B--2---:R-:W-:Y:S01]  /*95c0*/  VIADD R20, R2, 0x980 ;  /* 0x0000098002147836 */ /* 0x004fe20000000000 */
        /* <DEDUP_REMOVED lines=12> */
[----:B------:R-:W-:Y:S01]  /*9690*/  VIADD R19, R9, 0xa ;  /* 0x0000000a09137836 */ /* 0x000fe20000000000 */
[----:B------:R-:W-:Y:S01]  /*96a0*/  ISETP.GE.AND P2, PT, R17, R0, PT ;  /* 0x000000001100720c */ /* 0x000fe20003f46270 */
[----:B------:R-:W-:Y:S01]  /*96b0*/  IMAD.IADD R8, R16, 0x1, R8 ;  /* 0x0000000110087824 */ /* 0x000fe200078e0208 */
[----:B------:R-:W-:Y:S01]  /*96c0*/  SEL R4, R4, R15, !P1 ;  /* 0x0000000f04047207 */ /* 0x000fe20004800000 */
[----:B------:R-:W-:Y:S01]  /*96d0*/  IMAD.IADD R15, R16, 0x1, R15 ;  /* 0x00000001100f7824 */ /* 0x000fe200078e020f */
[----:B-1----:R-:W-:Y:S01]  /*96e0*/  LOP3.LUT R10, R25, 0x1, RZ, 0xc, !PT ;  /* 0x00000001190a7812 */ /* 0x002fe200078e0cff */
[----:B------:R1:W-:Y:S01]  /*96f0*/  STS [R13], R22 ;  /* 0x000000160d007388 */ /* 0x0003e20000000800 */
[----:B------:R-:W-:Y:S02]  /*9700*/  LOP3.LUT R16, R26, 0x1, RZ, 0xc, !PT ;  /* 0x000000011a107812 */ /* 0x000fe400078e0cff */
[----:B------:R-:W-:-:S02]  /*9710*/  SEL R14, R10, 0x1, !P2 ;  /* 0x000000010a0e7807 */ /* 0x000fc40005000000 */
[----:B------:R-:W-:Y:S02]  /*9720*/  ISETP.GE.AND P2, PT, R19, R0, PT ;  /* 0x000000001300720c */ /* 0x000fe40003f46270 */
[----:B------:R-:W-:Y:S02]  /*9730*/  LEA R12, R12, UR4, 0x2 ;  /* 0x000000040c0c7c11 */ /* 0x000fe4000f8e10ff */
[----:B------:R-:W-:Y:S01]  /*9740*/  ISETP.NE.AND P1, PT, R14, RZ, PT ;  /* 0x000000ff0e00720c */ /* 0x000fe20003f25270 */
[----:B-1----:R-:W-:Y:S01]  /*9750*/  VIADD R22, R2, 0xbe0 ;  /* 0x00000be002167836 */ /* 0x002fe20000000000 */
        /* <DEDUP_REMOVED lines=11> */
[-C--:B------:R-:W-:Y:S01]  /*9810*/  ISETP.GE.AND P2, PT, R17, R0.reuse, PT ;  /* 0x000000001100720c */ /* 0x080fe20003f46270 */
[----:B------:R-:W-:Y:S01]  /*9820*/  IMAD.IADD R8, R16, 0x1, R8 ;  /* 0x0000000110087824 */ /* 0x000fe200078e0208 */
[----:B------:R-:W-:Y:S01]  /*9830*/  SEL R4, R4, R15, !P1 ;  /* 0x0000000f04047207 */ /* 0x000fe20004800000 */
[----:B------:R-:W-:Y:S01]  /*9840*/  IMAD.IADD R15, R16, 0x1, R15 ;  /* 0x00000001100f7824 */ /* 0x000fe200078e020f */
[----:B-1----:R-:W-:Y:S01]  /*9850*/  LOP3.LUT R12, R27, 0x1, RZ, 0xc, !PT ;  /* 0x000000011b0c7812 */ /* 0x002fe200078e0cff */
[----:B------:R1:W-:Y:S01]  /*9860*/  STS [R13], R24 ;  /* 0x000000180d007388 */ /* 0x0003e20000000800 */
[----:B------:R-:W-:Y:S02]  /*9870*/  LOP3.LUT R16, R28, 0x1, RZ, 0xc, !PT ;  /* 0x000000011c107812 */ /* 0x000fe400078e0cff */
[----:B------:R-:W-:Y:S01]  /*9880*/  SEL R14, R12, 0x1, !P2 ;  /* 0x000000010c0e7807 */ /* 0x000fe20005000000 */
[----:B------:R-:W0:Y:S01]  /*9890*/  S2R R23, SR_CTAID.X ;  /* 0x0000000000177919 */ /* 0x000e220000002500 */
[----:B------:R-:W-:-:S02]  /*98a0*/  ISETP.GE.AND P2, PT, R19, R0, PT ;  /* 0x000000001300720c */ /* 0x000fc40003f46270 */
        /* <DEDUP_REMOVED lines=22> */
[-C--:B------:R-:W-:Y:S02]  /*9a10*/  ISETP.GE.AND P2, PT, R19, R0.reuse, PT ;  /* 0x000000001300720c */ /* 0x080fe40003f46270 */
[----:B------:R-:W-:Y:S02]  /*9a20*/  LEA R12, R12, UR4, 0x2 ;  /* 0x000000040c0c7c11 */ /* 0x000fe4000f8e10ff */
[--C-:B------:R-:W-:Y:S01]  /*9a30*/  IADD3 R10, PT, PT, R17, R5, -R8.reuse ;  /* 0x00000005110a7210 */ /* 0x100fe20007ffe808 */
[----:B------:R-:W-:Y:S01]  /*9a40*/  VIADD R17, R9, 0xf ;  /* 0x0000000f09117836 */ /* 0x000fe20000000000 */
[C---:B------:R-:W-:Y:S01]  /*9a50*/  ISETP.NE.AND P1, PT, R14.reuse, RZ, PT ;  /* 0x000000ff0e00720c */ /* 0x040fe20003f25270 */
[----:B------:R-:W-:Y:S01]  /*9a60*/  IMAD.IADD R8, R14, 0x1, R8 ;  /* 0x000000010e087824 */ /* 0x000fe200078e0208 */
[----:B------:R-:W-:Y:S01]  /*9a70*/  SEL R16, R16, 0x1, !P2 ;  /* 0x0000000110107807 */ /* 0x000fe20005000000 */
[----:B------:R2:W-:Y:S01]  /*9a80*/  STS [R12], R27 ;  /* 0x0000001b0c007388 */ /* 0x0005e20000000800 */
[----:B-1----:R-:W-:Y:S01]  /*9a90*/  LEA R13, R4, UR4, 0x2 ;  /* 0x00000004040d7c11 */ /* 0x002fe2000f8e10ff */
[----:B------:R-:W-:Y:S01]  /*9aa0*/  VIADD R26, R2, 0x10a0 ;  /* 0x000010a0021a7836 */ /* 0x000fe20000000000 */
[----:B------:R-:W-:Y:S01]  /*9ab0*/  SEL R10, R10, R15, !P1 ;  /* 0x0000000f0a0a7207 */ /* 0x000fe20004800000 */
[----:B------:R-:W-:Y:S01]  /*9ac0*/  IMAD.IADD R15, R14, 0x1, R15 ;  /* 0x000000010e0f7824 */ /* 0x000fe200078e020f */
[----:B------:R-:W-:Y:S01]  /*9ad0*/  ISETP.GE.AND P2, PT, R17, R0, PT ;  /* 0x000000001100720c */ /* 0x000fe20003f46270 */
[----:B------:R1:W-:Y:S01]  /*9ae0*/  STS [R13], R28 ;  /* 0x0000001c0d007388 */ /* 0x0003e20000000800 */
[--C-:B------:R-:W-:Y:S01]  /*9af0*/  IADD3 R4, PT, PT, R19, R5, -R8.reuse ;  /* 0x0000000513047210 */ /* 0x100fe20007ffe808 */
[C---:B------:R-:W-:Y:S01]  /*9b00*/  IMAD.IADD R8, R16.reuse, 0x1, R8 ;  /* 0x0000000110087824 */ /* 0x040fe200078e0208 */
[----:B------:R-:W-:Y:S01]  /*9b10*/  ISETP.NE.AND P1, PT, R16, RZ, PT ;  /* 0x000000ff1000720c */ /* 0x000fe20003f25270 */
[----:B------:R-:W-:Y:S01]  /*9b20*/  VIADD R19, R9, 0x11 ;  /* 0x0000001109137836 */ /* 0x000fe20000000000 */
[----:B--2---:R-:W-:-:S02]  /*9b30*/  LOP3.LUT R12, R32, 0x1, RZ, 0xc, !PT ;  /* 0x00000001200c7812 */ /* 0x004fc400078e0cff */
[----:B------:R-:W-:Y:S01]  /*9b40*/  SEL R4, R4, R15, !P1 ;  /* 0x0000000f04047207 */ /* 0x000fe20004800000 */
[----:B------:R-:W-:Y:S01]  /*9b50*/  IMAD.IADD R15, R16, 0x1, R15 ;  /* 0x00000001100f7824 */ /* 0x000fe200078e020f */
[----:B------:R-:W-:Y:S01]  /*9b60*/  SEL R14, R12, 0x1, !P2 ;  /* 0x000000010c0e7807 */ /* 0x000fe20005000000 */
[----:B-1----:R-:W-:Y:S01]  /*9b70*/  VIADD R28, R2, 0x1c80 ;  /* 0x00001c80021c7836 */ /* 0x002fe20000000000 */
[--C-:B------:R-:W-:Y:S01]  /*9b80*/  IADD3 R12, PT, PT, R17, R5, -R8.reuse ;  /* 0x00000005110c7210 */ /* 0x100fe20007ffe808 */
[----:B------:R-:W-:Y:S01]  /*9b90*/  VIADD R17, R9, 0x10 ;  /* 0x0000001009117836 */ /* 0x000fe20000000000 */
[C---:B------:R-:W-:Y:S01]  /*9ba0*/  ISETP.NE.AND P1, PT, R14.reuse, RZ, PT ;  /* 0x000000ff0e00720c */ /* 0x040fe20003f25270 */
[----:B------:R-:W-:Y:S01]  /*9bb0*/  IMAD.IADD R8, R14, 0x1, R8 ;  /* 0x000000010e087824 */ /* 0x000fe200078e0208 */
[----:B------:R-:W-:Y:S02]  /*9bc0*/  LEA R13, R4, UR4, 0x2 ;  /* 0x00000004040d7c11 */ /* 0x000fe4000f8e10ff */
[----:B------:R-:W-:Y:S01]  /*9bd0*/  SEL R12, R12, R15, !P1 ;  /* 0x0000000f0c0c7207 */ /* 0x000fe20004800000 */
[----:B------:R-:W-:Y:S01]  /*9be0*/  IMAD.IADD R15, R14, 0x1, R15 ;  /* 0x000000010e0f7824 */ /* 0x000fe200078e020f */
[----:B------:R-:W-:Y:S01]  /*9bf0*/  LOP3.LUT R4, R33, 0x1, RZ, 0xc, !PT ;  /* 0x0000000121047812 */ /* 0x000fe200078e0cff */
[----:B------:R-:W0:Y:S01]  /*9c00*/  LDC R14, c[0x0][0x374] ;  /* 0x0000dd00ff0e7b82 */ /* 0x000e220000000800 */
[----:B------:R-:W-:-:S02]  /*9c10*/  ISETP.GE.AND P1, PT, R17, R0, PT ;  /* 0x000000001100720c */ /* 0x000fc40003f26270 */
[----:B------:R-:W-:Y:S02]  /*9c20*/  LEA R10, R10, UR4, 0x2 ;  /* 0x000000040a0a7c11 */ /* 0x000fe4000f8e10ff */
[----:B------:R-:W-:Y:S02]  /*9c30*/  SEL R9, R4, 0x1, !P1 ;  /* 0x0000000104097807 */ /* 0x000fe40004800000 */
[----:B------:R-:W-:Y:S01]  /*9c40*/  ISETP.GE.AND P1, PT, R19, R0, PT ;  /* 0x000000001300720c */ /* 0x000fe20003f26270 */
[----:B------:R1:W-:Y:S01]  /*9c50*/  STS [R10], R29 ;  /* 0x0000001d0a007388 */ /* 0x0003e20000000800 */
[--C-:B------:R-:W-:Y:S01]  /*9c60*/  IADD3 R4, PT, PT, R17, R5, -R8.reuse ;  /* 0x0000000511047210 */ /* 0x100fe20007ffe808 */
[----:B------:R-:W-:Y:S01]  /*9c70*/  IMAD.IADD R8, R9, 0x1, R8 ;  /* 0x0000000109087824 */ /* 0x000fe200078e0208 */
[----:B------:R-:W-:Y:S01]  /*9c80*/  @!P4 ISETP.GE.AND P5, PT, R2, R7, PT ;  /* 0x000000070200c20c */ /* 0x000fe20003fa6270 */
[----:B------:R2:W-:Y:S01]  /*9c90*/  STS [R13], R30 ;  /* 0x0000001e0d007388 */ /* 0x0005e20000000800 */
[----:B-1----:R-:W-:-:S04]  /*9ca0*/  LOP3.LUT R10, R34, 0x1, RZ, 0xc, !PT ;  /* 0x00000001220a7812 */ /* 0x002fc800078e0cff */
[----:B------:R-:W-:Y:S01]  /*9cb0*/  SEL R16, R10, 0x1, !P1 ;  /* 0x000000010a107807 */ /* 0x000fe20004800000 */
[----:B--2---:R-:W-:Y:S01]  /*9cc0*/  IMAD.IADD R13, R9, 0x1, R15 ;  /* 0x00000001090d7824 */ /* 0x004fe200078e020f */
[----:B------:R-:W-:Y:S02]  /*9cd0*/  IADD3 R10, PT, PT, R19, R5, -R8 ;  /* 0x00000005130a7210 */ /* 0x000fe40007ffe808 */
[----:B------:R-:W-:Y:S02]  /*9ce0*/  IADD3 R8, PT, PT, R5, -R8, -R16 ;  /* 0x8000000805087210 */ /* 0x000fe40007ffe810 */
[----:B------:R-:W-:Y:S02]  /*9cf0*/  ISETP.NE.AND P1, PT, R9, RZ, PT ;  /* 0x000000ff0900720c */ /* 0x000fe40003f25270 */
[----:B------:R-:W-:Y:S01]  /*9d00*/  ISETP.NE.AND P2, PT, R16, RZ, PT ;  /* 0x000000ff1000720c */ /* 0x000fe20003f45270 */
[----:B------:R-:W-:Y:S01]  /*9d10*/  IMAD.IADD R8, R11, 0x1, R8 ;  /* 0x000000010b087824 */ /* 0x000fe200078e0208 */
[----:B------:R-:W-:Y:S01]  /*9d20*/  SEL R4, R4, R15, !P1 ;  /* 0x0000000f04047207 */ /* 0x000fe20004800000 */
[----:B------:R-:W-:Y:S01]  /*9d30*/  @P0 IMAD.IADD R8, R16, 0x1, R13 ;  /* 0x0000000110080824 */ /* 0x000fe200078e020d */
[----:B------:R-:W-:Y:S01]  /*9d40*/  SEL R10, R10, R13, !P2 ;  /* 0x0000000d0a0a7207 */ /* 0x000fe20005000000 */
[----:B------:R-:W-:Y:S01]  /*9d50*/  VIADD R15, R2, 0x260 ;  /* 0x00000260020f7836 */ /* 0x000fe20000000000 */
[----:B------:R-:W-:Y:S01]  /*9d60*/  LEA R9, R12, UR4, 0x2 ;  /* 0x000000040c097c11 */ /* 0x000fe2000f8e10ff */
[----:B------:R-:W-:Y:S01]  /*9d70*/  VIADD R16, R2, 0x4c0 ;  /* 0x000004c002107836 */ /* 0x000fe20000000000 */
[----:B------:R-:W-:-:S02]  /*9d80*/  LEA R4, R4, UR4, 0x2 ;  /* 0x0000000404047c11 */ /* 0x000fc4000f8e10ff */
[----:B------:R-:W-:Y:S01]  /*9d90*/  LEA R13, R10, UR4, 0x2 ;  /* 0x000000040a0d7c11 */ /* 0x000fe2000f8e10ff */
[----:B------:R-:W-:Y:S01]  /*9da0*/  STS [R9], R32 ;  /* 0x0000002009007388 */ /* 0x000fe20000000800 */
[----:B------:R-:W-:Y:S01]  /*9db0*/  LEA R12, R8, UR4, 0x2 ;  /* 0x00000004080c7c11 */ /* 0x000fe2000f8e10ff */
[----:B------:R-:W1:Y:S01]  /*9dc0*/  @!P4 LDC.64 R10, c[0x0][0x390] ;  /* 0x0000e400ff0acb82 */ /* 0x000e620000000a00 */
[CC--:B------:R-:W-:Y:S01]  /*9dd0*/  ISETP.GE.AND P6, PT, R15.reuse, R0.reuse, PT ;  /* 0x000000000f00720c */ /* 0x0c0fe20003fc6270 */
[----:B------:R0:W-:Y:S01]  /*9de0*/  STS [R4], R33 ;  /* 0x0000002104007388 */ /* 0x0001e20000000800 */
[----:B------:R-:W-:Y:S01]  /*9df0*/  LEA R8, R2, UR4, 0x2 ;  /* 0x0000000402087c11 */ /* 0x000fe2000f8e10ff */
[----:B------:R-:W2:Y:S01]  /*9e00*/  LDCU UR4, c[0x0][0x3ac] ;  /* 0x00007580ff0477ac */ /* 0x000ea20008000800 */
[----:B------:R-:W-:Y:S01]  /*9e10*/  ISETP.GE.AND P0, PT, R16, R0, PT ;  /* 0x000000001000720c */ /* 0x000fe20003f06270 */
[----:B------:R-:W-:Y:S01]  /*9e20*/  STS [R13], R34 ;  /* 0x000000220d007388 */ /* 0x000fe20000000800 */
[----:B------:R-:W-:-:S02]  /*9e30*/  ISETP.GE.OR P3, PT, R15, R7, P6 ;  /* 0x000000070f00720c */ /* 0x000fc40003766670 */
[----:B------:R-:W-:Y:S01]  /*9e40*/  ISETP.GE.AND P2, PT, R20, R0, PT ;  /* 0x000000001400720c */ /* 0x000fe20003f46270 */
[----:B------:R3:W-:Y:S01]  /*9e50*/  STS [R12], R31 ;  /* 0x0000001f0c007388 */ /* 0x0007e20000000800 */
[----:B0-----:R-:W-:Y:S01]  /*9e60*/  IMAD R4, R23, R14, R18 ;  /* 0x0000000e17047224 */ /* 0x001fe200078e0212 */
[----:B------:R-:W-:Y:S01]  /*9e70*/  BAR.SYNC.DEFER_BLOCKING 0x0 ;  /* 0x0000000000007b1d */ /* 0x000fe20000010000 */
[----:B------:R-:W-:Y:S02]  /*9e80*/  VIADD R18, R2, 0x720 ;  /* 0x0000072002127836 */ /* 0x000fe40000000000 */
[----:B------:R-:W-:Y:S01]  /*9e90*/  IMAD R9, R4, 0x2d20, -R5 ;  /* 0x00002d2004097824 */ /* 0x000fe200078e0a05 */
[----:B------:R-:W-:-:S04]  /*9ea0*/  IADD3 R5, PT, PT, R2, R5, -R7 ;  /* 0x0000000502057210 */ /* 0x000fc80007ffe807 */
[----:B---3--:R-:W0:Y:S01]  /*9eb0*/  @!P6 LDC.64 R12, c[0x0][0x390] ;  /* 0x0000e400ff0ceb82 */ /* 0x008e220000000a00 */
[----:B------:R-:W-:Y:S01]  /*9ec0*/  IMAD.IADD R9, R9, 0x1, R2 ;  /* 0x0000000109097824 */ /* 0x000fe200078e0202 */
[----:B------:R-:W-:Y:S01]  /*9ed0*/  ISETP.GE.AND P1, PT, R18, R0, PT ;  /* 0x000000001200720c */ /* 0x000fe20003f26270 */
[----:B------:R-:W-:-:S03]  /*9ee0*/  @!P6 VIADD R19, R5, 0x260 ;  /* 0x000002600513e836 */ /* 0x000fc60000000000 */
[----:B------:R-:W-:Y:S02]  /*9ef0*/  LOP3.LUT R4, RZ, R9, RZ, 0x33, !PT ;  /* 0x00000009ff047212 */ /* 0x000fe400078e33ff */
[----:B------:R-:W3:Y:S03]  /*9f00*/  @!P0 LDC.64 R14, c[0x0][0x390] ;  /* 0x0000e400ff0e8b82 */ /* 0x000ee60000000a00 */
[----:B--2---:R-:W-:-:S04]  /*9f10*/  VIADD R4, R4, UR4 ;  /* 0x0000000404047c36 */ /* 0x004fc80008000000 */
[C---:B------:R-:W-:Y:S01]  /*9f20*/  @!P3 VIADD R19, R4.reuse, 0xfffffda0 ;  /* 0xfffffda00413b836 */ /* 0x040fe20000000000 */
[----:B------:R-:W-:Y:S01]  /*9f30*/  @!P4 SEL R9, R4, R5, !P5 ;  /* 0x000000050409c207 */ /* 0x000fe20006800000 */
[----:B------:R-:W2:Y:S01]  /*9f40*/  @!P4 LDS R21, [R8] ;  /* 0x000000000815c984 */ /* 0x000ea20000000800 */
[----:B------:R-:W-:Y:S02]  /*9f50*/  ISETP.GE.OR P5, PT, R16, R7, P0 ;  /* 0x000000071000720c */ /* 0x000fe400007a6670 */
[----:B------:R-:W-:Y:S01]  /*9f60*/  ISETP.GE.AND P3, PT, R22, R0, PT ;  /* 0x000000001600720c */ /* 0x000fe20003f66270 */
[----:B------:R-:W4:Y:S01]  /*9f70*/  @!P6 LDS R23, [R8+0x980] ;  /* 0x000980000817e984 */ /* 0x000f220000000800 */
[----:B-1----:R-:W-:Y:S01]  /*9f80*/  @!P4 IMAD.WIDE R10, R9, 0x4, R10 ;  /* 0x00000004090ac825 */ /* 0x002fe200078e020a */
[----:B------:R-:W1:Y:S02]  /*9f90*/  @!P1 LDC.64 R16, c[0x0][0x390] ;  /* 0x0000e400ff109b82 */ /* 0x000e640000000a00 */
[----:B------:R-:W5:Y:S01]  /*9fa0*/  @!P0 LDS R25, [R8+0x1300] ;  /* 0x0013000008198984 */ /* 0x000f620000000800 */
[----:B0-----:R-:W-:-:S03]  /*9fb0*/  @!P6 IMAD.WIDE R12, R19, 0x4, R12 ;  /* 0x00000004130ce825 */ /* 0x001fc600078e020c */
[----:B------:R-:W0:Y:S01]  /*9fc0*/  @!P1 LDS R27, [R8+0x1c80] ;  /* 0x001c8000081b9984 */ /* 0x000e220000000800 */
[----:B------:R-:W-:Y:S02]  /*9fd0*/  @!P0 VIADD R9, R5, 0x4c0 ;  /* 0x000004c005098836 */ /* 0x000fe40000000000 */
[----:B------:R-:W-:Y:S01]  /*9fe0*/  @!P5 VIADD R9, R4, 0xfffffb40 ;  /* 0xfffffb400409d836 */ /* 0x000fe20000000000 */
[----:B------:R-:W0:Y:S01]  /*9ff0*/  @!P2 LDS R29, [R8+0x2600] ;  /* 0x00260000081da984 */ /* 0x000e220000000800 */
[----:B------:R-:W-:Y:S02]  /*a000*/  ISETP.GE.OR P5, PT, R20, R7, P2 ;  /* 0x000000071400720c */ /* 0x000fe400017a6670 */
[----:B---3--:R-:W-:Y:S01]  /*a010*/  @!P0 IMAD.WIDE R14, R9, 0x4, R14 ;  /* 0x00000004090e8825 */ /* 0x008fe200078e020e */
[----:B------:R-:W3:Y:S03]  /*a020*/  @!P3 LDS R31, [R8+0x2f80] ;  /* 0x002f8000081fb984 */ /* 0x000ee60000000800 */
[----:B------:R-:W-:-:S07]  /*a030*/  @!P2 VIADD R9, R5, 0x980 ;  /* 0x000009800509a836 */ /* 0x000fce0000000000 */
[----:B------:R-:W-:Y:S01]  /*a040*/  @!P5 VIADD R9, R4, 0xfffff680 ;  /* 0xfffff6800409d836 */ /* 0x000fe20000000000 */
[----:B--2---:R2:W-:Y:S01]  /*a050*/  @!P4 STG.E desc[UR8][R10.64], R21 ;  /* 0x000000150a00c986 */ /* 0x0045e2000c101908 */
[----:B------:R-:W-:Y:S02]  /*a060*/  ISETP.GE.OR P4, PT, R18, R7, P1 ;  /* 0x000000071200720c */ /* 0x000fe40000f86670 */
[----:B------:R-:W3:Y:S01]  /*a070*/  @!P2 LDC.64 R18, c[0x0][0x390] ;  /* 0x0000e400ff12ab82 */ /* 0x000ee20000000a00 */
[----:B----4-:R-:W-:Y:S01]  /*a080*/  @!P6 STG.E desc[UR8][R12.64], R23 ;  /* 0x000000170c00e986 */ /* 0x010fe2000c101908 */
[----:B------:R-:W-:-:S03]  /*a090*/  ISETP.GE.AND P6, PT, R24, R0, PT ;  /* 0x000000001800720c */ /* 0x000fc60003fc6270 */
[----:B-----5:R4:W-:Y:S01]  /*a0a0*/  @!P0 STG.E desc[UR8][R14.64], R25 ;  /* 0x000000190e008986 */ /* 0x0209e2000c101908 */
[----:B------:R-:W-:Y:S02]  /*a0b0*/  ISETP.GE.AND P0, PT, R26, R0, PT ;  /* 0x000000001a00720c */ /* 0x000fe40003f06270 */
[-C--:B------:R-:W-:Y:S01]  /*a0c0*/  ISETP.GE.OR P5, PT, R24, R7.reuse, P6 ;  /* 0x000000071800720c */ /* 0x080fe200037a6670 */
[----:B--2---:R-:W2:Y:S01]  /*a0d0*/  @!P3 LDC.64 R20, c[0x0][0x390] ;  /* 0x0000e400ff14bb82 */ /* 0x004ea20000000a00 */
[----:B------:R-:W-:Y:S02]  /*a0e0*/  @!P1 VIADD R11, R5, 0x720 ;  /* 0x00000720050b9836 */ /* 0x000fe40000000000 */
[----:B------:R-:W-:Y:S01]  /*a0f0*/  @!P4 VIADD R11, R4, 0xfffff8e0 ;  /* 0xfffff8e0040bc836 */ /* 0x000fe20000000000 */
[----:B------:R-:W-:Y:S01]  /*a100*/  ISETP.GE.OR P4, PT, R22, R7, P3 ;  /* 0x000000071600720c */ /* 0x000fe20001f86670 */
[----:B------:R-:W-:Y:S01]  /*a110*/  VIADD R22, R2, 0x1300 ;  /* 0x0000130002167836 */ /* 0x000fe20000000000 */
[----:B------:R-:W5:Y:S01]  /*a120*/  @!P6 LDS R33, [R8+0x3900] ;  /* 0x003900000821e984 */ /* 0x000f620000000800 */
[----:B-1----:R-:W-:-:S02]  /*a130*/  @!P1 IMAD.WIDE R10, R11, 0x4, R16 ;  /* 0x000000040b0a9825 */ /* 0x002fc400078e0210 */
[----:B------:R-:W1:Y:S01]  /*a140*/  @!P6 LDC.64 R16, c[0x0][0x390] ;  /* 0x0000e400ff10eb82 */ /* 0x000e620000000a00 */
[----:B------:R-:W5:Y:S01]  /*a150*/  @!P0 LDS R23, [R8+0x4280] ;  /* 0x0042800008178984 */ /* 0x000f620000000800 */
[----:B----4-:R-:W-:Y:S02]  /*a160*/  @!P3 VIADD R15, R5, 0xbe0 ;  /* 0x00000be0050fb836 */ /* 0x010fe40000000000 */
[----:B------:R-:W-:Y:S01]  /*a170*/  VIADD R24, R2, 0x1560 ;  /* 0x0000156002187836 */ /* 0x000fe20000000000 */
[----:B0-----:R-:W-:Y:S01]  /*a180*/  @!P1 STG.E desc[UR8][R10.64], R27 ;  /* 0x0000001b0a009986 */ /* 0x001fe2000c101908 */
[-C--:B------:R-:W-:Y:S01]  /*a190*/  ISETP.GE.AND P1, PT, R22, R0.reuse, PT ;  /* 0x000000001600720c */ /* 0x080fe20003f26270 */
[----:B---3--:R-:W-:Y:S02]  /*a1a0*/  @!P2 IMAD.WIDE R12, R9, 0x4, R18 ;  /* 0x00000004090ca825 */ /* 0x008fe400078e0212 */
[----:B------:R-:W0:Y:S02]  /*a1b0*/  @!P0 LDC.64 R18, c[0x0][0x390] ;  /* 0x0000e400ff128b82 */ /* 0x000e240000000a00 */
[----:B------:R-:W-:Y:S01]  /*a1c0*/  @!P4 VIADD R15, R4, 0xfffff420 ;  /* 0xfffff420040fc836 */ /* 0x000fe20000000000 */
[----:B------:R-:W-:Y:S01]  /*a1d0*/  ISETP.GE.OR P4, PT, R26, R7, P0 ;  /* 0x000000071a00720c */ /* 0x000fe20000786670 */
[----:B------:R3:W-:Y:S01]  /*a1e0*/  @!P2 STG.E desc[UR8][R12.64], R29 ;  /* 0x0000001d0c00a986 */ /* 0x0007e2000c101908 */
[----:B------:R-:W-:Y:S01]  /*a1f0*/  ISETP.GE.AND P2, PT, R24, R0, PT ;  /* 0x000000001800720c */ /* 0x000fe20003f46270 */
[----:B--2---:R-:W-:-:S04]  /*a200*/  @!P3 IMAD.WIDE R14, R15, 0x4, R20 ;  /* 0x000000040f0eb825 */ /* 0x004fc800078e0214 */
[----:B------:R-:W2:Y:S01]  /*a210*/  @!P1 LDS R25, [R8+0x4c00] ;  /* 0x004c000008199984 */ /* 0x000ea20000000800 */
[C---:B------:R-:W-:Y:S02]  /*a220*/  VIADD R20, R2.reuse, 0x17c0 ;  /* 0x000017c002147836 */ /* 0x040fe40000000000 */
[----:B------:R-:W-:Y:S01]  /*a230*/  VIADD R26, R2, 0x1a20 ;  /* 0x00001a20021a7836 */ /* 0x000fe20000000000 */
[----:B------:R4:W-:Y:S01]  /*a240*/  @!P3 STG.E desc[UR8][R14.64], R31 ;  /* 0x0000001f0e00b986 */ /* 0x0009e2000c101908 */
[C---:B------:R-:W-:Y:S01]  /*a250*/  @!P6 VIADD R9, R5.reuse, 0xe40 ;  /* 0x00000e400509e836 */ /* 0x040fe20000000000 */
[-C--:B------:R-:W-:Y:S01]  /*a260*/  ISETP.GE.AND P3, PT, R20, R0.reuse, PT ;  /* 0x000000001400720c */ /* 0x080fe20003f66270 */
[----:B---3--:R-:W-:Y:S01]  /*a270*/  @!P0 VIADD R13, R5, 0x10a0 ;  /* 0x000010a0050d8836 */ /* 0x008fe20000000000 */
[----:B------:R-:W3:Y:S01]  /*a280*/  @!P2 LDS R27, [R8+0x5580] ;  /* 0x00558000081ba984 */ /* 0x000ee20000000800 */
[----:B------:R-:W-:Y:S01]  /*a290*/  @!P5 VIADD R9, R4, 0xfffff1c0 ;  /* 0xfffff1c00409d836 */ /* 0x000fe20000000000 */
[-C--:B------:R-:W-:Y:S01]  /*a2a0*/  ISETP.GE.AND P5, PT, R28, R0.reuse, PT ;  /* 0x000000001c00720c */ /* 0x080fe20003fa6270 */
[----:B------:R-:W-:Y:S01]  /*a2b0*/  @!P4 VIADD R13, R4, 0xffffef60 ;  /* 0xffffef60040dc836 */ /* 0x000fe20000000000 */
[----:B------:R-:W-:Y:S01]  /*a2c0*/  ISETP.GE.AND P4, PT, R26, R0, PT ;  /* 0x000000001a00720c */ /* 0x000fe20003f86270 */
[----:B-1----:R-:W-:-:S02]  /*a2d0*/  @!P6 IMAD.WIDE R10, R9, 0x4, R16 ;  /* 0x00000004090ae825 */ /* 0x002fc400078e0210 */
[----:B------:R-:W1:Y:S02]  /*a2e0*/  @!P1 LDC.64 R16, c[0x0][0x390] ;  /* 0x0000e400ff109b82 */ /* 0x000e640000000a00 */
[----:B0-----:R-:W-:Y:S01]  /*a2f0*/  @!P0 IMAD.WIDE R12, R13, 0x4, R18 ;  /* 0x000000040d0c8825 */ /* 0x001fe200078e0212 */
[----:B-----5:R1:W-:Y:S01]  /*a300*/  @!P6 STG.E desc[UR8][R10.64], R33 ;  /* 0x000000210a00e986 */ /* 0x0203e2000c101908 */
[----:B------:R-:W-:Y:S02]  /*a310*/  ISETP.GE.OR P6, PT, R22, R7, P1 ;  /* 0x000000071600720c */ /* 0x000fe40000fc6670 */
[C---:B------:R-:W-:Y:S01]  /*a320*/  @!P1 VIADD R9, R5.reuse, 0x1300 ;  /* 0x0000130005099836 */ /* 0x040fe20000000000 */
[----:B------:R-:W0:Y:S01]  /*a330*/  @!P3 LDS R31, [R8+0x5f00] ;  /* 0x005f0000081fb984 */ /* 0x000e220000000800 */
[----:B----4-:R-:W4:Y:S01]  /*a340*/  @!P2 LDC.64 R14, c[0x0][0x390] ;  /* 0x0000e400ff0eab82 */ /* 0x010f220000000a00 */
[----:B------:R-:W-:Y:S02]  /*a350*/  @!P2 VIADD R29, R5, 0x1560 ;  /* 0x00001560051da836 */ /* 0x000fe40000000000 */
[----:B------:R-:W5:Y:S01]  /*a360*/  @!P4 LDS R35, [R8+0x6880] ;  /* 0x006880000823c984 */ /* 0x000f620000000800 */
[----:B------:R-:W-:-:S03]  /*a370*/  VIADD R22, R2, 0x2140 ;  /* 0x0000214002167836 */ /* 0x000fc60000000000 */
[----:B------:R3:W-:Y:S01]  /*a380*/  @!P0 STG.E desc[UR8][R12.64], R23 ;  /* 0x000000170c008986 */ /* 0x0007e2000c101908 */
[-C--:B------:R-:W-:Y:S01]  /*a390*/  ISETP.GE.OR P0, PT, R24, R7.reuse, P2 ;  /* 0x000000071800720c */ /* 0x080fe20001706670 */
[----:B------:R-:W-:Y:S01]  /*a3a0*/  @!P6 VIADD R9, R4, 0xffffed00 ;  /* 0xffffed000409e836 */ /* 0x000fe20000000000 */
[----:B------:R-:W0:Y:S01]  /*a3b0*/  @!P3 LDC.64 R18, c[0x0][0x390] ;  /* 0x0000e400ff12bb82 */ /* 0x000e220000000a00 */
[----:B------:R-:W5:Y:S01]  /*a3c0*/  @!P5 LDS R37, [R8+0x7200] ;  /* 0x007200000825d984 */ /* 0x000f620000000800 */
[----:B------:R-:W-:Y:S01]  /*a3d0*/  ISETP.GE.OR P6, PT, R20, R7, P3 ;  /* 0x000000071400720c */ /* 0x000fe20001fc6670 */
[----:B------:R-:W-:Y:S02]  /*a3e0*/  VIADD R24, R2, 0x23a0 ;  /* 0x000023a002187836 */ /* 0x000fe40000000000 */
[----:B-1----:R-:W-:-:S03]  /*a3f0*/  @!P1 IMAD.WIDE R10, R9, 0x4, R16 ;  /* 0x00000004090a9825 */ /* 0x002fc600078e0210 */
[----:B------:R-:W1:Y:S01]  /*a400*/  @!P4 LDC.64 R20, c[0x0][0x390] ;  /* 0x0000e400ff14cb82 */ /* 0x000e620000000a00 */
[C---:B------:R-:W-:Y:S01]  /*a410*/  @!P3 VIADD R9, R5.reuse, 0x17c0 ;  /* 0x000017c00509b836 */ /* 0x040fe20000000000 */
[----:B--2---:R0:W-:Y:S01]  /*a420*/  @!P1 STG.E desc[UR8][R10.64], R25 ;  /* 0x000000190a009986 */ /* 0x0041e2000c101908 */
[----:B------:R-:W-:Y:S01]  /*a430*/  @!P0 VIADD R29, R4, 0xffffeaa0 ;  /* 0xffffeaa0041d8836 */ /* 0x000fe20000000000 */
[-C--:B------:R-:W-:Y:S01]  /*a440*/  ISETP.GE.OR P0, PT, R26, R7.reuse, P4 ;  /* 0x000000071a00720c */ /* 0x080fe20002706670 */
[----:B---3--:R-:W-:Y:S01]  /*a450*/  @!P5 VIADD R23, R5, 0x1c80 ;  /* 0x00001c800517d836 */ /* 0x008fe20000000000 */
[----:B------:R-:W-:Y:S02]  /*a460*/  ISETP.GE.OR P1, PT, R28, R7, P5 ;  /* 0x000000071c00720c */ /* 0x000fe40002f26670 */
[----:B------:R-:W2:Y:S01]  /*a470*/  @!P5 LDC.64 R16, c[0x0][0x390] ;  /* 0x0000e400ff10db82 */ /* 0x000ea20000000a00 */
[----:B----4-:R-:W-:-:S04]  /*a480*/  @!P2 IMAD.WIDE R12, R29, 0x4, R14 ;  /* 0x000000041d0ca825 */ /* 0x010fc800078e020e */
[----:B------:R-:W-:Y:S01]  /*a490*/  VIADD R14, R2, 0x1ee0 ;  /* 0x00001ee0020e7836 */ /* 0x000fe20000000000 */
[----:B------:R1:W-:Y:S01]  /*a4a0*/  @!P2 STG.E desc[UR8][R12.64], R27 ;  /* 0x0000001b0c00a986 */ /* 0x0003e2000c101908 */
[----:B------:R-:W-:Y:S02]  /*a4b0*/  @!P6 VIADD R9, R4, 0xffffe840 ;  /* 0xffffe8400409e836 */ /* 0x000fe40000000000 */
[----:B------:R-:W-:Y:S01]  /*a4c0*/  @!P4 VIADD R15, R5, 0x1a20 ;  /* 0x00001a20050fc836 */ /* 0x000fe20000000000 */
[-C--:B------:R-:W-:Y:S01]  /*a4d0*/  ISETP.GE.AND P2, PT, R14, R0.reuse, PT ;  /* 0x000000000e00720c */ /* 0x080fe20003f46270 */
[----:B------:R-:W-:Y:S01]  /*a4e0*/  @!P0 VIADD R15, R4, 0xffffe5e0 ;  /* 0xffffe5e0040f8836 */ /* 0x000fe20000000000 */
[----:B------:R-:W-:Y:S01]  /*a4f0*/  ISETP.GE.AND P0, PT, R24, R0, PT ;  /* 0x000000001800720c */ /* 0x000fe20003f06270 */
[----:B0-----:R-:W-:Y:S01]  /*a500*/  @!P3 IMAD.WIDE R10, R9, 0x4, R18 ;  /* 0x00000004090ab825 */ /* 0x001fe200078e0212 */
[----:B------:R-:W-:-:S03]  /*a510*/  ISETP.GE.OR P6, PT, R14, R7, P2 ;  /* 0x000000070e00720c */ /* 0x000fc600017c6670 */
[----:B------:R-:W-:Y:S01]  /*a520*/  @!P1 VIADD R23, R4, 0xffffe380 ;  /* 0xffffe38004179836 */ /* 0x000fe20000000000 */
[C---:B------:R-:W-:Y:S01]  /*a530*/  ISETP.GE.AND P1, PT, R22.reuse, R0, PT ;  /* 0x000000001600720c */ /* 0x040fe20003f26270 */
[----:B-1----:R-:W-:Y:S01]  /*a540*/  @!P4 IMAD.WIDE R12, R15, 0x4, R20 ;  /* 0x000000040f0cc825 */ /* 0x002fe200078e0214 */
[----:B------:R0:W-:Y:S02]  /*a550*/  @!P3 STG.E desc[UR8][R10.64], R31 ;  /* 0x0000001f0a00b986 */ /* 0x0001e4000c101908 */
[-C--:B------:R-:W-:Y:S01]  /*a560*/  ISETP.GE.OR P3, PT, R22, R7.reuse, P1 ;  /* 0x000000071600720c */ /* 0x080fe20000f66670 */
[----:B------:R-:W-:Y:S01]  /*a570*/  @!P2 VIADD R9, R5, 0x1ee0 ;  /* 0x00001ee00509a836 */ /* 0x000fe20000000000 */
[----:B-----5:R1:W-:Y:S01]  /*a580*/  @!P4 STG.E desc[UR8][R12.64], R35 ;  /* 0x000000230c00c986 */ /* 0x0203e2000c101908 */
[----:B------:R-:W-:Y:S01]  /*a590*/  ISETP.GE.OR P4, PT, R24, R7, P0 ;  /* 0x000000071800720c */ /* 0x000fe20000786670 */
[----:B--2---:R-:W-:Y:S02]  /*a5a0*/  @!P5 IMAD.WIDE R14, R23, 0x4, R16 ;  /* 0x00000004170ed825 */ /* 0x004fe400078e0210 */
[----:B------:R-:W2:Y:S02]  /*a5b0*/  @!P2 LDS R23, [R8+0x7b80] ;  /* 0x007b80000817a984 */ /* 0x000ea40000000800 */
[----:B------:R-:W-:-:S02]  /*a5c0*/  VIADD R16, R2, 0x2600 ;  /* 0x0000260002107836 */ /* 0x000fc40000000000 */
[C---:B------:R-:W-:Y:S01]  /*a5d0*/  VIADD R17, R2.reuse, 0x2860 ;  /* 0x0000286002117836 */ /* 0x040fe20000000000 */
[----:B------:R3:W-:Y:S01]  /*a5e0*/  @!P5 STG.E desc[UR8][R14.64], R37 ;  /* 0x000000250e00d986 */ /* 0x0007e2000c101908 */
[----:B------:R-:W-:Y:S01]  /*a5f0*/  VIADD R2, R2, 0x2ac0 ;  /* 0x00002ac002027836 */ /* 0x000fe20000000000 */
[-C--:B------:R-:W-:Y:S01]  /*a600*/  ISETP.GE.AND P5, PT, R16, R0.reuse, PT ;  /* 0x000000001000720c */ /* 0x080fe20003fa6270 */
[----:B------:R-:W-:Y:S01]  /*a610*/  @!P1 VIADD R27, R5, 0x2140 ;  /* 0x00002140051b9836 */ /* 0x000fe20000000000 */
[----:B------:R-:W4:Y:S01]  /*a620*/  @!P1 LDS R25, [R8+0x8500] ;  /* 0x0085000008199984 */ /* 0x000f220000000800 */
[C---:B------:R-:W-:Y:S01]  /*a630*/  @!P6 VIADD R9, R4.reuse, 0xffffe120 ;  /* 0xffffe1200409e836 */ /* 0x040fe20000000000 */
[-C--:B------:R-:W-:Y:S01]  /*a640*/  ISETP.GE.AND P6, PT, R17, R0.reuse, PT ;  /* 0x000000001100720c */ /* 0x080fe20003fc6270 */
[----:B------:R-:W-:Y:S01]  /*a650*/  @!P3 VIADD R27, R4, 0xffffdec0 ;  /* 0xffffdec0041bb836 */ /* 0x000fe20000000000 */
[----:B------:R-:W-:Y:S01]  /*a660*/  ISETP.GE.AND P3, PT, R2, R0, PT ;  /* 0x000000000200720c */ /* 0x000fe20003f66270 */
[C---:B0-----:R-:W-:Y:S01]  /*a670*/  @!P0 VIADD R31, R5.reuse, 0x23a0 ;  /* 0x000023a0051f8836 */ /* 0x041fe20000000000 */
[----:B------:R-:W0:Y:S01]  /*a680*/  @!P0 LDS R29, [R8+0x8e80] ;  /* 0x008e8000081d8984 */ /* 0x000e220000000800 */
[----:B------:R-:W-:Y:S01]  /*a690*/  @!P4 VIADD R31, R4, 0xffffdc60 ;  /* 0xffffdc60041fc836 */ /* 0x000fe20000000000 */
[----:B------:R-:W-:Y:S01]  /*a6a0*/  ISETP.GE.OR P4, PT, R16, R7, P5 ;  /* 0x000000071000720c */ /* 0x000fe20002f86670 */
[----:B------:R-:W5:Y:S02]  /*a6b0*/  @!P2 LDC.64 R10, c[0x0][0x390] ;  /* 0x0000e400ff0aab82 */ /* 0x000f640000000a00 */
[----:B------:R-:W0:Y:S01]  /*a6c0*/  @!P5 LDS R33, [R8+0x9800] ;  /* 0x009800000821d984 */ /* 0x000e220000000800 */
[----:B-1----:R-:W-:-:S03]  /*a6d0*/  @!P5 VIADD R35, R5, 0x2600 ;  /* 0x000026000523d836 */ /* 0x002fc60000000000 */
[----:B------:R-:W1:Y:S01]  /*a6e0*/  @!P6 LDS R37, [R8+0xa180] ;  /* 0x00a180000825e984 */ /* 0x000e620000000800 */
[----:B------:R-:W-:Y:S01]  /*a6f0*/  @!P6 VIADD R39, R5, 0x2860 ;  /* 0x000028600527e836 */ /* 0x000fe20000000000 */
[----:B------:R-:W4:Y:S02]  /*a700*/  @!P1 LDC.64 R12, c[0x0][0x390] ;  /* 0x0000e400ff0c9b82 */ /* 0x000f240000000a00 */
[----:B------:R5:W1:Y:S02]  /*a710*/  @!P3 LDS R41, [R8+0xab00] ;  /* 0x00ab00000829b984 */ /* 0x000a640000000800 */
[----:B------:R-:W-:Y:S01]  /*a720*/  @!P4 VIADD R35, R4, 0xffffda00 ;  /* 0xffffda000423c836 */ /* 0x000fe20000000000 */
[----:B------:R-:W-:-:S03]  /*a730*/  ISETP.GE.OR P4, PT, R17, R7, P6 ;  /* 0x000000071100720c */ /* 0x000fc60003786670 */
[----:B---3--:R-:W3:Y:S08]  /*a740*/  @!P0 LDC.64 R14, c[0x0][0x390] ;  /* 0x0000e400ff0e8b82 */ /* 0x008ef00000000a00 */
[----:B------:R-:W0:Y:S01]  /*a750*/  @!P5 LDC.64 R16, c[0x0][0x390] ;  /* 0x0000e400ff10db82 */ /* 0x000e220000000a00 */
[----:B-----5:R-:W-:-:S04]  /*a760*/  @!P2 IMAD.WIDE R8, R9, 0x4, R10 ;  /* 0x000000040908a825 */ /* 0x020fc800078e020a */
[----:B------:R-:W-:Y:S01]  /*a770*/  @!P4 VIADD R39, R4, 0xffffd7a0 ;  /* 0xffffd7a00427c836 */ /* 0x000fe20000000000 */
[----:B------:R-:W-:Y:S01]  /*a780*/  ISETP.GE.AND P4, PT, R2, R7, PT ;  /* 0x000000070200720c */ /* 0x000fe20003f86270 */
[----:B------:R-:W-:Y:S01]  /*a790*/  VIADD R7, R4, 0xffffd540 ;  /* 0xffffd54004077836 */ /* 0x000fe20000000000 */
[----:B------:R-:W5:Y:S01]  /*a7a0*/  @!P6 LDC.64 R18, c[0x0][0x390] ;  /* 0x0000e400ff12eb82 */ /* 0x000f620000000a00 */
[----:B--2---:R2:W-:Y:S07]  /*a7b0*/  @!P2 STG.E desc[UR8][R8.64], R23 ;  /* 0x000000170800a986 */ /* 0x0045ee000c101908 */
[----:B------:R-:W1:Y:S01]  /*a7c0*/  @!P3 LDC.64 R20, c[0x0][0x390] ;  /* 0x0000e400ff14bb82 */ /* 0x000e620000000a00 */
[----:B---3--:R-:W-:-:S04]  /*a7d0*/  @!P0 IMAD.WIDE R10, R31, 0x4, R14 ;  /* 0x000000041f0a8825 */ /* 0x008fc800078e020e */
[----:B------:R-:W-:Y:S02]  /*a7e0*/  @P4 VIADD R7, R5, 0x2ac0 ;  /* 0x00002ac005074836 */ /* 0x000fe40000000000 */
[----:B----4-:R-:W-:-:S04]  /*a7f0*/  @!P1 IMAD.WIDE R4, R27, 0x4, R12 ;  /* 0x000000041b049825 */ /* 0x010fc800078e020c */
[----:B0-----:R-:W-:Y:S01]  /*a800*/  @!P5 IMAD.WIDE R12, R35, 0x4, R16 ;  /* 0x00000004230cd825 */ /* 0x001fe200078e0210 */
[----:B------:R2:W-:Y:S03]  /*a810*/  @!P1 STG.E desc[UR8][R4.64], R25 ;  /* 0x0000001904009986 */ /* 0x0005e6000c101908 */
[----:B-----5:R-:W-:Y:S01]  /*a820*/  @!P6 IMAD.WIDE R14, R39, 0x4, R18 ;  /* 0x00000004270ee825 */ /* 0x020fe200078e0212 */
[----:B------:R2:W-:Y:S04]  /*a830*/  @!P0 STG.E desc[UR8][R10.64], R29 ;  /* 0x0000001d0a008986 */ /* 0x0005e8000c101908 */
[----:B------:R2:W-:Y:S01]  /*a840*/  @!P5 STG.E desc[UR8][R12.64], R33 ;  /* 0x000000210c00d986 */ /* 0x0005e2000c101908 */
[----:B-1----:R-:W-:-:S03]  /*a850*/  @!P3 IMAD.WIDE R16, R7, 0x4, R20 ;  /* 0x000000040710b825 */ /* 0x002fc600078e0214 */
[----:B------:R2:W-:Y:S04]  /*a860*/  @!P6 STG.E desc[UR8][R14.64], R37 ;  /* 0x000000250e00e986 */ /* 0x0005e8000c101908 */
[----:B------:R2:W-:Y:S02]  /*a870*/  @!P3 STG.E desc[UR8][R16.64], R41 ;  /* 0x000000291000b986 */ /* 0x0005e4000c101908 */
.L_x_1215:
[----:B------:R-:W-:Y:S05]  /*a880*/  BSYNC.RECONVERGENT B0 ;  /* 0x0000000000007941 */ /* 0x000fea0003800200 */
.L_x_1211:
[----:B------:R-:W3:Y:S02]  /*a890*/  S2R R0, SR_TID.X ;  /* 0x0000000000007919 */ /* 0x000ee40000002100 */
[----:B---3--:R-:W-:-:S13]  /*a8a0*/  ISETP.NE.AND P0, PT, R0, RZ, PT ;  /* 0x000000ff0000720c */ /* 0x008fda0003f05270 */
[----:B------:R-:W-:Y:S05]  /*a8b0*/  @P0 EXIT ;  /* 0x000000000000094d */ /* 0x000fea0003800000 */
[----:B-1----:R-:W1:Y:S02]  /*a8c0*/  LDC.64 R2, c[0x0][0x398] ;  /* 0x0000e600ff027b82 */ /* 0x002e640000000a00 */
[----:B-1----:R-:W-:Y:S01]  /*a8d0*/  STG.E desc[UR8][R2.64], R6 ;  /* 0x0000000602007986 */ /* 0x002fe2000c101908 */
[----:B------:R-:W-:Y:S05]  /*a8e0*/  EXIT ;  /* 0x000000000000794d */ /* 0x000fea0003800000 */
.L_x_1199:
[----:B------:R-:W-:Y:S01]  /*a8f0*/  BSSY B0, `(.L_x_1229) ;  /* 0x0000006000007945 */ /* 0x000fe20003800000 */
[----:B------:R-:W-:Y:S01]  /*a900*/  PLOP3.LUT P0, PT, P0, PT, PT, 0x8, 0x80 ;  /* 0x000000000080781c */ /* 0x000fe2000070e170 */
[----:B------:R-:W-:-:S12]  /*a910*/  IMAD.MOV.U32 R4, RZ, RZ, -0x1 ;  /* 0xffffffffff047424 */ /* 0x000fd800078e00ff */
[----:B------:R-:W-:Y:S05]  /*a920*/  WARPSYNC.COLLECTIVE R4, `(.L_x_1230) ;  /* 0x0000000004087348 */ /* 0x000fea0003c00000 */
[----:B------:R-:W-:Y:S01]  /*a930*/  VOTE.ANY P0, P0 ;  /* 0x0000000000ff7806 */ /* 0x000fe20000000100 */
[----:B------:R-:W-:-:S12]  /*a940*/  ENDCOLLECTIVE ;  /* 0x000000000000791b */ /* 0x000fd80003800000 */
.L_x_1230:
[----:B------:R-:W-:Y:S05]  /*a950*/  BSYNC B0 ;  /* 0x0000000000007941 */ /* 0x000fea0003800000 */
.L_x_1229:
[----:B------:R-:W-:Y:S05]  /*a960*/  BRA `(.L_x_1231) ;  /* 0xffffff8000b87947 */ /* 0x000fea000383ffff */
.L_x_1201:
[----:B------:R-:W-:Y:S01]  /*a970*/  BSSY B0, `(.L_x_1232) ;  /* 0x0000006000007945 */ /* 0x000fe20003800000 */
[----:B------:R-:W-:Y:S01]  /*a980*/  PLOP3.LUT P0, PT, P0, PT, PT, 0x8, 0x80 ;  /* 0x000000000080781c */ /* 0x000fe2000070e170 */
[----:B------:R-:W-:-:S12]  /*a990*/  IMAD.MOV.U32 R4, RZ, RZ, -0x1 ;  /* 0xffffffffff047424 */ /* 0x000fd800078e00ff */
[----:B------:R-:W-:Y:S05]  /*a9a0*/  WARPSYNC.COLLECTIVE R4, `(.L_x_1233) ;  /* 0x0000000004087348 */ /* 0x000fea0003c00000 */
[----:B------:R-:W-:Y:S01]  /*a9b0*/  VOTE.ANY P0, P0 ;  /* 0x0000000000ff7806 */ /* 0x000fe20000000100 */
[----:B------:R-:W-:-:S12]  /*a9c0*/  ENDCOLLECTIVE ;  /* 0x000000000000791b */ /* 0x000fd80003800000 */
.L_x_1233:
[----:B------:R-:W-:Y:S05]  /*a9d0*/  BSYNC B0 ;  /* 0x0000000000007941 */ /* 0x000fea0003800000 */
.L_x_1232:
[----:B------:R-:W-:Y:S05]  /*a9e0*/  BRA `(.L_x_1234) ;  /* 0xffffff8400147947 */ /* 0x000fea000383ffff */
.L_x_1203:
[----:B------:R-:W0:Y:S01]  /*a9f0*/  S2R R14, SR_GEMASK ;  /* 0x00000000000e7919 */ /* 0x000e220000003c00 */
[----:B------:R-:W-:Y:S01]  /*aa00*/  BSSY B0, `(.L_x_1235) ;  /* 0x0000006000007945 */ /* 0x000fe20003800000 */
[----:B------:R-:W-:Y:S01]  /*aa10*/  PLOP3.LUT P0, PT, P0, PT, PT, 0x8, 0x80 ;  /* 0x000000000080781c */ /* 0x000fe2000070e170 */
[----:B------:R-:W-:-:S12]  /*aa20*/  IMAD.MOV.U32 R4, RZ, RZ, -0x1 ;  /* 0xffffffffff047424 */ /* 0x000fd800078e00ff */
[----:B0-----:R-:W-:Y:S05]  /*aa30*/  WARPSYNC.COLLECTIVE R4, `(.L_x_1236) ;  /* 0x0000000004087348 */ /* 0x001fea0003c00000 */
[----:B------:R-:W-:Y:S01]  /*aa40*/  VOTE.ANY R4, PT, P0 ;  /* 0x0000000000047806 */ /* 0x000fe200000e0100 */
[----:B0-----:R-:W-:Y:S06]  /*aa50*/  ENDCOLLECTIVE ;  /* 0x000000000000791b */ /* 0x001fec0003800000 */
.L_x_1236:
[----:B------:R-:W-:Y:S05]  /*aa60*/  BSYNC B0 ;  /* 0x0000000000007941 */ /* 0x000fea0003800000 */
.L_x_1235:
[----:B------:R-:W-:Y:S01]  /*aa70*/  IMAD.MOV.U32 R13, RZ, RZ, R4 ;  /* 0x000000ffff0d7224 */ /* 0x000fe200078e0004 */
[----:B------:R-:W0:Y:S01]  /*aa80*/  LDC.64 R44, c[0x0][0x3a0] ;  /* 0x0000e800ff2c7b82 */ /* 0x000e220000000a00 */
[----:B------:R-:W-:Y:S02]  /*aa90*/  IMAD.MOV.U32 R49, RZ, RZ, R9 ;  /* 0x000000ffff317224 */ /* 0x000fe400078e0009 */
[----:B------:R-:W-:Y:S01]  /*aaa0*/  IMAD.MOV.U32 R15, RZ, RZ, 0x1 ;  /* 0x00000001ff0f7424 */ /* 0x000fe200078e00ff */
[----:B------:R-:W-:Y:S01]  /*aab0*/  LOP3.LUT R13, R13, 0x80000000, R14, 0xec, !PT ;  /* 0x800000000d0d7812 */ /* 0x000fe200078eec0e */
[C---:B------:R-:W-:Y:S02]  /*aac0*/  VIADD R39, R34.reuse, 0x4 ;  /* 0x0000000422277836 */ /* 0x040fe40000000000 */
[----:B------:R-:W-:Y:S02]  /*aad0*/  VIADD R40, R34, 0x8 ;  /* 0x0000000822287836 */ /* 0x000fe40000000000 */
[----:B------:R-:W-:-:S05]  /*aae0*/  VIADD R4, R13, 0xffffffff ;  /* 0xffffffff0d047836 */ /* 0x000fca0000000000 */
[----:B------:R-:W-:Y:S01]  /*aaf0*/  LOP3.LUT R12, R13, R4, RZ, 0xc, !PT ;  /* 0x000000040d0c7212 */ /* 0x000fe200078e0cff */
[----:B------:R-:W-:-:S03]  /*ab00*/  IMAD.MOV.U32 R4, RZ, RZ, -0x1 ;  /* 0xffffffffff047424 */ /* 0x000fc600078e00ff */
[----:B------:R1:W2:Y:S01]  /*ab10*/  POPC R38, R12 ;  /* 0x0000000c00267309 */ /* 0x0002a20000000000 */
[----:B0-----:R-:W-:-:S05]  /*ab20*/  IADD3 R44, P2, PT, R44, 0x100, RZ ;  /* 0x000001002c2c7810 */ /* 0x001fca0007f5e0ff */
[----:B-12---:R-:W-:-:S08]  /*ab30*/  IMAD.X R45, RZ, RZ, R45, P2 ;  /* 0x000000ffff2d7224 */ /* 0x006fd000010e062d */
[----:B------:R-:W-:Y:S05]  /*ab40*/  WARPSYNC.COLLECTIVE R4, `(.L_x_1237) ;  /* 0x0000000004087348 */ /* 0x000fea0003c00000 */
[----:B------:R0:W1:Y:S02]  /*ab50*/  SHFL.DOWN P0, R37, R49, R15, R38 ;  /* 0x0800000f31257389 */ /* 0x0000640000000026 */
[----:B01----:R-:W-:Y:S05]  /*ab60*/  ENDCOLLECTIVE ;  /* 0x000000000000791b */ /* 0x003fea0003800000 */
.L_x_1237:
[----:B------:R-:W-:Y:S01]  /*ab70*/  IMAD.MOV.U32 R15, RZ, RZ, 0x2 ;  /* 0x00000002ff0f7424 */ /* 0x000fe200078e00ff */
[----:B------:R-:W-:-:S04]  /*ab80*/  ISETP.GE.AND P0, PT, R34, R38, PT ;  /* 0x000000262200720c */ /* 0x000fc80003f06270 */
[----:B------:R-:W-:-:S05]  /*ab90*/  SEL R36, R37, RZ, !P0 ;  /* 0x000000ff25247207 */ /* 0x000fca0004000000 */
[----:B------:R-:W-:Y:S02]  /*aba0*/  IMAD.IADD R13, R36, 0x1, R9 ;  /* 0x00000001240d7824 */ /* 0x000fe400078e0209 */
[----:B------:R-:W-:Y:S02]  /*abb0*/  VIADD R36, R34, 0x2 ;  /* 0x0000000222247836 */ /* 0x000fe40000000000 */
[----:B------:R-:W-:-:S07]  /*abc0*/  IMAD.MOV.U32 R49, RZ, RZ, R13 ;  /* 0x000000ffff317224 */ /* 0x000fce00078e000d */
[----:B------:R-:W-:Y:S05]  /*abd0*/  WARPSYNC.COLLECTIVE R4, `(.L_x_1238) ;  /* 0x0000000004087348 */ /* 0x000fea0003c00000 */
[----:B------:R0:W1:Y:S02]  /*abe0*/  SHFL.DOWN P0, R37, R49, R15, R38 ;  /* 0x0800000f31257389 */ /* 0x0000640000000026 */
[----:B01----:R-:W-:Y:S05]  /*abf0*/  ENDCOLLECTIVE ;  /* 0x000000000000791b */ /* 0x003fea0003800000 */
.L_x_1238:
        /* <DEDUP_REMOVED lines=8> */
.L_x_1239:
[----:B------:R-:W-:Y:S01]  /*ac80*/  IMAD.MOV.U32 R15, RZ, RZ, 0x8 ;  /* 0x00000008ff0f7424 */ /* 0x000fe200078e00ff */
[----:B------:R-:W-:-:S04]  /*ac90*/  ISETP.GT.AND P0, PT, R39, R38, PT ;  /* 0x000000262700720c */ /* 0x000fc80003f04270 */
[----:B------:R-:W-:-:S05]  /*aca0*/  SEL R12, R37, RZ, !P0 ;  /* 0x000000ff250c7207 */ /* 0x000fca0004000000 */
[----:B------:R-:W-:Y:S02]  /*acb0*/  IMAD.IADD R9, R41, 0x1, R12 ;  /* 0x0000000129097824 */ /* 0x000fe400078e020c */
[----:B------:R-:W-:Y:S02]  /*acc0*/  VIADD R41, R34, 0x10 ;  /* 0x0000001022297836 */ /* 0x000fe40000000000 */
[----:B------:R-:W-:-:S03]  /*acd0*/  IMAD.MOV.U32 R49, RZ, RZ, R9 ;  /* 0x000000ffff317224 */ /* 0x000fc600078e0009 */
[----:B------:R-:W-:-:S13]  /*ace0*/  ISETP.GT.AND P1, PT, R41, R38, PT ;  /* 0x000000262900720c */ /* 0x000fda0003f24270 */
[----:B------:R-:W-:Y:S05]  /*acf0*/  WARPSYNC.COLLECTIVE R4, `(.L_x_1240) ;  /* 0x0000000004087348 */ /* 0x000fea0003c00000 */
[----:B------:R0:W1:Y:S02]  /*ad00*/  SHFL.DOWN P0, R37, R49, R15, R38 ;  /* 0x0800000f31257389 */ /* 0x0000640000000026 */
[----:B01----:R-:W-:Y:S05]  /*ad10*/  ENDCOLLECTIVE ;  /* 0x000000000000791b */ /* 0x003fea0003800000 */
.L_x_1240:
        /* <DEDUP_REMOVED lines=8> */
.L_x_1241:
[----:B------:R-:W-:Y:S02]  /*ada0*/  ISETP.NE.AND P0, PT, R8, 0x65, PT ;  /* 0x000000650800780c */ /* 0x000fe40003f05270 */
[----:B------:R-:W-:-:S05]  /*adb0*/  SEL R42, R37, RZ, !P1 ;  /* 0x000000ff252a7207 */ /* 0x000fca0004800000 */
[----:B------:R-:W-:-:S07]  /*adc0*/  IMAD.IADD R42, R13, 0x1, R42 ;  /* 0x000000010d2a7824 */ /* 0x000fce00078e022a */
[----:B------:R-:W-:Y:S05]  /*add0*/  WARPSYNC.COLLECTIVE R4, `(.L_x_1242) ;  /* 0x0000000004087348 */ /* 0x000fea0003c00000 */
[----:B------:R-:W-:Y:S01]  /*ade0*/  VOTE.ALL P0, P0 ;  /* 0x0000000000ff7806 */ /* 0x000fe20000000000 */
[----:B------:R-:W-:-:S12]  /*adf0*/  ENDCOLLECTIVE ;  /* 0x000000000000791b */ /* 0x000fd80003800000 */
.L_x_1242:
[----:B------:R-:W-:Y:S05]  /*ae00*/  BRA `(.L_x_1243) ;  /* 0xffffff8000b07947 */ /* 0x000fea000383ffff */
.L_x_1205:
[----:B------:R-:W-:Y:S01]  /*ae10*/  BSSY B0, `(.L_x_1244) ;  /* 0x0000006000007945 */ /* 0x000fe20003800000 */
[----:B------:R-:W-:Y:S01]  /*ae20*/  PLOP3.LUT P0, PT, P0, PT, PT, 0x8, 0x80 ;  /* 0x000000000080781c */ /* 0x000fe2000070e170 */
[----:B------:R-:W-:-:S12]  /*ae30*/  IMAD.MOV.U32 R4, RZ, RZ, -0x1 ;  /* 0xffffffffff047424 */ /* 0x000fd800078e00ff */
[----:B------:R-:W-:Y:S05]  /*ae40*/  WARPSYNC.COLLECTIVE R4, `(.L_x_1245) ;  /* 0x0000000004087348 */ /* 0x000fea0003c00000 */
[----:B------:R-:W-:Y:S01]  /*ae50*/  VOTE.ANY P0, P0 ;  /* 0x0000000000ff7806 */ /* 0x000fe20000000100 */
[----:B------:R-:W-:-:S12]  /*ae60*/  ENDCOLLECTIVE ;  /* 0x000000000000791b */ /* 0x000fd80003800000 */
.L_x_1245:
[----:B------:R-:W-:Y:S05]  /*ae70*/  BSYNC B0 ;  /* 0x0000000000007941 */ /* 0x000fea0003800000 */
.L_x_1244:
[----:B------:R-:W-:Y:S05]  /*ae80*/  BRA `(.L_x_1246) ;  /* 0xffffff8000b87947 */ /* 0x000fea000383ffff */
.L_x_1207:
[----:B------:R-:W-:Y:S01]  /*ae90*/  BSSY B0, `(.L_x_1247) ;  /* 0x0000006000007945 */ /* 0x000fe20003800000 */
[----:B------:R-:W-:Y:S01]  /*aea0*/  PLOP3.LUT P0, PT, P0, PT, PT, 0x8, 0x80 ;  /* 0x000000000080781c */ /* 0x000fe2000070e170 */
[----:B------:R-:W-:-:S12]  /*aeb0*/  IMAD.MOV.U32 R4, RZ, RZ, -0x1 ;  /* 0xffffffffff047424 */ /* 0x000fd800078e00ff */
[----:B------:R-:W-:Y:S05]  /*aec0*/  WARPSYNC.COLLECTIVE R4, `(.L_x_1248) ;  /* 0x0000000004087348 */ /* 0x000fea0003c00000 */
[----:B------:R-:W-:Y:S01]  /*aed0*/  VOTE.ANY P0, P0 ;  /* 0x0000000000ff7806 */ /* 0x000fe20000000100 */
[----:B------:R-:W-:-:S12]  /*aee0*/  ENDCOLLECTIVE ;  /* 0x000000000000791b */ /* 0x000fd80003800000 */
.L_x_1248:
[----:B------:R-:W-:Y:S05]  /*aef0*/  BSYNC B0 ;  /* 0x0000000000007941 */ /* 0x000fea0003800000 */
.L_x_1247:
[----:B------:R-:W-:Y:S05]  /*af00*/  BRA `(.L_x_1249) ;  /* 0xffffff8400147947 */ /* 0x000fea000383ffff */
.L_x_1209:
[----:B------:R-:W-:Y:S01]  /*af10*/  BSSY B0, `(.L_x_1250) ;  /* 0x0000006000007945 */ /* 0x000fe20003800000 */
[----:B------:R-:W-:Y:S01]  /*af20*/  PLOP3.LUT P0, PT, P0, PT, PT, 0x8, 0x80 ;  /* 0x000000000080781c */ /* 0x000fe2000070e170 */
[----:B------:R-:W-:-:S12]  /*af30*/  IMAD.MOV.U32 R4, RZ, RZ, -0x1 ;  /* 0xffffffffff047424 */ /* 0x000fd800078e00ff */
[----:B------:R-:W-:Y:S05]  /*af40*/  WARPSYNC.COLLECTIVE R4, `(.L_x_1251) ;  /* 0x0000000004087348 */ /* 0x000fea0003c00000 */
[----:B------:R-:W-:Y:S01]  /*af50*/  VOTE.ANY R4, PT, P0 ;  /* 0x0000000000047806 */ /* 0x000fe200000e0100 */
[----:B------:R-:W-:Y:S06]  /*af60*/  ENDCOLLECTIVE ;  /* 0x000000000000791b */ /* 0x000fec0003800000 */
.L_x_1251:
[----:B------:R-:W-:Y:S05]  /*af70*/  BSYNC B0 ;  /* 0x0000000000007941 */ /* 0x000fea0003800000 */
.L_x_1250:
[----:B------:R-:W-:Y:S02]  /*af80*/  IMAD.MOV.U32 R9, RZ, RZ, R4 ;  /* 0x000000ffff097224 */ /* 0x000fe400078e0004 */
[----:B------:R-:W-:Y:S02]  /*af90*/  IMAD.MOV.U32 R49, RZ, RZ, R13 ;  /* 0x000000ffff317224 */ /* 0x000fe400078e000d */
[----:B------:R-:W-:Y:S01]  /*afa0*/  IMAD.MOV.U32 R15, RZ, RZ, 0x1 ;  /* 0x00000001ff0f7424 */ /* 0x000fe200078e00ff */
[----:B------:R-:W-:Y:S01]  /*afb0*/  LOP3.LUT R9, R9, 0x80000000, R14, 0xec, !PT ;  /* 0x8000000009097812 */ /* 0x000fe200078eec0e */
[----:B------:R-:W-:-:S04]  /*afc0*/  VIADD R11, R11, 0xffffffe0 ;  /* 0xffffffe00b0b7836 */ /* 0x000fc80000000000 */
[----:B------:R-:W-:-:S05]  /*afd0*/  VIADD R4, R9, 0xffffffff ;  /* 0xffffffff09047836 */ /* 0x000fca0000000000 */
[----:B------:R-:W-:Y:S01]  /*afe0*/  LOP3.LUT R8, R9, R4, RZ, 0xc, !PT ;  /* 0x0000000409087212 */ /* 0x000fe200078e0cff */
[----:B------:R-:W-:-:S03]  /*aff0*/  IMAD.MOV.U32 R4, RZ, RZ, -0x1 ;  /* 0xffffffffff047424 */ /* 0x000fc600078e00ff */
[----:B------:R0:W1:Y:S04]  /*b000*/  POPC R38, R8 ;  /* 0x0000000800267309 */ /* 0x0000680000000000 */
[----:B01----:R-:W-:Y:S05]  /*b010*/  WARPSYNC.COLLECTIVE R4, `(.L_x_1252) ;  /* 0x0000000004087348 */ /* 0x003fea0003c00000 */
[----:B-1----:R1:W2:Y:S02]  /*b020*/  SHFL.DOWN P0, R37, R49, R15, R38 ;  /* 0x0800000f31257389 */ /* 0x0022a40000000026 */
[----:B012---:R-:W-:Y:S05]  /*b030*/  ENDCOLLECTIVE ;  /* 0x000000000000791b */ /* 0x007fea0003800000 */
.L_x_1252:
[-C--:B------:R-:W-:Y:S01]  /*b040*/  ISETP.GT.AND P1, PT, R41, R38.reuse, PT ;  /* 0x000000262900720c */ /* 0x080fe20003f24270 */
        /* <DEDUP_REMOVED lines=8> */
.L_x_1253:
        /* <DEDUP_REMOVED lines=8> */
.L_x_1254:
        /* <DEDUP_REMOVED lines=8> */
.L_x_1255:
        /* <DEDUP_REMOVED lines=8> */
.L_x_1256:
[----:B------:R-:W-:Y:S02]  /*b250*/  ISETP.NE.AND P0, PT, R12, 0x65, PT ;  /* 0x000000650c00780c */ /* 0x000fe40003f05270 */
[----:B------:R-:W-:-:S04]  /*b260*/  SEL R37, R37, RZ, !P1 ;  /* 0x000000ff25257207 */ /* 0x000fc80004800000 */
[----:B------:R-:W-:-:S07]  /*b270*/  IADD3 R42, PT, PT, R9, R37, R42 ;  /* 0x00000025092a7210 */ /* 0x000fce0007ffe02a */
[----:B------:R-:W-:Y:S05]  /*b280*/  WARPSYNC.COLLECTIVE R4, `(.L_x_1257) ;  /* 0x0000000004087348 */ /* 0x000fea0003c00000 */
[----:B------:R-:W-:Y:S01]  /*b290*/  VOTE.ALL P0, P0 ;  /* 0x0000000000ff7806 */ /* 0x000fe20000000000 */
[----:B------:R-:W-:-:S12]  /*b2a0*/  ENDCOLLECTIVE ;  /* 0x000000000000791b */ /* 0x000fd80003800000 */
.L_x_1257:
[----:B------:R-:W-:Y:S05]  /*b2b0*/  BRA `(.L_x_1258) ;  /* 0xffffff8000b07947 */ /* 0x000fea000383ffff */
.L_x_1217:
[----:B------:R-:W-:Y:S01]  /*b2c0*/  BSSY B1, `(.L_x_1259) ;  /* 0x0000006000017945 */ /* 0x000fe20003800000 */
[----:B------:R-:W-:Y:S01]  /*b2d0*/  PLOP3.LUT P0, PT, P0, PT, PT, 0x8, 0x80 ;  /* 0x000000000080781c */ /* 0x000fe2000070e170 */
[----:B------:R-:W-:-:S12]  /*b2e0*/  IMAD.MOV.U32 R4, RZ, RZ, -0x1 ;  /* 0xffffffffff047424 */ /* 0x000fd800078e00ff */
[----:B------:R-:W-:Y:S05]  /*b2f0*/  WARPSYNC.COLLECTIVE R4, `(.L_x_1260) ;  /* 0x0000000004087348 */ /* 0x000fea0003c00000 */
[----:B------:R-:W-:Y:S01]  /*b300*/  VOTE.ANY P0, P0 ;  /* 0x0000000000ff7806 */ /* 0x000fe20000000100 */
[----:B------:R-:W-:-:S12]  /*b310*/  ENDCOLLECTIVE ;  /* 0x000000000000791b */ /* 0x000fd80003800000 */
.L_x_1260:
[----:B------:R-:W-:Y:S05]  /*b320*/  BSYNC B1 ;  /* 0x0000000000017941 */ /* 0x000fea0003800000 */
.L_x_1259:
[----:B------:R-:W-:Y:S05]  /*b330*/  BRA `(.L_x_1261) ;  /* 0xffffffd000787947 */ /* 0x000fea000383ffff */
.L_x_1219:
[----:B------:R-:W-:Y:S01]  /*b340*/  BSSY B1, `(.L_x_1262) ;  /* 0x0000006000017945 */ /* 0x000fe20003800000 */
[----:B------:R-:W-:Y:S01]  /*b350*/  PLOP3.LUT P0, PT, P0, PT, PT, 0x8, 0x80 ;  /* 0x000000000080781c */ /* 0x000fe2000070e170 */
[----:B------:R-:W-:-:S12]  /*b360*/  IMAD.MOV.U32 R4, RZ, RZ, -0x1 ;  /* 0xffffffffff047424 */ /* 0x000fd800078e00ff */
[----:B------:R-:W-:Y:S05]  /*b370*/  WARPSYNC.COLLECTIVE R4, `(.L_x_1263) ;  /* 0x0000000004087348 */ /* 0x000fea0003c00000 */
[----:B------:R-:W-:Y:S01]  /*b380*/  VOTE.ANY P0, P0 ;  /* 0x0000000000ff7806 */ /* 0x000fe20000000100 */
[----:B------:R-:W-:-:S12]  /*b390*/  ENDCOLLECTIVE ;  /* 0x000000000000791b */ /* 0x000fd80003800000 */
.L_x_1263:
[----:B------:R-:W-:Y:S05]  /*b3a0*/  BSYNC B1 ;  /* 0x0000000000017941 */ /* 0x000fea0003800000 */
.L_x_1262:
[----:B------:R-:W-:Y:S05]  /*b3b0*/  BRA `(.L_x_1264) ;  /* 0xffffffd000d47947 */ /* 0x000fea000383ffff */
.L_x_1221:
[----:B------:R-:W0:Y:S01]  /*b3c0*/  S2R R14, SR_GEMASK ;  /* 0x00000000000e7919 */ /* 0x000e220000003c00 */
[----:B------:R-:W-:Y:S01]  /*b3d0*/  BSSY B1, `(.L_x_1265) ;  /* 0x0000006000017945 */ /* 0x000fe20003800000 */
[----:B------:R-:W-:Y:S01]  /*b3e0*/  PLOP3.LUT P0, PT, P0, PT, PT, 0x8, 0x80 ;  /* 0x000000000080781c */ /* 0x000fe2000070e170 */
[----:B------:R-:W-:-:S12]  /*b3f0*/  IMAD.MOV.U32 R4, RZ, RZ, -0x1 ;  /* 0xffffffffff047424 */ /* 0x000fd800078e00ff */
[----:B0-----:R-:W-:Y:S05]  /*b400*/  WARPSYNC.COLLECTIVE R4, `(.L_x_1266) ;  /* 0x0000000004087348 */ /* 0x001fea0003c00000 */
[----:B------:R-:W-:Y:S01]  /*b410*/  VOTE.ANY R4, PT, P0 ;  /* 0x0000000000047806 */ /* 0x000fe200000e0100 */
[----:B0-----:R-:W-:Y:S06]  /*b420*/  ENDCOLLECTIVE ;  /* 0x000000000000791b */ /* 0x001fec0003800000 */
.L_x_1266:
[----:B------:R-:W-:Y:S05]  /*b430*/  BSYNC B1 ;  /* 0x0000000000017941 */ /* 0x000fea0003800000 */
.L_x_1265:
        /* <DEDUP_REMOVED lines=16> */
.L_x_1267:
        /* <DEDUP_REMOVED lines=9> */
.L_x_1268:
        /* <DEDUP_REMOVED lines=8> */
.L_x_1269:
        /* <DEDUP_REMOVED lines=10> */
.L_x_1270:
        /* <DEDUP_REMOVED lines=8> */
.L_x_1271:
[----:B------:R-:W-:Y:S02]  /*b770*/  ISETP.NE.AND P0, PT, R8, 0x65, PT ;  /* 0x000000650800780c */ /* 0x000fe40003f05270 */
[----:B------:R-:W-:-:S05]  /*b780*/  SEL R42, R37, RZ, !P1 ;  /* 0x000000ff252a7207 */ /* 0x000fca0004800000 */
[----:B------:R-:W-:-:S07]  /*b790*/  IMAD.IADD R42, R13, 0x1, R42 ;  /* 0x000000010d2a7824 */ /* 0x000fce00078e022a */
[----:B------:R-:W-:Y:S05]  /*b7a0*/  WARPSYNC.COLLECTIVE R4, `(.L_x_1272) ;  /* 0x0000000004087348 */ /* 0x000fea0003c00000 */
[----:B------:R-:W-:Y:S01]  /*b7b0*/  VOTE.ALL P0, P0 ;  /* 0x0000000000ff7806 */ /* 0x000fe20000000000 */
[----:B------:R-:W-:-:S12]  /*b7c0*/  ENDCOLLECTIVE ;  /* 0x000000000000791b */ /* 0x000fd80003800000 */
.L_x_1272:
[----:B------:R-:W-:Y:S05]  /*b7d0*/  BRA `(.L_x_1273) ;  /* 0xffffffd000707947 */ /* 0x000fea000383ffff */
.L_x_1223:
[----:B------:R-:W-:Y:S01]  /*b7e0*/  BSSY B1, `(.L_x_1274) ;  /* 0x0000006000017945 */ /* 0x000fe20003800000 */
[----:B------:R-:W-:Y:S01]  /*b7f0*/  PLOP3.LUT P0, PT, P0, PT, PT, 0x8, 0x80 ;  /* 0x000000000080781c */ /* 0x000fe2000070e170 */
[----:B------:R-:W-:-:S12]  /*b800*/  IMAD.MOV.U32 R4, RZ, RZ, -0x1 ;  /* 0xffffffffff047424 */ /* 0x000fd800078e00ff */
[----:B------:R-:W-:Y:S05]  /*b810*/  WARPSYNC.COLLECTIVE R4, `(.L_x_1275) ;  /* 0x0000000004087348 */ /* 0x000fea0003c00000 */
[----:B------:R-:W-:Y:S01]  /*b820*/  VOTE.ANY P0, P0 ;  /* 0x0000000000ff7806 */ /* 0x000fe20000000100 */
[----:B------:R-:W-:-:S12]  /*b830*/  ENDCOLLECTIVE ;  /* 0x000000000000791b */ /* 0x000fd80003800000 */
.L_x_1275:
[----:B------:R-:W-:Y:S05]  /*b840*/  BSYNC B1 ;  /* 0x0000000000017941 */ /* 0x000fea0003800000 */
.L_x_1274:
[----:B------:R-:W-:Y:S05]  /*b850*/  BRA `(.L_x_1276) ;  /* 0xffffffd000787947 */ /* 0x000fea000383ffff */
.L_x_1225:
[----:B------:R-:W-:Y:S01]  /*b860*/  BSSY B1, `(.L_x_1277) ;  /* 0x0000006000017945 */ /* 0x000fe20003800000 */
[----:B------:R-:W-:Y:S01]  /*b870*/  PLOP3.LUT P0, PT, P0, PT, PT, 0x8, 0x80 ;  /* 0x000000000080781c */ /* 0x000fe2000070e170 */
[----:B------:R-:W-:-:S12]  /*b880*/  IMAD.MOV.U32 R4, RZ, RZ, -0x1 ;  /* 0xffffffffff047424 */ /* 0x000fd800078e00ff */
[----:B------:R-:W-:Y:S05]  /*b890*/  WARPSYNC.COLLECTIVE R4, `(.L_x_1278) ;  /* 0x0000000004087348 */ /* 0x000fea0003c00000 */
[----:B------:R-:W-:Y:S01]  /*b8a0*/  VOTE.ANY P0, P0 ;  /* 0x0000000000ff7806 */ /* 0x000fe20000000100 */
[----:B------:R-:W-:-:S12]  /*b8b0*/  ENDCOLLECTIVE ;  /* 0x000000000000791b */ /* 0x000fd80003800000 */
.L_x_1278:
[----:B------:R-:W-:Y:S05]  /*b8c0*/  BSYNC B1 ;  /* 0x0000000000017941 */ /* 0x000fea0003800000 */
.L_x_1277:
[----:B------:R-:W-:Y:S05]  /*b8d0*/  BRA `(.L_x_1279) ;  /* 0xffffffd000d47947 */ /* 0x000fea000383ffff */
.L_x_1227:
[----:B------:R-:W-:Y:S01]  /*b8e0*/  BSSY B1, `(.L_x_1280) ;  /* 0x0000006000017945 */ /* 0x000fe20003800000 */
[----:B------:R-:W-:Y:S01]  /*b8f0*/  PLOP3.LUT P0, PT, P0, PT, PT, 0x8, 0x80 ;  /* 0x000000000080781c */ /* 0x000fe2000070e170 */
[----:B------:R-:W-:-:S12]  /*b900*/  IMAD.MOV.U32 R4, RZ, RZ, -0x1 ;  /* 0xffffffffff047424 */ /* 0x000fd800078e00ff */
[----:B------:R-:W-:Y:S05]  /*b910*/  WARPSYNC.COLLECTIVE R4, `(.L_x_1281) ;  /* 0x0000000004087348 */ /* 0x000fea0003c00000 */
[----:B------:R-:W-:Y:S01]  /*b920*/  VOTE.ANY R4, PT, P0 ;  /* 0x0000000000047806 */ /* 0x000fe200000e0100 */
[----:B------:R-:W-:Y:S06]  /*b930*/  ENDCOLLECTIVE ;  /* 0x000000000000791b */ /* 0x000fec0003800000 */
.L_x_1281:
[----:B------:R-:W-:Y:S05]  /*b940*/  BSYNC B1 ;  /* 0x0000000000017941 */ /* 0x000fea0003800000 */
.L_x_1280:
        /* <DEDUP_REMOVED lines=12> */
.L_x_1282:
        /* <DEDUP_REMOVED lines=9> */
.L_x_1283:
        /* <DEDUP_REMOVED lines=8> */
.L_x_1284:
        /* <DEDUP_REMOVED lines=8> */
.L_x_1285:
        /* <DEDUP_REMOVED lines=8> */
.L_x_1286:
[----:B------:R-:W-:Y:S02]  /*bc20*/  ISETP.NE.AND P0, PT, R12, 0x65, PT ;  /* 0x000000650c00780c */ /* 0x000fe40003f05270 */
[----:B------:R-:W-:-:S04]  /*bc30*/  SEL R37, R37, RZ, !P1 ;  /* 0x000000ff25257207 */ /* 0x000fc80004800000 */
[----:B------:R-:W-:-:S07]  /*bc40*/  IADD3 R42, PT, PT, R9, R37, R42 ;  /* 0x00000025092a7210 */ /* 0x000fce0007ffe02a */
[----:B------:R-:W-:Y:S05]  /*bc50*/  WARPSYNC.COLLECTIVE R4, `(.L_x_1287) ;  /* 0x0000000004087348 */ /* 0x000fea0003c00000 */
[----:B------:R-:W-:Y:S01]  /*bc60*/  VOTE.ALL P0, P0 ;  /* 0x0000000000ff7806 */ /* 0x000fe20000000000 */
[----:B------:R-:W-:-:S12]  /*bc70*/  ENDCOLLECTIVE ;  /* 0x000000000000791b */ /* 0x000fd80003800000 */
.L_x_1287:
[----:B------:R-:W-:Y:S05]  /*bc80*/  BRA `(.L_x_1288) ;  /* 0xffffffd000707947 */ /* 0x000fea000383ffff */
.L_x_1289:
        /* <DEDUP_REMOVED lines=15> */
.L_x_1308:


//--------------------- .text._ZN3cub18CUB_300001_SM_10006detail4scan23DeviceCompactInitKernelINS0_13ScanTileStateIiLb1EEEPlEEvT_iT0_ --------------------------
	.section	.text._ZN3cub18CUB_300001_SM_10006detail4scan23DeviceCompactInitKernelINS0_13ScanTileStateIiLb1EEEPlEEvT_iT0_,"ax",@progbits
	.align	128
        .global         _ZN3cub18CUB_300001_SM_10006detail4scan23DeviceCompactInitKernelINS0_13ScanTileStateIiLb1EEEPlEEvT_iT0_
        .type           _ZN3cub18CUB_300001_SM_10006detail4scan23DeviceCompactInitKernelINS0_13ScanTileStateIiLb1EEEPlEEvT_iT0_,@function
        .size           _ZN3cub18CUB_300001_SM_10006detail4scan23DeviceCompactInitKernelINS0_13ScanTileStateIiLb1EEEPlEEvT_iT0_,(.L_x_1309 - _ZN3cub18CUB_300001_SM_10006detail4scan23DeviceCompactInitKernelINS0_13ScanTileStateIiLb1EEEPlEEvT_iT0_)
        .other          _ZN3cub18CUB_300001_SM_10006detail4scan23DeviceCompactInitKernelINS0_13ScanTileStateIiLb1EEEPlEEvT_iT0_,@"STO_CUDA_ENTRY STV_DEFAULT"
_ZN3cub18CUB_300001_SM_10006detail4scan23DeviceCompactInitKernelINS0_13ScanTileStateIiLb1EEEPlEEvT_iT0_:
.text._ZN3cub18CUB_300001_SM_10006detail4scan23DeviceCompactInitKernelINS0_13ScanTileStateIiLb1EEEPlEEvT_iT0_:
[----:B------:R-:W-:Y:S01]  /*0000*/  LDC R1, c[0x0][0x37c] ;  /* 0x0000df00ff017b82 */ /* 0x000fe20000000800 */
[----:B------:R-:W0:Y:S07]  /*0010*/  S2R R0, SR_TID.X ;  /* 0x0000000000007919 */ /* 0x000e2e0000002100 */
[----:B------:R-:W1:Y:S01]  /*0020*/  S2UR UR6, SR_CTAID.X ;  /* 0x00000000000679c3 */ /* 0x000e620000002500 */
[----:B------:R-:W2:Y:S07]  /*0030*/  LDCU UR4, c[0x0][0x388] ;  /* 0x00007100ff0477ac */ /* 0x000eae0008000800 */
[----:B------:R-:W1:Y:S01]  /*0040*/  LDC R7, c[0x0][0x360] ;  /* 0x0000d800ff077b82 */ /* 0x000e620000000800 */
[C---:B0-----:R-:W-:Y:S01]  /*0050*/  ISETP.GT.U32.AND P0, PT, R0.reuse, 0x1f, PT ;  /* 0x0000001f0000780c */ /* 0x041fe20003f04070 */
[----:B-1----:R-:W-:Y:S01]  /*0060*/  IMAD R7, R7, UR6, R0 ;  /* 0x0000000607077c24 */ /* 0x002fe2000f8e0200 */
[----:B------:R-:W-:-:S02]  /*0070*/  LOP3.LUT P2, RZ, R0, UR6, RZ, 0xfc, !PT ;  /* 0x0000000600ff7c12 */ /* 0x000fc4000f84fcff */
[----:B------:R-:W-:Y:S02]  /*0080*/  ISETP.NE.OR P0, PT, RZ, UR6, P0 ;  /* 0x00000006ff007c0c */ /* 0x000fe40008705670 */
[----:B--2---:R-:W-:Y:S01]  /*0090*/  ISETP.GE.AND P1, PT, R7, UR4, PT ;  /* 0x0000000407007c0c */ /* 0x004fe2000bf26270 */
[----:B------:R-:W0:Y:S10]  /*00a0*/  LDCU.64 UR4, c[0x0][0x358] ;  /* 0x00006b00ff0477ac */ /* 0x000e340008000a00 */
[----:B------:R-:W1:Y:S02]  /*00b0*/  @!P0 LDC.64 R4, c[0x0][0x380] ;  /* 0x0000e000ff048b82 */ /* 0x000e640000000a00 */
[----:B------:R-:W-:-:S06]  /*00c0*/  @!P1 MOV R6, 0x63 ;  /* 0x0000006300069802 */ /* 0x000fcc0000000f00 */
[----:B------:R-:W2:Y:S01]  /*00d0*/  @!P1 LDC.64 R2, c[0x0][0x380] ;  /* 0x0000e000ff029b82 */ /* 0x000ea20000000a00 */
[----:B-1----:R-:W-:-:S04]  /*00e0*/  @!P0 IMAD.WIDE.U32 R4, R0, 0x8, R4 ;  /* 0x0000000800048825 */ /* 0x002fc800078e0004 */
[----:B--2---:R-:W-:-:S04]  /*00f0*/  @!P1 IMAD.WIDE R2, R7, 0x8, R2 ;  /* 0x0000000807029825 */ /* 0x004fc800078e0202 */
[----:B------:R-:W-:-:S05]  /*0100*/  IMAD.MOV.U32 R7, RZ, RZ, RZ ;  /* 0x000000ffff077224 */ /* 0x000fca00078e00ff */
[----:B0-----:R0:W-:Y:S04]  /*0110*/  @!P1 STG.E.64 desc[UR4][R2.64+0x100], R6 ;  /* 0x0001000602009986 */ /* 0x0011e8000c101b04 */
[----:B------:R0:W-:Y:S01]  /*0120*/  @!P0 STG.E.64 desc[UR4][R4.64], RZ ;  /* 0x000000ff04008986 */ /* 0x0001e2000c101b04 */
[----:B------:R-:W-:Y:S05]  /*0130*/  @P2 EXIT ;  /* 0x000000000000294d */ /* 0x000fea0003800000 */
[----:B0-----:R-:W0:Y:S02]  /*0140*/  LDC.64 R2, c[0x0][0x390] ;  /* 0x0000e400ff027b82 */ /* 0x001e240000000a00 */
[----:B0-----:R-:W-:Y:S01]  /*0150*/  STG.E.64 desc[UR4][R2.64], RZ ;  /* 0x000000ff02007986 */ /* 0x001fe2000c101b04 */
[----:B------:R-:W-:Y:S05]  /*0160*/  EXIT ;  /* 0x000000000000794d */ /* 0x000fea0003800000 */
.L_x_1290:
        /* <DEDUP_REMOVED lines=9> */
.L_x_1309:


//--------------------- .text._ZN3cub18CUB_300001_SM_10006detail4scan23DeviceCompactInitKernelINS0_13ScanTileStateIiLb1EEEPiEEvT_iT0_ --------------------------
	.section	.text._ZN3cub18CUB_300001_SM_10006detail4scan23DeviceCompactInitKernelINS0_13ScanTileStateIiLb1EEEPiEEvT_iT0_,"ax",@progbits
	.align	128
        .global         _ZN3cub18CUB_300001_SM_10006detail4scan23DeviceCompactInitKernelINS0_13ScanTileStateIiLb1EEEPiEEvT_iT0_
        .type           _ZN3cub18CUB_300001_SM_10006detail4scan23DeviceCompactInitKernelINS0_13ScanTileStateIiLb1EEEPiEEvT_iT0_,@function
        .size           _ZN3cub18CUB_300001_SM_10006detail4scan23DeviceCompactInitKernelINS0_13ScanTileStateIiLb1EEEPiEEvT_iT0_,(.L_x_1310 - _ZN3cub18CUB_300001_SM_10006detail4scan23DeviceCompactInitKernelINS0_13ScanTileStateIiLb1EEEPiEEvT_iT0_)
        .other          _ZN3cub18CUB_300001_SM_10006detail4scan23DeviceCompactInitKernelINS0_13ScanTileStateIiLb1EEEPiEEvT_iT0_,@"STO_CUDA_ENTRY STV_DEFAULT"
_ZN3cub18CUB_300001_SM_10006detail4scan23DeviceCompactInitKernelINS0_13ScanTileStateIiLb1EEEPiEEvT_iT0_:
.text._ZN3cub18CUB_300001_SM_10006detail4scan23DeviceCompactInitKernelINS0_13ScanTileStateIiLb1EEEPiEEvT_iT0_:
        /* <DEDUP_REMOVED lines=21> */
[----:B0-----:R-:W-:Y:S01]  /*0150*/  STG.E desc[UR4][R2.64], RZ ;  /* 0x000000ff02007986 */ /* 0x001fe2000c101904 */
[----:B------:R-:W-:Y:S05]  /*0160*/  EXIT ;  /* 0x000000000000794d */ /* 0x000fea0003800000 */
.L_x_1291:
        /* <DEDUP_REMOVED lines=9> */
.L_x_1310:


//--------------------- .text._ZN3cub18CUB_300001_SM_10006detail8for_each13static_kernelINS2_12policy_hub_t12policy_500_tElN6thrust24THRUST_300001_SM_1000_NS8cuda_cub20__uninitialized_copy7functorINS7_6detail15normal_iteratorINS7_10device_ptrIiEEEENSC_INS7_7pointerIiNS8_3tagENS7_11use_defaultESI_EEEEEEEEvT0_T1_ --------------------------
	.section	.text._ZN3cub18CUB_300001_SM_10006detail8for_each13static_kernelINS2_12policy_hub_t12policy_500_tElN6thrust24THRUST_300001_SM_1000_NS8cuda_cub20__uninitialized_copy7functorINS7_6detail15normal_iteratorINS7_10device_ptrIiEEEENSC_INS7_7pointerIiNS8_3tagENS7_11use_defaultESI_EEEEEEEEvT0_T1_,"ax",@progbits
	.align	128
        .global         _ZN3cub18CUB_300001_SM_10006detail8for_each13static_kernelINS2_12policy_hub_t12policy_500_tElN6thrust24THRUST_300001_SM_1000_NS8cuda_cub20__uninitialized_copy7functorINS7_6detail15normal_iteratorINS7_10device_ptrIiEEEENSC_INS7_7pointerIiNS8_3tagENS7_11use_defaultESI_EEEEEEEEvT0_T1_
        .type           _ZN3cub18CUB_300001_SM_10006detail8for_each13static_kernelINS2_12policy_hub_t12policy_500_tElN6thrust24THRUST_300001_SM_1000_NS8cuda_cub20__uninitialized_copy7functorINS7_6detail15normal_iteratorINS7_10device_ptrIiEEEENSC_INS7_7pointerIiNS8_3tagENS7_11use_defaultESI_EEEEEEEEvT0_T1_,@function
        .size           _ZN3cub18CUB_300001_SM_10006detail8for_each13static_kernelINS2_12policy_hub_t12policy_500_tElN6thrust24THRUST_300001_SM_1000_NS8cuda_cub20__uninitialized_copy7functorINS7_6detail15normal_iteratorINS7_10device_ptrIiEEEENSC_INS7_7pointerIiNS8_3tagENS7_11use_defaultESI_EEEEEEEEvT0_T1_,(.L_x_1311 - _ZN3cub18CUB_300001_SM_10006detail8for_each13static_kernelINS2_12policy_hub_t12policy_500_tElN6thrust24THRUST_300001_SM_1000_NS8cuda_cub20__uninitialized_copy7functorINS7_6detail15normal_iteratorINS7_10device_ptrIiEEEENSC_INS7_7pointerIiNS8_3tagENS7_11use_defaultESI_EEEEEEEEvT0_T1_)
        .other          _ZN3cub18CUB_300001_SM_10006detail8for_each13static_kernelINS2_12policy_hub_t12policy_500_tElN6thrust24THRUST_300001_SM_1000_NS8cuda_cub20__uninitialized_copy7functorINS7_6detail15normal_iteratorINS7_10device_ptrIiEEEENSC_INS7_7pointerIiNS8_3tagENS7_11use_defaultESI_EEEEEEEEvT0_T1_,@"STO_CUDA_ENTRY STV_DEFAULT"
_ZN3cub18CUB_300001_SM_10006detail8for_each13static_kernelINS2_12policy_hub_t12policy_500_tElN6thrust24THRUST_300001_SM_1000_NS8cuda_cub20__uninitialized_copy7functorINS7_6detail15normal_iteratorINS7_10device_ptrIiEEEENSC_INS7_7pointerIiNS8_3tagENS7_11use_defaultESI_EEEEEEEEvT0_T1_:
.text._ZN3cub18CUB_300001_SM_10006detail8for_each13static_kernelINS2_12policy_hub_t12policy_500_tElN6thrust24THRUST_300001_SM_1000_NS8cuda_cub20__uninitialized_copy7functorINS7_6detail15normal_iteratorINS7_10device_ptrIiEEEENSC_INS7_7pointerIiNS8_3tagENS7_11use_defaultESI_EEEEEEEEvT0_T1_:
[----:B------:R-:W-:Y:S08]  /*0000*/  LDC R1, c[0x0][0x37c] ;  /* 0x0000df00ff017b82 */ /* 0x000ff00000000800 */
[----:B------:R-:W0:Y:S01]  /*0010*/  S2UR UR4, SR_CTAID.X ;  /* 0x00000000000479c3 */ /* 0x000e220000002500 */
[----:B------:R-:W1:Y:S01]  /*0020*/  LDCU.64 UR6, c[0x0][0x380] ;  /* 0x00007000ff0677ac */ /* 0x000e620008000a00 */
[----:B------:R-:W2:Y:S01]  /*0030*/  LDCU.64 UR8, c[0x0][0x358] ;  /* 0x00006b00ff0877ac */ /* 0x000ea20008000a00 */
[----:B0-----:R-:W-:-:S04]  /*0040*/  UIMAD.WIDE.U32 UR4, UR4, 0x200, URZ ;  /* 0x00000200040478a5 */ /* 0x001fc8000f8e00ff */
[----:B-1----:R-:W-:-:S04]  /*0050*/  UIADD3 UR6, UP0, UPT, -UR4, UR6, URZ ;  /* 0x0000000604067290 */ /* 0x002fc8000ff1e1ff */
[----:B------:R-:W-:Y:S02]  /*0060*/  UIADD3.X UR7, UPT, UPT, ~UR5, UR7, URZ, UP0, !UPT ;  /* 0x0000000705077290 */ /* 0x000fe400087fe5ff */
[----:B------:R-:W-:-:S04]  /*0070*/  UISETP.GE.U32.AND UP0, UPT, UR6, 0x200, UPT ;  /* 0x000002000600788c */ /* 0x000fc8000bf06070 */
[----:B------:R-:W-:-:S09]  /*0080*/  UISETP.GE.AND.EX UP0, UPT, UR7, URZ, UPT, UP0 ;  /* 0x000000ff0700728c */ /* 0x000fd2000bf06300 */
[----:B--2---:R-:W-:Y:S05]  /*0090*/  BRA.U !UP0, `(.L_x_1292) ;  /* 0x0000000108407547 */ /* 0x004fea000b800000 */
[----:B------:R-:W0:Y:S01]  /*00a0*/  S2R R0, SR_TID.X ;  /* 0x0000000000007919 */ /* 0x000e220000002100 */
[----:B------:R-:W1:Y:S01]  /*00b0*/  LDCU.64 UR10, c[0x0][0x388] ;  /* 0x00007100ff0a77ac */ /* 0x000e620008000a00 */
[----:B0-----:R-:W-:-:S05]  /*00c0*/  IADD3 R0, P0, PT, R0, UR4, RZ ;  /* 0x0000000400007c10 */ /* 0x001fca000ff1e0ff */
[----:B------:R-:W-:Y:S02]  /*00d0*/  IMAD.X R3, RZ, RZ, UR5, P0 ;  /* 0x00000005ff037e24 */ /* 0x000fe400080e06ff */
[----:B------:R-:W-:-:S03]  /*00e0*/  IMAD.SHL.U32 R4, R0, 0x4, RZ ;  /* 0x0000000400047824 */ /* 0x000fc600078e00ff */
[----:B------:R-:W-:Y:S02]  /*00f0*/  SHF.L.U64.HI R0, R0, 0x2, R3 ;  /* 0x0000000200007819 */ /* 0x000fe40000010203 */
[----:B-1----:R-:W-:-:S04]  /*0100*/  IADD3 R2, P0, PT, R4, UR10, RZ ;  /* 0x0000000a04027c10 */ /* 0x002fc8000ff1e0ff */
[----:B------:R-:W-:Y:S01]  /*0110*/  IADD3.X R3, PT, PT, R0, UR11, RZ, P0, !PT ;  /* 0x0000000b00037c10 */ /* 0x000fe200087fe4ff */
[----:B------:R-:W0:Y:S04]  /*0120*/  LDCU.64 UR10, c[0x0][0x390] ;  /* 0x00007200ff0a77ac */ /* 0x000e280008000a00 */
[----:B------:R-:W2:Y:S01]  /*0130*/  LDG.E R7, desc[UR8][R2.64] ;  /* 0x0000000802077981 */ /* 0x000ea2000c1e1900 */
[----:B0-----:R-:W-:-:S04]  /*0140*/  IADD3 R4, P0, PT, R4, UR10, RZ ;  /* 0x0000000a04047c10 */ /* 0x001fc8000ff1e0ff */
[----:B------:R-:W-:-:S05]  /*0150*/  IADD3.X R5, PT, PT, R0, UR11, RZ, P0, !PT ;  /* 0x0000000b00057c10 */ /* 0x000fca00087fe4ff */
[----:B--2---:R-:W-:Y:S04]  /*0160*/  STG.E desc[UR8][R4.64], R7 ;  /* 0x0000000704007986 */ /* 0x004fe8000c101908 */
[----:B------:R-:W2:Y:S04]  /*0170*/  LDG.E R9, desc[UR8][R2.64+0x400] ;  /* 0x0004000802097981 */ /* 0x000ea8000c1e1900 */
[----:B--2---:R-:W-:Y:S01]  /*0180*/  STG.E desc[UR8][R4.64+0x400], R9 ;  /* 0x0004000904007986 */ /* 0x004fe2000c101908 */
[----:B------:R-:W-:Y:S05]  /*0190*/  EXIT ;  /* 0x000000000000794d */ /* 0x000fea0003800000 */
.L_x_1292:
[----:B------:R-:W0:Y:S01]  /*01a0*/  S2R R0, SR_TID.X ;  /* 0x0000000000007919 */ /* 0x000e220000002100 */
[----:B------:R-:W-:Y:S01]  /*01b0*/  USHF.R.S32.HI UR7, URZ, 0x1f, UR6 ;  /* 0x0000001fff077899 */ /* 0x000fe20008011406 */
[----:B------:R-:W-:Y:S05]  /*01c0*/  BSSY.RECONVERGENT B0, `(.L_x_1293) ;  /* 0x0000015000007945 */ /* 0x000fea0003800200 */
[----:B------:R-:W-:Y:S01]  /*01d0*/  IMAD.U32 R3, RZ, RZ, UR7 ;  /* 0x00000007ff037e24 */ /* 0x000fe2000f8e00ff */
[C---:B0-----:R-:W-:Y:S01]  /*01e0*/  ISETP.LT.U32.AND P0, PT, R0.reuse, UR6, PT ;  /* 0x0000000600007c0c */ /* 0x041fe2000bf01070 */
[----:B------:R-:W-:-:S03]  /*01f0*/  VIADD R2, R0, 0x100 ;  /* 0x0000010000027836 */ /* 0x000fc60000000000 */
[----:B------:R-:W-:Y:S02]  /*0200*/  ISETP.GT.AND.EX P0, PT, R3, RZ, PT, P0 ;  /* 0x000000ff0300720c */ /* 0x000fe40003f04300 */
[----:B------:R-:W-:Y:S01]  /*0210*/  ISETP.LT.U32.AND P1, PT, R2, UR6, PT ;  /* 0x0000000602007c0c */ /* 0x000fe2000bf21070 */
[----:B------:R-:W-:-:S05]  /*0220*/  IMAD.U32 R2, RZ, RZ, UR7 ;  /* 0x00000007ff027e24 */ /* 0x000fca000f8e00ff */
[----:B------:R-:W-:-:S05]  /*0230*/  ISETP.GT.AND.EX P1, PT, R2, RZ, PT, P1 ;  /* 0x000000ff0200720c */ /* 0x000fca0003f24310 */
[----:B------:R-:W-:Y:S08]  /*0240*/  @!P0 BRA `(.L_x_1294) ;  /* 0x0000000000308947 */ /* 0x000ff00003800000 */
[----:B------:R-:W0:Y:S01]  /*0250*/  LDCU.64 UR10, c[0x0][0x388] ;  /* 0x00007100ff0a77ac */ /* 0x000e220008000a00 */
[----:B------:R-:W-:-:S05]  /*0260*/  IADD3 R2, P0, PT, R0, UR4, RZ ;  /* 0x0000000400027c10 */ /* 0x000fca000ff1e0ff */
[----:B------:R-:W-:Y:S02]  /*0270*/  IMAD.X R3, RZ, RZ, UR5, P0 ;  /* 0x00000005ff037e24 */ /* 0x000fe400080e06ff */
[----:B------:R-:W-:-:S03]  /*0280*/  IMAD.SHL.U32 R4, R2, 0x4, RZ ;  /* 0x0000000402047824 */ /* 0x000fc600078e00ff */
[----:B------:R-:W-:Y:S02]  /*0290*/  SHF.L.U64.HI R5, R2, 0x2, R3 ;  /* 0x0000000202057819 */ /* 0x000fe40000010203 */
[----:B0-----:R-:W-:-:S04]  /*02a0*/  IADD3 R2, P0, PT, R4, UR10, RZ ;  /* 0x0000000a04027c10 */ /* 0x001fc8000ff1e0ff */
[----:B------:R-:W-:Y:S01]  /*02b0*/  IADD3.X R3, PT, PT, R5, UR11, RZ, P0, !PT ;  /* 0x0000000b05037c10 */ /* 0x000fe200087fe4ff */
[----:B------:R-:W0:Y:S05]  /*02c0*/  LDCU.64 UR10, c[0x0][0x390] ;  /* 0x00007200ff0a77ac */ /* 0x000e2a0008000a00 */
[----:B------:R-:W2:Y:S01]  /*02d0*/  LDG.E R3, desc[UR8][R2.64] ;  /* 0x0000000802037981 */ /* 0x000ea2000c1e1900 */
[----:B0-----:R-:W-:-:S04]  /*02e0*/  IADD3 R4, P0, PT, R4, UR10, RZ ;  /* 0x0000000a04047c10 */ /* 0x001fc8000ff1e0ff */
[----:B------:R-:W-:-:S05]  /*02f0*/  IADD3.X R5, PT, PT, R5, UR11, RZ, P0, !PT ;  /* 0x0000000b05057c10 */ /* 0x000fca00087fe4ff */
[----:B--2---:R0:W-:Y:S04]  /*0300*/  STG.E desc[UR8][R4.64], R3 ;  /* 0x0000000304007986 */ /* 0x0041e8000c101908 */
.L_x_1294:
[----:B------:R-:W-:Y:S05]  /*0310*/  BSYNC.RECONVERGENT B0 ;  /* 0x0000000000007941 */ /* 0x000fea0003800200 */
.L_x_1293:
[----:B------:R-:W-:Y:S05]  /*0320*/  @!P1 EXIT ;  /* 0x000000000000994d */ /* 0x000fea0003800000 */
[----:B------:R-:W1:Y:S01]  /*0330*/  LDCU.64 UR6, c[0x0][0x388] ;  /* 0x00007100ff0677ac */ /* 0x000e620008000a00 */
[----:B------:R-:W-:-:S05]  /*0340*/  IADD3 R0, P0, PT, R0, UR4, RZ ;  /* 0x0000000400007c10 */ /* 0x000fca000ff1e0ff */
[----:B0-----:R-:W-:Y:S02]  /*0350*/  IMAD.X R3, RZ, RZ, UR5, P0 ;  /* 0x00000005ff037e24 */ /* 0x001fe400080e06ff */
[----:B------:R-:W-:-:S03]  /*0360*/  IMAD.SHL.U32 R4, R0, 0x4, RZ ;  /* 0x0000000400047824 */ /* 0x000fc600078e00ff */
[----:B------:R-:W-:Y:S02]  /*0370*/  SHF.L.U64.HI R0, R0, 0x2, R3 ;  /* 0x0000000200007819 */ /* 0x000fe40000010203 */
[----:B-1----:R-:W-:-:S04]  /*0380*/  IADD3 R2, P0, PT, R4, UR6, RZ ;  /* 0x0000000604027c10 */ /* 0x002fc8000ff1e0ff */
[----:B------:R-:W-:Y:S01]  /*0390*/  IADD3.X R3, PT, PT, R0, UR7, RZ, P0, !PT ;  /* 0x0000000700037c10 */ /* 0x000fe200087fe4ff */
[----:B------:R-:W0:Y:S05]  /*03a0*/  LDCU.64 UR6, c[0x0][0x390] ;  /* 0x00007200ff0677ac */ /* 0x000e2a0008000a00 */
[----:B------:R-:W2:Y:S01]  /*03b0*/  LDG.E R3, desc[UR8][R2.64+0x400] ;  /* 0x0004000802037981 */ /* 0x000ea2000c1e1900 */
[----:B0-----:R-:W-:-:S04]  /*03c0*/  IADD3 R4, P0, PT, R4, UR6, RZ ;  /* 0x0000000604047c10 */ /* 0x001fc8000ff1e0ff */
[----:B------:R-:W-:-:S05]  /*03d0*/  IADD3.X R5, PT, PT, R0, UR7, RZ, P0, !PT ;  /* 0x0000000700057c10 */ /* 0x000fca00087fe4ff */
[----:B--2---:R-:W-:Y:S01]  /*03e0*/  STG.E desc[UR8][R4.64+0x400], R3 ;  /* 0x0004000304007986 */ /* 0x004fe2000c101908 */
[----:B------:R-:W-:Y:S05]  /*03f0*/  EXIT ;  /* 0x000000000000794d */ /* 0x000fea0003800000 */
.L_x_1295:
        /* <DEDUP_REMOVED lines=16> */
.L_x_1311:


//--------------------- .text._ZN3cub18CUB_300001_SM_10006detail8for_each13static_kernelINS2_12policy_hub_t12policy_500_tElN6thrust24THRUST_300001_SM_1000_NS8cuda_cub13__swap_ranges6swap_fINS7_6detail15normal_iteratorINS7_10device_ptrIiEEEENS7_16reverse_iteratorISF_EEEEEEvT0_T1_ --------------------------
	.section	.text._ZN3cub18CUB_300001_SM_10006detail8for_each13static_kernelINS2_12policy_hub_t12policy_500_tElN6thrust24THRUST_300001_SM_1000_NS8cuda_cub13__swap_ranges6swap_fINS7_6detail15normal_iteratorINS7_10device_ptrIiEEEENS7_16reverse_iteratorISF_EEEEEEvT0_T1_,"ax",@progbits
	.align	128
        .global         _ZN3cub18CUB_300001_SM_10006detail8for_each13static_kernelINS2_12policy_hub_t12policy_500_tElN6thrust24THRUST_300001_SM_1000_NS8cuda_cub13__swap_ranges6swap_fINS7_6detail15normal_iteratorINS7_10device_ptrIiEEEENS7_16reverse_iteratorISF_EEEEEEvT0_T1_
        .type           _ZN3cub18CUB_300001_SM_10006detail8for_each13static_kernelINS2_12policy_hub_t12policy_500_tElN6thrust24THRUST_300001_SM_1000_NS8cuda_cub13__swap_ranges6swap_fINS7_6detail15normal_iteratorINS7_10device_ptrIiEEEENS7_16reverse_iteratorISF_EEEEEEvT0_T1_,@function
        .size           _ZN3cub18CUB_300001_SM_10006detail8for_each13static_kernelINS2_12policy_hub_t12policy_500_tElN6thrust24THRUST_300001_SM_1000_NS8cuda_cub13__swap_ranges6swap_fINS7_6detail15normal_iteratorINS7_10device_ptrIiEEEENS7_16reverse_iteratorISF_EEEEEEvT0_T1_,(.L_x_1312 - _ZN3cub18CUB_300001_SM_10006detail8for_each13static_kernelINS2_12policy_hub_t12policy_500_tElN6thrust24THRUST_300001_SM_1000_NS8cuda_cub13__swap_ranges6swap_fINS7_6detail15normal_iteratorINS7_10device_ptrIiEEEENS7_16reverse_iteratorISF_EEEEEEvT0_T1_)
        .other          _ZN3cub18CUB_300001_SM_10006detail8for_each13static_kernelINS2_12policy_hub_t12policy_500_tElN6thrust24THRUST_300001_SM_1000_NS8cuda_cub13__swap_ranges6swap_fINS7_6detail15normal_iteratorINS7_10device_ptrIiEEEENS7_16reverse_iteratorISF_EEEEEEvT0_T1_,@"STO_CUDA_ENTRY STV_DEFAULT"
_ZN3cub18CUB_300001_SM_10006detail8for_each13static_kernelINS2_12policy_hub_t12policy_500_tElN6thrust24THRUST_300001_SM_1000_NS8cuda_cub13__swap_ranges6swap_fINS7_6detail15normal_iteratorINS7_10device_ptrIiEEEENS7_16reverse_iteratorISF_EEEEEEvT0_T1_:
.text._ZN3cub18CUB_300001_SM_10006detail8for_each13static_kernelINS2_12policy_hub_t12policy_500_tElN6thrust24THRUST_300001_SM_1000_NS8cuda_cub13__swap_ranges6swap_fINS7_6detail15normal_iteratorINS7_10device_ptrIiEEEENS7_16reverse_iteratorISF_EEEEEEvT0_T1_:
        /* <DEDUP_REMOVED lines=12> */
[----:B------:R-:W2:Y:S01]  /*00c0*/  LDCU.64 UR12, c[0x0][0x390] ;  /* 0x00007200ff0c77ac */ /* 0x000ea20008000a00 */
[----:B0-----:R-:W-:-:S05]  /*00d0*/  IADD3 R0, P0, PT, R0, UR4, RZ ;  /* 0x0000000400007c10 */ /* 0x001fca000ff1e0ff */
[----:B------:R-:W-:Y:S02]  /*00e0*/  IMAD.SHL.U32 R4, R0, 0x4, RZ ;  /* 0x0000000400047824 */ /* 0x000fe400078e00ff */
[----:B------:R-:W-:-:S03]  /*00f0*/  IMAD.X R3, RZ, RZ, UR5, P0 ;  /* 0x00000005ff037e24 */ /* 0x000fc600080e06ff */
[----:B-1----:R-:W-:Y:S02]  /*0100*/  IADD3 R2, P0, PT, R4, UR10, RZ ;  /* 0x0000000a04027c10 */ /* 0x002fe4000ff1e0ff */
[----:B------:R-:W-:Y:S02]  /*0110*/  SHF.L.U64.HI R0, R0, 0x2, R3 ;  /* 0x0000000200007819 */ /* 0x000fe40000010203 */
[----:B--2---:R-:W-:Y:S02]  /*0120*/  IADD3 R4, P1, PT, -R4, UR12, RZ ;  /* 0x0000000c04047c10 */ /* 0x004fe4000ff3e1ff */
[C---:B------:R-:W-:Y:S02]  /*0130*/  IADD3.X R3, PT, PT, R0.reuse, UR11, RZ, P0, !PT ;  /* 0x0000000b00037c10 */ /* 0x040fe400087fe4ff */
[----:B------:R-:W-:-:S03]  /*0140*/  IADD3.X R5, PT, PT, ~R0, UR13, RZ, P1, !PT ;  /* 0x0000000d00057c10 */ /* 0x000fc60008ffe5ff */
[----:B------:R-:W2:Y:S04]  /*0150*/  LDG.E R7, desc[UR8][R2.64] ;  /* 0x0000000802077981 */ /* 0x000ea8000c1e1900 */
[----:B------:R-:W3:Y:S04]  /*0160*/  LDG.E R9, desc[UR8][R4.64+-0x4] ;  /* 0xfffffc0804097981 */ /* 0x000ee8000c1e1900 */
[----:B---3--:R-:W-:Y:S04]  /*0170*/  STG.E desc[UR8][R2.64], R9 ;  /* 0x0000000902007986 */ /* 0x008fe8000c101908 */
[----:B--2---:R-:W-:Y:S04]  /*0180*/  STG.E desc[UR8][R4.64+-0x4], R7 ;  /* 0xfffffc0704007986 */ /* 0x004fe8000c101908 */
[----:B------:R-:W2:Y:S04]  /*0190*/  LDG.E R13, desc[UR8][R4.64+-0x404] ;  /* 0xfffbfc08040d7981 */ /* 0x000ea8000c1e1900 */
[----:B------:R-:W3:Y:S04]  /*01a0*/  LDG.E R11, desc[UR8][R2.64+0x400] ;  /* 0x00040008020b7981 */ /* 0x000ee8000c1e1900 */
[----:B--2---:R-:W-:Y:S04]  /*01b0*/  STG.E desc[UR8][R2.64+0x400], R13 ;  /* 0x0004000d02007986 */ /* 0x004fe8000c101908 */
[----:B---3--:R-:W-:Y:S01]  /*01c0*/  STG.E desc[UR8][R4.64+-0x404], R11 ;  /* 0xfffbfc0b04007986 */ /* 0x008fe2000c101908 */
[----:B------:R-:W-:Y:S05]  /*01d0*/  EXIT ;  /* 0x000000000000794d */ /* 0x000fea0003800000 */
.L_x_1296:
        /* <DEDUP_REMOVED lines=12> */
[----:B------:R-:W-:Y:S01]  /*02a0*/  IADD3 R2, P1, PT, R0, UR4, RZ ;  /* 0x0000000400027c10 */ /* 0x000fe2000ff3e0ff */
[----:B------:R-:W1:Y:S04]  /*02b0*/  LDCU.64 UR12, c[0x0][0x390] ;  /* 0x00007200ff0c77ac */ /* 0x000e680008000a00 */
[----:B------:R-:W-:Y:S02]  /*02c0*/  IMAD.X R3, RZ, RZ, UR5, P1 ;  /* 0x00000005ff037e24 */ /* 0x000fe400088e06ff */
[----:B------:R-:W-:-:S03]  /*02d0*/  IMAD.SHL.U32 R4, R2, 0x4, RZ ;  /* 0x0000000402047824 */ /* 0x000fc600078e00ff */
[----:B------:R-:W-:Y:S02]  /*02e0*/  SHF.L.U64.HI R5, R2, 0x2, R3 ;  /* 0x0000000202057819 */ /* 0x000fe40000010203 */
[C---:B0-----:R-:W-:Y:S02]  /*02f0*/  IADD3 R2, P1, PT, R4.reuse, UR10, RZ ;  /* 0x0000000a04027c10 */ /* 0x041fe4000ff3e0ff */
[----:B-1----:R-:W-:Y:S02]  /*0300*/  IADD3 R4, P2, PT, -R4, UR12, RZ ;  /* 0x0000000c04047c10 */ /* 0x002fe4000ff5e1ff */
[C---:B------:R-:W-:Y:S02]  /*0310*/  IADD3.X R3, PT, PT, R5.reuse, UR11, RZ, P1, !PT ;  /* 0x0000000b05037c10 */ /* 0x040fe40008ffe4ff */
[----:B------:R-:W-:-:S03]  /*0320*/  IADD3.X R5, PT, PT, ~R5, UR13, RZ, P2, !PT ;  /* 0x0000000d05057c10 */ /* 0x000fc600097fe5ff */
[----:B------:R-:W2:Y:S04]  /*0330*/  LDG.E R7, desc[UR8][R2.64] ;  /* 0x0000000802077981 */ /* 0x000ea8000c1e1900 */
[----:B------:R-:W3:Y:S04]  /*0340*/  LDG.E R9, desc[UR8][R4.64+-0x4] ;  /* 0xfffffc0804097981 */ /* 0x000ee8000c1e1900 */
[----:B---3--:R0:W-:Y:S04]  /*0350*/  STG.E desc[UR8][R2.64], R9 ;  /* 0x0000000902007986 */ /* 0x0081e8000c101908 */
[----:B--2---:R0:W-:Y:S02]  /*0360*/  STG.E desc[UR8][R4.64+-0x4], R7 ;  /* 0xfffffc0704007986 */ /* 0x0041e4000c101908 */
.L_x_1298:
[----:B------:R-:W-:Y:S05]  /*0370*/  BSYNC.RECONVERGENT B0 ;  /* 0x0000000000007941 */ /* 0x000fea0003800200 */
.L_x_1297:
[----:B------:R-:W-:Y:S05]  /*0380*/  @!P0 EXIT ;  /* 0x000000000000894d */ /* 0x000fea0003800000 */
[----:B------:R-:W1:Y:S01]  /*0390*/  LDCU.64 UR6, c[0x0][0x388] ;  /* 0x00007100ff0677ac */ /* 0x000e620008000a00 */
[----:B------:R-:W-:Y:S01]  /*03a0*/  IADD3 R0, P0, PT, R0, UR4, RZ ;  /* 0x0000000400007c10 */ /* 0x000fe2000ff1e0ff */
[----:B------:R-:W2:Y:S04]  /*03b0*/  LDCU.64 UR10, c[0x0][0x390] ;  /* 0x00007200ff0a77ac */ /* 0x000ea80008000a00 */
[----:B0-----:R-:W-:Y:S02]  /*03c0*/  IMAD.SHL.U32 R4, R0, 0x4, RZ ;  /* 0x0000000400047824 */ /* 0x001fe400078e00ff */
[----:B------:R-:W-:-:S05]  /*03d0*/  IMAD.X R3, RZ, RZ, UR5, P0 ;  /* 0x00000005ff037e24 */ /* 0x000fca00080e06ff */
[----:B------:R-:W-:Y:S02]  /*03e0*/  SHF.L.U64.HI R0, R0, 0x2, R3 ;  /* 0x0000000200007819 */ /* 0x000fe40000010203 */
[C---:B-1----:R-:W-:Y:S02]  /*03f0*/  IADD3 R2, P0, PT, R4.reuse, UR6, RZ ;  /* 0x0000000604027c10 */ /* 0x042fe4000ff1e0ff */
[----:B--2---:R-:W-:Y:S02]  /*0400*/  IADD3 R4, P1, PT, -R4, UR10, RZ ;  /* 0x0000000a04047c10 */ /* 0x004fe4000ff3e1ff */
[C---:B------:R-:W-:Y:S02]  /*0410*/  IADD3.X R3, PT, PT, R0.reuse, UR7, RZ, P0, !PT ;  /* 0x0000000700037c10 */ /* 0x040fe400087fe4ff */
[----:B------:R-:W-:-:S03]  /*0420*/  IADD3.X R5, PT, PT, ~R0, UR11, RZ, P1, !PT ;  /* 0x0000000b00057c10 */ /* 0x000fc60008ffe5ff */
[----:B------:R-:W2:Y:S04]  /*0430*/  LDG.E R7, desc[UR8][R2.64+0x400] ;  /* 0x0004000802077981 */ /* 0x000ea8000c1e1900 */
[----:B------:R-:W3:Y:S04]  /*0440*/  LDG.E R9, desc[UR8][R4.64+-0x404] ;  /* 0xfffbfc0804097981 */ /* 0x000ee8000c1e1900 */
[----:B---3--:R-:W-:Y:S04]  /*0450*/  STG.E desc[UR8][R2.64+0x400], R9 ;  /* 0x0004000902007986 */ /* 0x008fe8000c101908 */
[----:B--2---:R-:W-:Y:S01]  /*0460*/  STG.E desc[UR8][R4.64+-0x404], R7 ;  /* 0xfffbfc0704007986 */ /* 0x004fe2000c101908 */
[----:B------:R-:W-:Y:S05]  /*0470*/  EXIT ;  /* 0x000000000000794d */ /* 0x000fea0003800000 */
.L_x_1299:
        /* <DEDUP_REMOVED lines=16> */
.L_x_1312:


//--------------------- .text._ZN3cub18CUB_300001_SM_10006detail8for_each13static_kernelINS2_12policy_hub_t12policy_500_tElN6thrust24THRUST_300001_SM_1000_NS8cuda_cub20__uninitialized_copy7functorINS7_6detail15normal_iteratorINS7_10device_ptrIiEEEENSC_INS7_7pointerIiNS8_5par_tENS7_11use_defaultESI_EEEEEEEEvT0_T1_ --------------------------
	.section	.text._ZN3cub18CUB_300001_SM_10006detail8for_each13static_kernelINS2_12policy_hub_t12policy_500_tElN6thrust24THRUST_300001_SM_1000_NS8cuda_cub20__uninitialized_copy7functorINS7_6detail15normal_iteratorINS7_10device_ptrIiEEEENSC_INS7_7pointerIiNS8_5par_tENS7_11use_defaultESI_EEEEEEEEvT0_T1_,"ax",@progbits
	.align	128
        .global         _ZN3cub18CUB_300001_SM_10006detail8for_each13static_kernelINS2_12policy_hub_t12policy_500_tElN6thrust24THRUST_300001_SM_1000_NS8cuda_cub20__uninitialized_copy7functorINS7_6detail15normal_iteratorINS7_10device_ptrIiEEEENSC_INS7_7pointerIiNS8_5par_tENS7_11use_defaultESI_EEEEEEEEvT0_T1_
        .type           _ZN3cub18CUB_300001_SM_10006detail8for_each13static_kernelINS2_12policy_hub_t12policy_500_tElN6thrust24THRUST_300001_SM_1000_NS8cuda_cub20__uninitialized_copy7functorINS7_6detail15normal_iteratorINS7_10device_ptrIiEEEENSC_INS7_7pointerIiNS8_5par_tENS7_11use_defaultESI_EEEEEEEEvT0_T1_,@function
        .size           _ZN3cub18CUB_300001_SM_10006detail8for_each13static_kernelINS2_12policy_hub_t12policy_500_tElN6thrust24THRUST_300001_SM_1000_NS8cuda_cub20__uninitialized_copy7functorINS7_6detail15normal_iteratorINS7_10device_ptrIiEEEENSC_INS7_7pointerIiNS8_5par_tENS7_11use_defaultESI_EEEEEEEEvT0_T1_,(.L_x_1313 - _ZN3cub18CUB_300001_SM_10006detail8for_each13static_kernelINS2_12policy_hub_t12policy_500_tElN6thrust24THRUST_300001_SM_1000_NS8cuda_cub20__uninitialized_copy7functorINS7_6detail15normal_iteratorINS7_10device_ptrIiEEEENSC_INS7_7pointerIiNS8_5par_tENS7_11use_defaultESI_EEEEEEEEvT0_T1_)
        .other          _ZN3cub18CUB_300001_SM_10006detail8for_each13static_kernelINS2_12policy_hub_t12policy_500_tElN6thrust24THRUST_300001_SM_1000_NS8cuda_cub20__uninitialized_copy7functorINS7_6detail15normal_iteratorINS7_10device_ptrIiEEEENSC_INS7_7pointerIiNS8_5par_tENS7_11use_defaultESI_EEEEEEEEvT0_T1_,@"STO_CUDA_ENTRY STV_DEFAULT"
_ZN3cub18CUB_300001_SM_10006detail8for_each13static_kernelINS2_12policy_hub_t12policy_500_tElN6thrust24THRUST_300001_SM_1000_NS8cuda_cub20__uninitialized_copy7functorINS7_6detail15normal_iteratorINS7_10device_ptrIiEEEENSC_INS7_7pointerIiNS8_5par_tENS7_11use_defaultESI_EEEEEEEEvT0_T1_:
.text._ZN3cub18CUB_300001_SM_10006detail8for_each13static_kernelINS2_12policy_hub_t12policy_500_tElN6thrust24THRUST_300001_SM_1000_NS8cuda_cub20__uninitialized_copy7functorINS7_6detail15normal_iteratorINS7_10device_ptrIiEEEENSC_INS7_7pointerIiNS8_5par_tENS7_11use_defaultESI_EEEEEEEEvT0_T1_:
        /* <DEDUP_REMOVED lines=26> */
.L_x_1300:
        /* <DEDUP_REMOVED lines=23> */
.L_x_1302:
[----:B------:R-:W-:Y:S05]  /*0310*/  BSYNC.RECONVERGENT B0 ;  /* 0x0000000000007941 */ /* 0x000fea0003800200 */
.L_x_1301:
        /* <DEDUP_REMOVED lines=14> */
.L_x_1303:
        /* <DEDUP_REMOVED lines=16> */
.L_x_1313:


//--------------------- .text._ZN3cub18CUB_300001_SM_10006detail11EmptyKernelIvEEvv --------------------------
	.section	.text._ZN3cub18CUB_300001_SM_10006detail11EmptyKernelIvEEvv,"ax",@progbits
	.align	128
        .global         _ZN3cub18CUB_300001_SM_10006detail11EmptyKernelIvEEvv
        .type           _ZN3cub18CUB_300001_SM_10006detail11EmptyKernelIvEEvv,@function
        .size           _ZN3cub18CUB_300001_SM_10006detail11EmptyKernelIvEEvv,(.L_x_1314 - _ZN3cub18CUB_300001_SM_10006detail11EmptyKernelIvEEvv)
        .other          _ZN3cub18CUB_300001_SM_10006detail11EmptyKernelIvEEvv,@"STO_CUDA_ENTRY STV_DEFAULT"
_ZN3cub18CUB_300001_SM_10006detail11EmptyKernelIvEEvv:
.text._ZN3cub18CUB_300001_SM_10006detail11EmptyKernelIvEEvv:
[----:B------:R-:W-:Y:S01]  /*0000*/  LDC R1, c[0x0][0x37c] ;  /* 0x0000df00ff017b82 */ /* 0x000fe20000000800 */
[----:B------:R-:W-:Y:S05]  /*0010*/  EXIT ;  /* 0x000000000000794d */ /* 0x000fea0003800000 */
.L_x_1304:
        /* <DEDUP_REMOVED lines=14> */
.L_x_1314:


//--------------------- .nv.shared._ZN3cub18CUB_300001_SM_10006detail6select23DeviceSelectSweepKernelINS2_10policy_hubIiilLb0ELNS0_10SelectImplE2EE10Policy1000EPiN6thrust24THRUST_300001_SM_1000_NS6detail15normal_iteratorINSA_10device_ptrIiEEEESF_PlNS0_13ScanTileStateIiLb1EEE7is_evenNS0_8NullTypeEiNS2_19streaming_context_tIlLb1EEELS5_2EEEvT0_T1_T2_T3_T4_T5_T6_T7_iT8_NS1_7vsmem_tE --------------------------
	.section	.nv.shared._ZN3cub18CUB_300001_SM_10006detail6select23DeviceSelectSweepKernelINS2_10policy_hubIiilLb0ELNS0_10SelectImplE2EE10Policy1000EPiN6thrust24THRUST_300001_SM_1000_NS6detail15normal_iteratorINSA_10device_ptrIiEEEESF_PlNS0_13ScanTileStateIiLb1EEE7is_evenNS0_8NullTypeEiNS2_19streaming_context_tIlLb1EEELS5_2EEEvT0_T1_T2_T3_T4_T5_T6_T7_iT8_NS1_7vsmem_tE,"aw",@nobits
	.sectionflags	@""
	.align	16
.nv.shared._ZN3cub18CUB_300001_SM_10006detail6select23DeviceSelectSweepKernelINS2_10policy_hubIiilLb0ELNS0_10SelectImplE2EE10Policy1000EPiN6thrust24THRUST_300001_SM_1000_NS6detail15normal_iteratorINSA_10device_ptrIiEEEESF_PlNS0_13ScanTileStateIiLb1EEE7is_evenNS0_8NullTypeEiNS2_19streaming_context_tIlLb1EEELS5_2EEEvT0_T1_T2_T3_T4_T5_T6_T7_iT8_NS1_7vsmem_tE:
	.zero		20736


//--------------------- .nv.shared.reserved.0     --------------------------
	.section	.nv.shared.reserved.0,"aw",@nobits
	.weak		__nv_reservedSMEM_offset_0_alias
	.size		__nv_reservedSMEM_offset_0_alias, 0, 64
	.other		__nv_reservedSMEM_offset_0_alias,@"STO_CUDA_RESERVED_SHARED STV_DEFAULT"
__nv_reservedSMEM_offset_0_alias:
	.zero		0
	.zero		64


//--------------------- .nv.global                --------------------------
	.section	.nv.global,"aw",@nobits
.nv.global:
	.type		_ZN34_INTERNAL_0928794f_4_k_cu__Z4testv6thrust24THRUST_300001_SM_1000_NS12placeholders2_8E,@object
	.size		_ZN34_INTERNAL_0928794f_4_k_cu__Z4testv6thrust24THRUST_300001_SM_1000_NS12placeholders2_8E,(_ZN34_INTERNAL_0928794f_4_k_cu__Z4testv4cuda3std3__436_GLOBAL__N__0928794f_4_k_cu__Z4testv6ignoreE - _ZN34_INTERNAL_0928794f_4_k_cu__Z4testv6thrust24THRUST_300001_SM_1000_NS12placeholders2_8E)
_ZN34_INTERNAL_0928794f_4_k_cu__Z4testv6thrust24THRUST_300001_SM_1000_NS12placeholders2_8E:
	.zero		1
	.type		_ZN34_INTERNAL_0928794f_4_k_cu__Z4testv4cuda3std3__436_GLOBAL__N__0928794f_4_k_cu__Z4testv6ignoreE,@object
	.size		_ZN34_INTERNAL_0928794f_4_k_cu__Z4testv4cuda3std3__436_GLOBAL__N__0928794f_4_k_cu__Z4testv6ignoreE,(_ZN34_INTERNAL_0928794f_4_k_cu__Z4testv4cuda3std6ranges3__45__cpo4dataE - _ZN34_INTERNAL_0928794f_4_k_cu__Z4testv4cuda3std3__436_GLOBAL__N__0928794f_4_k_cu__Z4testv6ignoreE)
_ZN34_INTERNAL_0928794f_4_k_cu__Z4testv4cuda3std3__436_GLOBAL__N__0928794f_4_k_cu__Z4testv6ignoreE:
	.zero		1
	.type		_ZN34_INTERNAL_0928794f_4_k_cu__Z4testv4cuda3std6ranges3__45__cpo4dataE,@object
	.size		_ZN34_INTERNAL_0928794f_4_k_cu__Z4testv4cuda3std6ranges3__45__cpo4dataE,(_ZN34_INTERNAL_0928794f_4_k_cu__Z4testv6thrust24THRUST_300001_SM_1000_NS6system3cpp3parE - _ZN34_INTERNAL_0928794f_4_k_cu__Z4testv4cuda3std6ranges3__45__cpo4dataE)
_ZN34_INTERNAL_0928794f_4_k_cu__Z4testv4cuda3std6ranges3__45__cpo4dataE:
	.zero		1
	.type		_ZN34_INTERNAL_0928794f_4_k_cu__Z4testv6thrust24THRUST_300001_SM_1000_NS6system3cpp3parE,@object
	.size		_ZN34_INTERNAL_0928794f_4_k_cu__Z4testv6thrust24THRUST_300001_SM_1000_NS6system3cpp3parE,(_ZN34_INTERNAL_0928794f_4_k_cu__Z4testv4cuda3std3__45__cpo5beginE - _ZN34_INTERNAL_0928794f_4_k_cu__Z4testv6thrust24THRUST_300001_SM_1000_NS6system3cpp3parE)
_ZN34_INTERNAL_0928794f_4_k_cu__Z4testv6thrust24THRUST_300001_SM_1000_NS6system3cpp3parE:
	.zero		1
	.type		_ZN34_INTERNAL_0928794f_4_k_cu__Z4testv4cuda3std3__45__cpo5beginE,@object
	.size		_ZN34_INTERNAL_0928794f_4_k_cu__Z4testv4cuda3std3__45__cpo5beginE,(_ZN34_INTERNAL_0928794f_4_k_cu__Z4testv4cuda3std6ranges3__45__cpo5beginE - _ZN34_INTERNAL_0928794f_4_k_cu__Z4testv4cuda3std3__45__cpo5beginE)
_ZN34_INTERNAL_0928794f_4_k_cu__Z4testv4cuda3std3__45__cpo5beginE:
	.zero		1
	.type		_ZN34_INTERNAL_0928794f_4_k_cu__Z4testv4cuda3std6ranges3__45__cpo5beginE,@object
	.size		_ZN34_INTERNAL_0928794f_4_k_cu__Z4testv4cuda3std6ranges3__45__cpo5beginE,(_ZN34_INTERNAL_0928794f_4_k_cu__Z4testv6thrust24THRUST_300001_SM_1000_NS6deviceE - _ZN34_INTERNAL_0928794f_4_k_cu__Z4testv4cuda3std6ranges3__45__cpo5beginE)
_ZN34_INTERNAL_0928794f_4_k_cu__Z4testv4cuda3std6ranges3__45__cpo5beginE:
	.zero		1
	.type		_ZN34_INTERNAL_0928794f_4_k_cu__Z4testv6thrust24THRUST_300001_SM_1000_NS6deviceE,@object
	.size		_ZN34_INTERNAL_0928794f_4_k_cu__Z4testv6thrust24THRUST_300001_SM_1000_NS6deviceE,(_ZN34_INTERNAL_0928794f_4_k_cu__Z4testv4cuda3std3__47nulloptE - _ZN34_INTERNAL_0928794f_4_k_cu__Z4testv6thrust24THRUST_300001_SM_1000_NS6deviceE)
_ZN34_INTERNAL_0928794f_4_k_cu__Z4testv6thrust24THRUST_300001_SM_1000_NS6deviceE:
	.zero		1
	.type		_ZN34_INTERNAL_0928794f_4_k_cu__Z4testv4cuda3std3__47nulloptE,@object
	.size		_ZN34_INTERNAL_0928794f_4_k_cu__Z4testv4cuda3std3__47nulloptE,(_ZN34_INTERNAL_0928794f_4_k_cu__Z4testv4cuda3std6ranges3__45__cpo8distanceE - _ZN34_INTERNAL_0928794f_4_k_cu__Z4testv4cuda3std3__47nulloptE)
_ZN34_INTERNAL_0928794f_4_k_cu__Z4testv4cuda3std3__47nulloptE:
	.zero		1
	.type		_ZN34_INTERNAL_0928794f_4_k_cu__Z4testv4cuda3std6ranges3__45__cpo8distanceE,@object
	.size		_ZN34_INTERNAL_0928794f_4_k_cu__Z4testv4cuda3std6ranges3__45__cpo8distanceE,(_ZN34_INTERNAL_0928794f_4_k_cu__Z4testv6thrust24THRUST_300001_SM_1000_NS12placeholders2_4E - _ZN34_INTERNAL_0928794f_4_k_cu__Z4testv4cuda3std6ranges3__45__cpo8distanceE)
_ZN34_INTERNAL_0928794f_4_k_cu__Z4testv4cuda3std6ranges3__45__cpo8distanceE:
	.zero		1
	.type		_ZN34_INTERNAL_0928794f_4_k_cu__Z4testv6thrust24THRUST_300001_SM_1000_NS12placeholders2_4E,@object
	.size		_ZN34_INTERNAL_0928794f_4_k_cu__Z4testv6thrust24THRUST_300001_SM_1000_NS12placeholders2_4E,(_ZN34_INTERNAL_0928794f_4_k_cu__Z4testv4cuda3std3__45__cpo6rbeginE - _ZN34_INTERNAL_0928794f_4_k_cu__Z4testv6thrust24THRUST_300001_SM_1000_NS12placeholders2_4E)
_ZN34_INTERNAL_0928794f_4_k_cu__Z4testv6thrust24THRUST_300001_SM_1000_NS12placeholders2_4E:
	.zero		1
	.type		_ZN34_INTERNAL_0928794f_4_k_cu__Z4testv4cuda3std3__45__cpo6rbeginE,@object
	.size		_ZN34_INTERNAL_0928794f_4_k_cu__Z4testv4cuda3std3__45__cpo6rbeginE,(_ZN34_INTERNAL_0928794f_4_k_cu__Z4testv4cuda3std6ranges3__45__cpo7advanceE - _ZN34_INTERNAL_0928794f_4_k_cu__Z4testv4cuda3std3__45__cpo6rbeginE)
_ZN34_INTERNAL_0928794f_4_k_cu__Z4testv4cuda3std3__45__cpo6rbeginE:
	.zero		1
	.type		_ZN34_INTERNAL_0928794f_4_k_cu__Z4testv4cuda3std6ranges3__45__cpo7advanceE,@object
	.size		_ZN34_INTERNAL_0928794f_4_k_cu__Z4testv4cuda3std6ranges3__45__cpo7advanceE,(_ZN34_INTERNAL_0928794f_4_k_cu__Z4testv6thrust24THRUST_300001_SM_1000_NS12placeholders3_10E - _ZN34_INTERNAL_0928794f_4_k_cu__Z4testv4cuda3std6ranges3__45__cpo7advanceE)
_ZN34_INTERNAL_0928794f_4_k_cu__Z4testv4cuda3std6ranges3__45__cpo7advanceE:
	.zero		1
	.type		_ZN34_INTERNAL_0928794f_4_k_cu__Z4testv6thrust24THRUST_300001_SM_1000_NS12placeholders3_10E,@object
	.size		_ZN34_INTERNAL_0928794f_4_k_cu__Z4testv6thrust24THRUST_300001_SM_1000_NS12placeholders3_10E,(_ZN34_INTERNAL_0928794f_4_k_cu__Z4testv4cuda3std3__48in_placeE - _ZN34_INTERNAL_0928794f_4_k_cu__Z4testv6thrust24THRUST_300001_SM_1000_NS12placeholders3_10E)
_ZN34_INTERNAL_0928794f_4_k_cu__Z4testv6thrust24THRUST_300001_SM_1000_NS12placeholders3_10E:
	.zero		1
	.type		_ZN34_INTERNAL_0928794f_4_k_cu__Z4testv4cuda3std3__48in_placeE,@object
	.size		_ZN34_INTERNAL_0928794f_4_k_cu__Z4testv4cuda3std3__48in_placeE,(_ZN34_INTERNAL_0928794f_4_k_cu__Z4testv4cuda3std6ranges3__45__cpo4sizeE - _ZN34_INTERNAL_0928794f_4_k_cu__Z4testv4cuda3std3__48in_placeE)
_ZN34_INTERNAL_0928794f_4_k_cu__Z4testv4cuda3std3__48in_placeE:
	.zero		1
	.type		_ZN34_INTERNAL_0928794f_4_k_cu__Z4testv4cuda3std6ranges3__45__cpo4sizeE,@object
	.size		_ZN34_INTERNAL_0928794f_4_k_cu__Z4testv4cuda3std6ranges3__45__cpo4sizeE,(_ZN34_INTERNAL_0928794f_4_k_cu__Z4testv6thrust24THRUST_300001_SM_1000_NS12placeholders2_2E - _ZN34_INTERNAL_0928794f_4_k_cu__Z4testv4cuda3std6ranges3__45__cpo4sizeE)
_ZN34_INTERNAL_0928794f_4_k_cu__Z4testv4cuda3std6ranges3__45__cpo4sizeE:
	.zero		1
	.type		_ZN34_INTERNAL_0928794f_4_k_cu__Z4testv6thrust24THRUST_300001_SM_1000_NS12placeholders2_2E,@object
	.size		_ZN34_INTERNAL_0928794f_4_k_cu__Z4testv6thrust24THRUST_300001_SM_1000_NS12placeholders2_2E,(_ZN34_INTERNAL_0928794f_4_k_cu__Z4testv4cuda3std3__45__cpo6cbeginE - _ZN34_INTERNAL_0928794f_4_k_cu__Z4testv6thrust24THRUST_300001_SM_1000_NS12placeholders2_2E)
_ZN34_INTERNAL_0928794f_4_k_cu__Z4testv6thrust24THRUST_300001_SM_1000_NS12placeholders2_2E:
	.zero		1
	.type		_ZN34_INTERNAL_0928794f_4_k_cu__Z4testv4cuda3std3__45__cpo6cbeginE,@object
	.size		_ZN34_INTERNAL_0928794f_4_k_cu__Z4testv4cuda3std3__45__cpo6cbeginE,(_ZN34_INTERNAL_0928794f_4_k_cu__Z4testv4cuda3std6ranges3__45__cpo6cbeginE - _ZN34_INTERNAL_0928794f_4_k_cu__Z4testv4cuda3std3__45__cpo6cbeginE)
_ZN34_INTERNAL_0928794f_4_k_cu__Z4testv4cuda3std3__45__cpo6cbeginE:
	.zero		1
	.type		_ZN34_INTERNAL_0928794f_4_k_cu__Z4testv4cuda3std6ranges3__45__cpo6cbeginE,@object
	.size		_ZN34_INTERNAL_0928794f_4_k_cu__Z4testv4cuda3std6ranges3__45__cpo6cbeginE,(_ZN34_INTERNAL_0928794f_4_k_cu__Z4testv6thrust24THRUST_300001_SM_1000_NS12placeholders2_6E - _ZN34_INTERNAL_0928794f_4_k_cu__Z4testv4cuda3std6ranges3__45__cpo6cbeginE)
_ZN34_INTERNAL_0928794f_4_k_cu__Z4testv4cuda3std6ranges3__45__cpo6cbeginE:
	.zero		1
	.type		_ZN34_INTERNAL_0928794f_4_k_cu__Z4testv6thrust24THRUST_300001_SM_1000_NS12placeholders2_6E,@object
	.size		_ZN34_INTERNAL_0928794f_4_k_cu__Z4testv6thrust24THRUST_300001_SM_1000_NS12placeholders2_6E,(_ZN34_INTERNAL_0928794f_4_k_cu__Z4testv4cuda3std3__45__cpo7crbeginE - _ZN34_INTERNAL_0928794f_4_k_cu__Z4testv6thrust24THRUST_300001_SM_1000_NS12placeholders2_6E)
_ZN34_INTERNAL_0928794f_4_k_cu__Z4testv6thrust24THRUST_300001_SM_1000_NS12placeholders2_6E:
	.zero		1
	.type		_ZN34_INTERNAL_0928794f_4_k_cu__Z4testv4cuda3std3__45__cpo7crbeginE,@object
	.size		_ZN34_INTERNAL_0928794f_4_k_cu__Z4testv4cuda3std3__45__cpo7crbeginE,(_ZN34_INTERNAL_0928794f_4_k_cu__Z4testv4cuda3std6ranges3__45__cpo4nextE - _ZN34_INTERNAL_0928794f_4_k_cu__Z4testv4cuda3std3__45__cpo7crbeginE)
_ZN34_INTERNAL_0928794f_4_k_cu__Z4testv4cuda3std3__45__cpo7crbeginE:
	.zero		1
	.type		_ZN34_INTERNAL_0928794f_4_k_cu__Z4testv4cuda3std6ranges3__45__cpo4nextE,@object
	.size		_ZN34_INTERNAL_0928794f_4_k_cu__Z4testv4cuda3std6ranges3__45__cpo4nextE,(_ZN34_INTERNAL_0928794f_4_k_cu__Z4testv4cuda3std6ranges3__45__cpo4swapE - _ZN34_INTERNAL_0928794f_4_k_cu__Z4testv4cuda3std6ranges3__45__cpo4nextE)
_ZN34_INTERNAL_0928794f_4_k_cu__Z4testv4cuda3std6ranges3__45__cpo4nextE:
	.zero		1
	.type		_ZN34_INTERNAL_0928794f_4_k_cu__Z4testv4cuda3std6ranges3__45__cpo4swapE,@object
	.size		_ZN34_INTERNAL_0928794f_4_k_cu__Z4testv4cuda3std6ranges3__45__cpo4swapE,(_ZN34_INTERNAL_0928794f_4_k_cu__Z4testv6thrust24THRUST_300001_SM_1000_NS8cuda_cub10par_nosyncE - _ZN34_INTERNAL_0928794f_4_k_cu__Z4testv4cuda3std6ranges3__45__cpo4swapE)
_ZN34_INTERNAL_0928794f_4_k_cu__Z4testv4cuda3std6ranges3__45__cpo4swapE:
	.zero		1
	.type		_ZN34_INTERNAL_0928794f_4_k_cu__Z4testv6thrust24THRUST_300001_SM_1000_NS8cuda_cub10par_nosyncE,@object
	.size		_ZN34_INTERNAL_0928794f_4_k_cu__Z4testv6thrust24THRUST_300001_SM_1000_NS8cuda_cub10par_nosyncE,(_ZN34_INTERNAL_0928794f_4_k_cu__Z4testv6thrust24THRUST_300001_SM_1000_NS3seqE - _ZN34_INTERNAL_0928794f_4_k_cu__Z4testv6thrust24THRUST_300001_SM_1000_NS8cuda_cub10par_nosyncE)
_ZN34_INTERNAL_0928794f_4_k_cu__Z4testv6thrust24THRUST_300001_SM_1000_NS8cuda_cub10par_nosyncE:
	.zero		1
	.type		_ZN34_INTERNAL_0928794f_4_k_cu__Z4testv6thrust24THRUST_300001_SM_1000_NS3seqE,@object
	.size		_ZN34_INTERNAL_0928794f_4_k_cu__Z4testv6thrust24THRUST_300001_SM_1000_NS3seqE,(_ZN34_INTERNAL_0928794f_4_k_cu__Z4testv4cuda3std3__420unreachable_sentinelE - _ZN34_INTERNAL_0928794f_4_k_cu__Z4testv6thrust24THRUST_300001_SM_1000_NS3seqE)
_ZN34_INTERNAL_0928794f_4_k_cu__Z4testv6thrust24THRUST_300001_SM_1000_NS3seqE:
	.zero		1
	.type		_ZN34_INTERNAL_0928794f_4_k_cu__Z4testv4cuda3std3__420unreachable_sentinelE,@object
	.size		_ZN34_INTERNAL_0928794f_4_k_cu__Z4testv4cuda3std3__420unreachable_sentinelE,(_ZN34_INTERNAL_0928794f_4_k_cu__Z4testv4cuda3std6ranges3__45__cpo5ssizeE - _ZN34_INTERNAL_0928794f_4_k_cu__Z4testv4cuda3std3__420unreachable_sentinelE)
_ZN34_INTERNAL_0928794f_4_k_cu__Z4testv4cuda3std3__420unreachable_sentinelE:
	.zero		1
	.type		_ZN34_INTERNAL_0928794f_4_k_cu__Z4testv4cuda3std6ranges3__45__cpo5ssizeE,@object
	.size		_ZN34_INTERNAL_0928794f_4_k_cu__Z4testv4cuda3std6ranges3__45__cpo5ssizeE,(_ZN34_INTERNAL_0928794f_4_k_cu__Z4testv6thrust24THRUST_300001_SM_1000_NS12placeholders2_3E - _ZN34_INTERNAL_0928794f_4_k_cu__Z4testv4cuda3std6ranges3__45__cpo5ssizeE)
_ZN34_INTERNAL_0928794f_4_k_cu__Z4testv4cuda3std6ranges3__45__cpo5ssizeE:
	.zero		1
	.type		_ZN34_INTERNAL_0928794f_4_k_cu__Z4testv6thrust24THRUST_300001_SM_1000_NS12placeholders2_3E,@object
	.size		_ZN34_INTERNAL_0928794f_4_k_cu__Z4testv6thrust24THRUST_300001_SM_1000_NS12placeholders2_3E,(_ZN34_INTERNAL_0928794f_4_k_cu__Z4testv4cuda3std3__45__cpo4cendE - _ZN34_INTERNAL_0928794f_4_k_cu__Z4testv6thrust24THRUST_300001_SM_1000_NS12placeholders2_3E)
_ZN34_INTERNAL_0928794f_4_k_cu__Z4testv6thrust24THRUST_300001_SM_1000_NS12placeholders2_3E:
	.zero		1
	.type		_ZN34_INTERNAL_0928794f_4_k_cu__Z4testv4cuda3std3__45__cpo4cendE,@object
	.size		_ZN34_INTERNAL_0928794f_4_k_cu__Z4testv4cuda3std3__45__cpo4cendE,(_ZN34_INTERNAL_0928794f_4_k_cu__Z4testv4cuda3std6ranges3__45__cpo4cendE - _ZN34_INTERNAL_0928794f_4_k_cu__Z4testv4cuda3std3__45__cpo4cendE)
_ZN34_INTERNAL_0928794f_4_k_cu__Z4testv4cuda3std3__45__cpo4cendE:
	.zero		1
	.type		_ZN34_INTERNAL_0928794f_4_k_cu__Z4testv4cuda3std6ranges3__45__cpo4cendE,@object
	.size		_ZN34_INTERNAL_0928794f_4_k_cu__Z4testv4cuda3std6ranges3__45__cpo4cendE,(_ZN34_INTERNAL_0928794f_4_k_cu__Z4testv6thrust24THRUST_300001_SM_1000_NS12placeholders2_7E - _ZN34_INTERNAL_0928794f_4_k_cu__Z4testv4cuda3std6ranges3__45__cpo4cendE)
_ZN34_INTERNAL_0928794f_4_k_cu__Z4testv4cuda3std6ranges3__45__cpo4cendE:
	.zero		1
	.type		_ZN34_INTERNAL_0928794f_4_k_cu__Z4testv6thrust24THRUST_300001_SM_1000_NS12placeholders2_7E,@object
	.size		_ZN34_INTERNAL_0928794f_4_k_cu__Z4testv6thrust24THRUST_300001_SM_1000_NS12placeholders2_7E,(_ZN34_INTERNAL_0928794f_4_k_cu__Z4testv4cuda3std3__45__cpo5crendE - _ZN34_INTERNAL_0928794f_4_k_cu__Z4testv6thrust24THRUST_300001_SM_1000_NS12placeholders2_7E)
_ZN34_INTERNAL_0928794f_4_k_cu__Z4testv6thrust24THRUST_300001_SM_1000_NS12placeholders2_7E:
	.zero		1
	.type		_ZN34_INTERNAL_0928794f_4_k_cu__Z4testv4cuda3std3__45__cpo5crendE,@object
	.size		_ZN34_INTERNAL_0928794f_4_k_cu__Z4testv4cuda3std3__45__cpo5crendE,(_ZN34_INTERNAL_0928794f_4_k_cu__Z4testv4cuda3std6ranges3__45__cpo4prevE - _ZN34_INTERNAL_0928794f_4_k_cu__Z4testv4cuda3std3__45__cpo5crendE)
_ZN34_INTERNAL_0928794f_4_k_cu__Z4testv4cuda3std3__45__cpo5crendE:
	.zero		1
	.type		_ZN34_INTERNAL_0928794f_4_k_cu__Z4testv4cuda3std6ranges3__45__cpo4prevE,@object
	.size		_ZN34_INTERNAL_0928794f_4_k_cu__Z4testv4cuda3std6ranges3__45__cpo4prevE,(_ZN34_INTERNAL_0928794f_4_k_cu__Z4testv4cuda3std6ranges3__45__cpo9iter_moveE - _ZN34_INTERNAL_0928794f_4_k_cu__Z4testv4cuda3std6ranges3__45__cpo4prevE)
_ZN34_INTERNAL_0928794f_4_k_cu__Z4testv4cuda3std6ranges3__45__cpo4prevE:
	.zero		1
	.type		_ZN34_INTERNAL_0928794f_4_k_cu__Z4testv4cuda3std6ranges3__45__cpo9iter_moveE,@object
	.size		_ZN34_INTERNAL_0928794f_4_k_cu__Z4testv4cuda3std6ranges3__45__cpo9iter_moveE,(_ZN34_INTERNAL_0928794f_4_k_cu__Z4testv6thrust24THRUST_300001_SM_1000_NS6system6detail10sequential3seqE - _ZN34_INTERNAL_0928794f_4_k_cu__Z4testv4cuda3std6ranges3__45__cpo9iter_moveE)
_ZN34_INTERNAL_0928794f_4_k_cu__Z4testv4cuda3std6ranges3__45__cpo9iter_moveE:
	.zero		1
	.type		_ZN34_INTERNAL_0928794f_4_k_cu__Z4testv6thrust24THRUST_300001_SM_1000_NS6system6detail10sequential3seqE,@object
	.size		_ZN34_INTERNAL_0928794f_4_k_cu__Z4testv6thrust24THRUST_300001_SM_1000_NS6system6detail10sequential3seqE,(_ZN34_INTERNAL_0928794f_4_k_cu__Z4testv6thrust24THRUST_300001_SM_1000_NS12placeholders2_9E - _ZN34_INTERNAL_0928794f_4_k_cu__Z4testv6thrust24THRUST_300001_SM_1000_NS6system6detail10sequential3seqE)
_ZN34_INTERNAL_0928794f_4_k_cu__Z4testv6thrust24THRUST_300001_SM_1000_NS6system6detail10sequential3seqE:
	.zero		1
	.type		_ZN34_INTERNAL_0928794f_4_k_cu__Z4testv6thrust24THRUST_300001_SM_1000_NS12placeholders2_9E,@object
	.size		_ZN34_INTERNAL_0928794f_4_k_cu__Z4testv6thrust24THRUST_300001_SM_1000_NS12placeholders2_9E,(_ZN34_INTERNAL_0928794f_4_k_cu__Z4testv4cuda3std3__419piecewise_constructE - _ZN34_INTERNAL_0928794f_4_k_cu__Z4testv6thrust24THRUST_300001_SM_1000_NS12placeholders2_9E)
_ZN34_INTERNAL_0928794f_4_k_cu__Z4testv6thrust24THRUST_300001_SM_1000_NS12placeholders2_9E:
	.zero		1
	.type		_ZN34_INTERNAL_0928794f_4_k_cu__Z4testv4cuda3std3__419piecewise_constructE,@object
	.size		_ZN34_INTERNAL_0928794f_4_k_cu__Z4testv4cuda3std3__419piecewise_constructE,(_ZN34_INTERNAL_0928794f_4_k_cu__Z4testv4cuda3std6ranges3__45__cpo5cdataE - _ZN34_INTERNAL_0928794f_4_k_cu__Z4testv4cuda3std3__419piecewise_constructE)
_ZN34_INTERNAL_0928794f_4_k_cu__Z4testv4cuda3std3__419piecewise_constructE:
	.zero		1
	.type		_ZN34_INTERNAL_0928794f_4_k_cu__Z4testv4cuda3std6ranges3__45__cpo5cdataE,@object
	.size		_ZN34_INTERNAL_0928794f_4_k_cu__Z4testv4cuda3std6ranges3__45__cpo5cdataE,(_ZN34_INTERNAL_0928794f_4_k_cu__Z4testv6thrust24THRUST_300001_SM_1000_NS12placeholders2_1E - _ZN34_INTERNAL_0928794f_4_k_cu__Z4testv4cuda3std6ranges3__45__cpo5cdataE)
_ZN34_INTERNAL_0928794f_4_k_cu__Z4testv4cuda3std6ranges3__45__cpo5cdataE:
	.zero		1
	.type		_ZN34_INTERNAL_0928794f_4_k_cu__Z4testv6thrust24THRUST_300001_SM_1000_NS12placeholders2_1E,@object
	.size		_ZN34_INTERNAL_0928794f_4_k_cu__Z4testv6thrust24THRUST_300001_SM_1000_NS12placeholders2_1E,(_ZN34_INTERNAL_0928794f_4_k_cu__Z4testv4cuda3std3__45__cpo3endE - _ZN34_INTERNAL_0928794f_4_k_cu__Z4testv6thrust24THRUST_300001_SM_1000_NS12placeholders2_1E)
_ZN34_INTERNAL_0928794f_4_k_cu__Z4testv6thrust24THRUST_300001_SM_1000_NS12placeholders2_1E:
	.zero		1
	.type		_ZN34_INTERNAL_0928794f_4_k_cu__Z4testv4cuda3std3__45__cpo3endE,@object
	.size		_ZN34_INTERNAL_0928794f_4_k_cu__Z4testv4cuda3std3__45__cpo3endE,(_ZN34_INTERNAL_0928794f_4_k_cu__Z4testv4cuda3std6ranges3__45__cpo3endE - _ZN34_INTERNAL_0928794f_4_k_cu__Z4testv4cuda3std3__45__cpo3endE)
_ZN34_INTERNAL_0928794f_4_k_cu__Z4testv4cuda3std3__45__cpo3endE:
	.zero		1
	.type		_ZN34_INTERNAL_0928794f_4_k_cu__Z4testv4cuda3std6ranges3__45__cpo3endE,@object
	.size		_ZN34_INTERNAL_0928794f_4_k_cu__Z4testv4cuda3std6ranges3__45__cpo3endE,(_ZN34_INTERNAL_0928794f_4_k_cu__Z4testv6thrust24THRUST_300001_SM_1000_NS12placeholders2_5E - _ZN34_INTERNAL_0928794f_4_k_cu__Z4testv4cuda3std6ranges3__45__cpo3endE)
_ZN34_INTERNAL_0928794f_4_k_cu__Z4testv4cuda3std6ranges3__45__cpo3endE:
	.zero		1
	.type		_ZN34_INTERNAL_0928794f_4_k_cu__Z4testv6thrust24THRUST_300001_SM_1000_NS12placeholders2_5E,@object
	.size		_ZN34_INTERNAL_0928794f_4_k_cu__Z4testv6thrust24THRUST_300001_SM_1000_NS12placeholders2_5E,(_ZN34_INTERNAL_0928794f_4_k_cu__Z4testv4cuda3std3__45__cpo4rendE - _ZN34_INTERNAL_0928794f_4_k_cu__Z4testv6thrust24THRUST_300001_SM_1000_NS12placeholders2_5E)
_ZN34_INTERNAL_0928794f_4_k_cu__Z4testv6thrust24THRUST_300001_SM_1000_NS12placeholders2_5E:
	.zero		1
	.type		_ZN34_INTERNAL_0928794f_4_k_cu__Z4testv4cuda3std3__45__cpo4rendE,@object
	.size		_ZN34_INTERNAL_0928794f_4_k_cu__Z4testv4cuda3std3__45__cpo4rendE,(_ZN34_INTERNAL_0928794f_4_k_cu__Z4testv4cuda3std6ranges3__45__cpo9iter_swapE - _ZN34_INTERNAL_0928794f_4_k_cu__Z4testv4cuda3std3__45__cpo4rendE)
_ZN34_INTERNAL_0928794f_4_k_cu__Z4testv4cuda3std3__45__cpo4rendE:
	.zero		1
	.type		_ZN34_INTERNAL_0928794f_4_k_cu__Z4testv4cuda3std6ranges3__45__cpo9iter_swapE,@object
	.size		_ZN34_INTERNAL_0928794f_4_k_cu__Z4testv4cuda3std6ranges3__45__cpo9iter_swapE,(_ZN34_INTERNAL_0928794f_4_k_cu__Z4testv4cuda3std3__48unexpectE - _ZN34_INTERNAL_0928794f_4_k_cu__Z4testv4cuda3std6ranges3__45__cpo9iter_swapE)
_ZN34_INTERNAL_0928794f_4_k_cu__Z4testv4cuda3std6ranges3__45__cpo9iter_swapE:
	.zero		1
	.type		_ZN34_INTERNAL_0928794f_4_k_cu__Z4testv4cuda3std3__48unexpectE,@object
	.size		_ZN34_INTERNAL_0928794f_4_k_cu__Z4testv4cuda3std3__48unexpectE,(_ZN34_INTERNAL_0928794f_4_k_cu__Z4testv6thrust24THRUST_300001_SM_1000_NS8cuda_cub3parE - _ZN34_INTERNAL_0928794f_4_k_cu__Z4testv4cuda3std3__48unexpectE)
_ZN34_INTERNAL_0928794f_4_k_cu__Z4testv4cuda3std3__48unexpectE:
	.zero		1
	.type		_ZN34_INTERNAL_0928794f_4_k_cu__Z4testv6thrust24THRUST_300001_SM_1000_NS8cuda_cub3parE,@object
	.size		_ZN34_INTERNAL_0928794f_4_k_cu__Z4testv6thrust24THRUST_300001_SM_1000_NS8cuda_cub3parE,(.L_29 - _ZN34_INTERNAL_0928794f_4_k_cu__Z4testv6thrust24THRUST_300001_SM_1000_NS8cuda_cub3parE)
_ZN34_INTERNAL_0928794f_4_k_cu__Z4testv6thrust24THRUST_300001_SM_1000_NS8cuda_cub3parE:
	.zero		1
.L_29:


//--------------------- .nv.shared._ZN3cub18CUB_300001_SM_10006detail6select23DeviceSelectSweepKernelINS2_10policy_hubIiiiLb0ELNS0_10SelectImplE2EE10Policy1000EPiN6thrust24THRUST_300001_SM_1000_NS6detail15normal_iteratorINSA_10device_ptrIiEEEESF_S8_NS0_13ScanTileStateIiLb1EEE7is_evenNS0_8NullTypeEiNS2_19streaming_context_tIiLb0EEELS5_2EEEvT0_T1_T2_T3_T4_T5_T6_T7_iT8_NS1_7vsmem_tE --------------------------
	.section	.nv.shared._ZN3cub18CUB_300001_SM_10006detail6select23DeviceSelectSweepKernelINS2_10policy_hubIiiiLb0ELNS0_10SelectImplE2EE10Policy1000EPiN6thrust24THRUST_300001_SM_1000_NS6detail15normal_iteratorINSA_10device_ptrIiEEEESF_S8_NS0_13ScanTileStateIiLb1EEE7is_evenNS0_8NullTypeEiNS2_19streaming_context_tIiLb0EEELS5_2EEEvT0_T1_T2_T3_T4_T5_T6_T7_iT8_NS1_7vsmem_tE,"aw",@nobits
	.sectionflags	@""
	.align	16
.nv.shared._ZN3cub18CUB_300001_SM_10006detail6select23DeviceSelectSweepKernelINS2_10policy_hubIiiiLb0ELNS0_10SelectImplE2EE10Policy1000EPiN6thrust24THRUST_300001_SM_1000_NS6detail15normal_iteratorINSA_10device_ptrIiEEEESF_S8_NS0_13ScanTileStateIiLb1EEE7is_evenNS0_8NullTypeEiNS2_19streaming_context_tIiLb0EEELS5_2EEEvT0_T1_T2_T3_T4_T5_T6_T7_iT8_NS1_7vsmem_tE:
	.zero		20736


//--------------------- .nv.shared._ZN3cub18CUB_300001_SM_10006detail6select23DeviceSelectSweepKernelINS2_10policy_hubIiNS0_8NullTypeElLb0ELNS0_10SelectImplE2EE10Policy1000EPiPS5_N6thrust24THRUST_300001_SM_1000_NS6detail15normal_iteratorINSC_10device_ptrIiEEEEPlNS0_13ScanTileStateIiLb1EEE7is_evenS5_iNS2_19streaming_context_tIlLb1EEELS6_2EEEvT0_T1_T2_T3_T4_T5_T6_T7_iT8_NS1_7vsmem_tE --------------------------
	.section	.nv.shared._ZN3cub18CUB_300001_SM_10006detail6select23DeviceSelectSweepKernelINS2_10policy_hubIiNS0_8NullTypeElLb0ELNS0_10SelectImplE2EE10Policy1000EPiPS5_N6thrust24THRUST_300001_SM_1000_NS6detail15normal_iteratorINSC_10device_ptrIiEEEEPlNS0_13ScanTileStateIiLb1EEE7is_evenS5_iNS2_19streaming_context_tIlLb1EEELS6_2EEEvT0_T1_T2_T3_T4_T5_T6_T7_iT8_NS1_7vsmem_tE,"aw",@nobits
	.sectionflags	@""
	.align	16
.nv.shared._ZN3cub18CUB_300001_SM_10006detail6select23DeviceSelectSweepKernelINS2_10policy_hubIiNS0_8NullTypeElLb0ELNS0_10SelectImplE2EE10Policy1000EPiPS5_N6thrust24THRUST_300001_SM_1000_NS6detail15normal_iteratorINSC_10device_ptrIiEEEEPlNS0_13ScanTileStateIiLb1EEE7is_evenS5_iNS2_19streaming_context_tIlLb1EEELS6_2EEEvT0_T1_T2_T3_T4_T5_T6_T7_iT8_NS1_7vsmem_tE:
	.zero		47232


//--------------------- .nv.shared._ZN3cub18CUB_300001_SM_10006detail6select23DeviceSelectSweepKernelINS2_10policy_hubIiNS0_8NullTypeEiLb0ELNS0_10SelectImplE2EE10Policy1000EPiPS5_N6thrust24THRUST_300001_SM_1000_NS6detail15normal_iteratorINSC_10device_ptrIiEEEES9_NS0_13ScanTileStateIiLb1EEE7is_evenS5_iNS2_19streaming_context_tIiLb0EEELS6_2EEEvT0_T1_T2_T3_T4_T5_T6_T7_iT8_NS1_7vsmem_tE --------------------------
	.section	.nv.shared._ZN3cub18CUB_300001_SM_10006detail6select23DeviceSelectSweepKernelINS2_10policy_hubIiNS0_8NullTypeEiLb0ELNS0_10SelectImplE2EE10Policy1000EPiPS5_N6thrust24THRUST_300001_SM_1000_NS6detail15normal_iteratorINSC_10device_ptrIiEEEES9_NS0_13ScanTileStateIiLb1EEE7is_evenS5_iNS2_19streaming_context_tIiLb0EEELS6_2EEEvT0_T1_T2_T3_T4_T5_T6_T7_iT8_NS1_7vsmem_tE,"aw",@nobits
	.sectionflags	@""
	.align	16
.nv.shared._ZN3cub18CUB_300001_SM_10006detail6select23DeviceSelectSweepKernelINS2_10policy_hubIiNS0_8NullTypeEiLb0ELNS0_10SelectImplE2EE10Policy1000EPiPS5_N6thrust24THRUST_300001_SM_1000_NS6detail15normal_iteratorINSC_10device_ptrIiEEEES9_NS0_13ScanTileStateIiLb1EEE7is_evenS5_iNS2_19streaming_context_tIiLb0EEELS6_2EEEvT0_T1_T2_T3_T4_T5_T6_T7_iT8_NS1_7vsmem_tE:
	.zero		47232


//--------------------- .nv.constant0._ZN3cub18CUB_300001_SM_10006detail6select23DeviceSelectSweepKernelINS2_10policy_hubIiilLb0ELNS0_10SelectImplE2EE10Policy1000EPiN6thrust24THRUST_300001_SM_1000_NS6detail15normal_iteratorINSA_10device_ptrIiEEEESF_PlNS0_13ScanTileStateIiLb1EEE7is_evenNS0_8NullTypeEiNS2_19streaming_context_tIlLb1EEELS5_2EEEvT0_T1_T2_T3_T4_T5_T6_T7_iT8_NS1_7vsmem_tE --------------------------
	.section	.nv.constant0._ZN3cub18CUB_300001_SM_10006detail6select23DeviceSelectSweepKernelINS2_10policy_hubIiilLb0ELNS0_10SelectImplE2EE10Policy1000EPiN6thrust24THRUST_300001_SM_1000_NS6detail15normal_iteratorINSA_10device_ptrIiEEEESF_PlNS0_13ScanTileStateIiLb1EEE7is_evenNS0_8NullTypeEiNS2_19streaming_context_tIlLb1EEELS5_2EEEvT0_T1_T2_T3_T4_T5_T6_T7_iT8_NS1_7vsmem_tE,"a",@progbits
	.sectionflags	@""
	.align	4
.nv.constant0._ZN3cub18CUB_300001_SM_10006detail6select23DeviceSelectSweepKernelINS2_10policy_hubIiilLb0ELNS0_10SelectImplE2EE10Policy1000EPiN6thrust24THRUST_300001_SM_1000_NS6detail15normal_iteratorINSA_10device_ptrIiEEEESF_PlNS0_13ScanTileStateIiLb1EEE7is_evenNS0_8NullTypeEiNS2_19streaming_context_tIlLb1EEELS5_2EEEvT0_T1_T2_T3_T4_T5_T6_T7_iT8_NS1_7vsmem_tE:
	.zero		1000


//--------------------- .nv.constant0._ZN3cub18CUB_300001_SM_10006detail6select23DeviceSelectSweepKernelINS2_10policy_hubIiiiLb0ELNS0_10SelectImplE2EE10Policy1000EPiN6thrust24THRUST_300001_SM_1000_NS6detail15normal_iteratorINSA_10device_ptrIiEEEESF_S8_NS0_13ScanTileStateIiLb1EEE7is_evenNS0_8NullTypeEiNS2_19streaming_context_tIiLb0EEELS5_2EEEvT0_T1_T2_T3_T4_T5_T6_T7_iT8_NS1_7vsmem_tE --------------------------
	.section	.nv.constant0._ZN3cub18CUB_300001_SM_10006detail6select23DeviceSelectSweepKernelINS2_10policy_hubIiiiLb0ELNS0_10SelectImplE2EE10Policy1000EPiN6thrust24THRUST_300001_SM_1000_NS6detail15normal_iteratorINSA_10device_ptrIiEEEESF_S8_NS0_13ScanTileStateIiLb1EEE7is_evenNS0_8NullTypeEiNS2_19streaming_context_tIiLb0EEELS5_2EEEvT0_T1_T2_T3_T4_T5_T6_T7_iT8_NS1_7vsmem_tE,"a",@progbits
	.sectionflags	@""
	.align	4
.nv.constant0._ZN3cub18CUB_300001_SM_10006detail6select23DeviceSelectSweepKernelINS2_10policy_hubIiiiLb0ELNS0_10SelectImplE2EE10Policy1000EPiN6thrust24THRUST_300001_SM_1000_NS6detail15normal_iteratorINSA_10device_ptrIiEEEESF_S8_NS0_13ScanTileStateIiLb1EEE7is_evenNS0_8NullTypeEiNS2_19streaming_context_tIiLb0EEELS5_2EEEvT0_T1_T2_T3_T4_T5_T6_T7_iT8_NS1_7vsmem_tE:
	.zero		960


//--------------------- .nv.constant0._ZN3cub18CUB_300001_SM_10006detail6select23DeviceSelectSweepKernelINS2_10policy_hubIiNS0_8NullTypeElLb0ELNS0_10SelectImplE2EE10Policy1000EPiPS5_N6thrust24THRUST_300001_SM_1000_NS6detail15normal_iteratorINSC_10device_ptrIiEEEEPlNS0_13ScanTileStateIiLb1EEE7is_evenS5_iNS2_19streaming_context_tIlLb1EEELS6_2EEEvT0_T1_T2_T3_T4_T5_T6_T7_iT8_NS1_7vsmem_tE --------------------------
	.section	.nv.constant0._ZN3cub18CUB_300001_SM_10006detail6select23DeviceSelectSweepKernelINS2_10policy_hubIiNS0_8NullTypeElLb0ELNS0_10SelectImplE2EE10Policy1000EPiPS5_N6thrust24THRUST_300001_SM_1000_NS6detail15normal_iteratorINSC_10device_ptrIiEEEEPlNS0_13ScanTileStateIiLb1EEE7is_evenS5_iNS2_19streaming_context_tIlLb1EEELS6_2EEEvT0_T1_T2_T3_T4_T5_T6_T7_iT8_NS1_7vsmem_tE,"a",@progbits
	.sectionflags	@""
	.align	4
.nv.constant0._ZN3cub18CUB_300001_SM_10006detail6select23DeviceSelectSweepKernelINS2_10policy_hubIiNS0_8NullTypeElLb0ELNS0_10SelectImplE2EE10Policy1000EPiPS5_N6thrust24THRUST_300001_SM_1000_NS6detail15normal_iteratorINSC_10device_ptrIiEEEEPlNS0_13ScanTileStateIiLb1EEE7is_evenS5_iNS2_19streaming_context_tIlLb1EEELS6_2EEEvT0_T1_T2_T3_T4_T5_T6_T7_iT8_NS1_7vsmem_tE:
	.zero		1000


//--------------------- .nv.constant0._ZN3cub18CUB_300001_SM_10006detail6select23DeviceSelectSweepKernelINS2_10policy_hubIiNS0_8NullTypeEiLb0ELNS0_10SelectImplE2EE10Policy1000EPiPS5_N6thrust24THRUST_300001_SM_1000_NS6detail15normal_iteratorINSC_10device_ptrIiEEEES9_NS0_13ScanTileStateIiLb1EEE7is_evenS5_iNS2_19streaming_context_tIiLb0EEELS6_2EEEvT0_T1_T2_T3_T4_T5_T6_T7_iT8_NS1_7vsmem_tE --------------------------
	.section	.nv.constant0._ZN3cub18CUB_300001_SM_10006detail6select23DeviceSelectSweepKernelINS2_10policy_hubIiNS0_8NullTypeEiLb0ELNS0_10SelectImplE2EE10Policy1000EPiPS5_N6thrust24THRUST_300001_SM_1000_NS6detail15normal_iteratorINSC_10device_ptrIiEEEES9_NS0_13ScanTileStateIiLb1EEE7is_evenS5_iNS2_19streaming_context_tIiLb0EEELS6_2EEEvT0_T1_T2_T3_T4_T5_T6_T7_iT8_NS1_7vsmem_tE,"a",@progbits
	.sectionflags	@""
	.align	4
.nv.constant0._ZN3cub18CUB_300001_SM_10006detail6select23DeviceSelectSweepKernelINS2_10policy_hubIiNS0_8NullTypeEiLb0ELNS0_10SelectImplE2EE10Policy1000EPiPS5_N6thrust24THRUST_300001_SM_1000_NS6detail15normal_iteratorINSC_10device_ptrIiEEEES9_NS0_13ScanTileStateIiLb1EEE7is_evenS5_iNS2_19streaming_context_tIiLb0EEELS6_2EEEvT0_T1_T2_T3_T4_T5_T6_T7_iT8_NS1_7vsmem_tE:
	.zero		960


//--------------------- .nv.constant0._ZN3cub18CUB_300001_SM_10006detail4scan23DeviceCompactInitKernelINS0_13ScanTileStateIiLb1EEEPlEEvT_iT0_ --------------------------
	.section	.nv.constant0._ZN3cub18CUB_300001_SM_10006detail4scan23DeviceCompactInitKernelINS0_13ScanTileStateIiLb1EEEPlEEvT_iT0_,"a",@progbits
	.sectionflags	@""
	.align	4
.nv.constant0._ZN3cub18CUB_300001_SM_10006detail4scan23DeviceCompactInitKernelINS0_13ScanTileStateIiLb1EEEPlEEvT_iT0_:
	.zero		920


//--------------------- .nv.constant0._ZN3cub18CUB_300001_SM_10006detail4scan23DeviceCompactInitKernelINS0_13ScanTileStateIiLb1EEEPiEEvT_iT0_ --------------------------
	.section	.nv.constant0._ZN3cub18CUB_300001_SM_10006detail4scan23DeviceCompactInitKernelINS0_13ScanTileStateIiLb1EEEPiEEvT_iT0_,"a",@progbits
	.sectionflags	@""
	.align	4
.nv.constant0._ZN3cub18CUB_300001_SM_10006detail4scan23DeviceCompactInitKernelINS0_13ScanTileStateIiLb1EEEPiEEvT_iT0_:
	.zero		920


//--------------------- .nv.constant0._ZN3cub18CUB_300001_SM_10006detail8for_each13static_kernelINS2_12policy_hub_t12policy_500_tElN6thrust24THRUST_300001_SM_1000_NS8cuda_cub20__uninitialized_copy7functorINS7_6detail15normal_iteratorINS7_10device_ptrIiEEEENSC_INS7_7pointerIiNS8_3tagENS7_11use_defaultESI_EEEEEEEEvT0_T1_ --------------------------
	.section	.nv.constant0._ZN3cub18CUB_300001_SM_10006detail8for_each13static_kernelINS2_12policy_hub_t12policy_500_tElN6thrust24THRUST_300001_SM_1000_NS8cuda_cub20__uninitialized_copy7functorINS7_6detail15normal_iteratorINS7_10device_ptrIiEEEENSC_INS7_7pointerIiNS8_3tagENS7_11use_defaultESI_EEEEEEEEvT0_T1_,"a",@progbits
	.sectionflags	@""
	.align	4
.nv.constant0._ZN3cub18CUB_300001_SM_10006detail8for_each13static_kernelINS2_12policy_hub_t12policy_500_tElN6thrust24THRUST_300001_SM_1000_NS8cuda_cub20__uninitialized_copy7functorINS7_6detail15normal_iteratorINS7_10device_ptrIiEEEENSC_INS7_7pointerIiNS8_3tagENS7_11use_defaultESI_EEEEEEEEvT0_T1_:
	.zero		920


//--------------------- .nv.constant0._ZN3cub18CUB_300001_SM_10006detail8for_each13static_kernelINS2_12policy_hub_t12policy_500_tElN6thrust24THRUST_300001_SM_1000_NS8cuda_cub13__swap_ranges6swap_fINS7_6detail15normal_iteratorINS7_10device_ptrIiEEEENS7_16reverse_iteratorISF_EEEEEEvT0_T1_ --------------------------
	.section	.nv.constant0._ZN3cub18CUB_300001_SM_10006detail8for_each13static_kernelINS2_12policy_hub_t12policy_500_tElN6thrust24THRUST_300001_SM_1000_NS8cuda_cub13__swap_ranges6swap_fINS7_6detail15normal_iteratorINS7_10device_ptrIiEEEENS7_16reverse_iteratorISF_EEEEEEvT0_T1_,"a",@progbits
	.sectionflags	@""
	.align	4
.nv.constant0._ZN3cub18CUB_300001_SM_10006detail8for_each13static_kernelINS2_12policy_hub_t12policy_500_tElN6thrust24THRUST_300001_SM_1000_NS8cuda_cub13__swap_ranges6swap_fINS7_6detail15normal_iteratorINS7_10device_ptrIiEEEENS7_16reverse_iteratorISF_EEEEEEvT0_T1_:
	.zero		920


//--------------------- .nv.constant0._ZN3cub18CUB_300001_SM_10006detail8for_each13static_kernelINS2_12policy_hub_t12policy_500_tElN6thrust24THRUST_300001_SM_1000_NS8cuda_cub20__uninitialized_copy7functorINS7_6detail15normal_iteratorINS7_10device_ptrIiEEEENSC_INS7_7pointerIiNS8_5par_tENS7_11use_defaultESI_EEEEEEEEvT0_T1_ --------------------------
	.section	.nv.constant0._ZN3cub18CUB_300001_SM_10006detail8for_each13static_kernelINS2_12policy_hub_t12policy_500_tElN6thrust24THRUST_300001_SM_1000_NS8cuda_cub20__uninitialized_copy7functorINS7_6detail15normal_iteratorINS7_10device_ptrIiEEEENSC_INS7_7pointerIiNS8_5par_tENS7_11use_defaultESI_EEEEEEEEvT0_T1_,"a",@progbits
	.sectionflags	@""
	.align	4
.nv.constant0._ZN3cub18CUB_300001_SM_10006detail8for_each13static_kernelINS2_12policy_hub_t12policy_500_tElN6thrust24THRUST_300001_SM_1000_NS8cuda_cub20__uninitialized_copy7functorINS7_6detail15normal_iteratorINS7_10device_ptrIiEEEENSC_INS7_7pointerIiNS8_5par_tENS7_11use_defaultESI_EEEEEEEEvT0_T1_:
	.zero		920


//--------------------- .nv.constant0._ZN3cub18CUB_300001_SM_10006detail11EmptyKernelIvEEvv --------------------------
	.section	.nv.constant0._ZN3cub18CUB_300001_SM_10006detail11EmptyKernelIvEEvv,"a",@progbits
	.sectionflags	@""
	.align	4
.nv.constant0._ZN3cub18CUB_300001_SM_10006detail11EmptyKernelIvEEvv:
	.zero		896


//--------------------- SYMBOLS --------------------------

	.type		.nv.reservedSmem.offset0,@object
	.size		.nv.reservedSmem.offset0,0x4
	.type		.nv.reservedSmem.cap,@object
	.size		.nv.reservedSmem.cap,0x4
